	.target	sm_100a

	.elftype	@"ET_EXEC"


//--------------------- .note.nv.tkinfo           --------------------------
	.section	.note.nv.tkinfo,"",@"SHT_NOTE"
	.sectionflags	@"SHF_NOTE_NV_TKINFO"
	.tkinfo
        /*0018*/ 	.word	0x00000002
        /*0030*/ 	.string	""
        /*0030*/ 	.string	"ptxas"
        /*0030*/ 	.string	"Cuda compilation tools, release 13.0, V13.0.88"
        /*0030*/ 	.string	"Build cuda_13.0.r13.0/compiler.36424714_0"
        /*0030*/ 	.string	"-arch sm_100a -m 64 "



//--------------------- .note.nv.cuinfo           --------------------------
	.section	.note.nv.cuinfo,"",@"SHT_NOTE"
	.sectionflags	@"SHF_NOTE_NV_CUINFO"
        /*0018*/ 	.short	0x0002
        /*001a*/ 	.short	0x0064
        /*001c*/ 	.short	0x0082
	.zero		2


//--------------------- .nv.info                  --------------------------
	.section	.nv.info,"",@"SHT_CUDA_INFO"
	.align	4


	//----- nvinfo : EIATTR_REGCOUNT
	.align		4
        /*0000*/ 	.byte	0x04, 0x2f
        /*0002*/ 	.short	(.L_20 - .L_19)
	.align		4
.L_19:
        /*0004*/ 	.word	index@(_ZN7cutlass13device_kernelINS_4gemm6kernel13GemmUniversalIN4cute5tupleIJiiiiEEENS1_10collective13CollectiveMmaINS1_35MainloopSm100TmaUmmaWarpSpecializedILi11ELi2ELi2ENS5_IJNS4_1CILi8EEENSA_ILi1EEESC_EEEEENS5_IJNSA_ILi256EEESF_NSA_ILi64EEEEEEaNS5_IJlSC_lEEEaSI_NS4_8TiledMMAINS4_8MMA_AtomIJNS4_21SM100_MMA_S8_2x1SM_SSIaaiLi256ELi256ELNS4_4UMMA5MajorE0ELSN_0ELNSM_8SaturateE0EEEEEENS4_6LayoutINS5_IJSC_SC_SC_EEENS5_IJNSA_ILi0EEEST_ST_EEEEENS5_IJNS4_10UnderscoreESW_SW_EEEEENS4_18SM100_TMA_2SM_LOADENS4_14ComposedLayoutINS4_7SwizzleILi2ELi4ELi3EEENS4_18smem_ptr_flag_bitsILi8EEENSR_INS5_IJSB_SG_EEENS5_IJSG_SC_EEEEEEEvNS4_8identityENS4_28SM100_TMA_2SM_LOAD_MULTICASTES18_vS19_EENS_8epilogue10collective18CollectiveEpilogueINS1C_23Sm100TmaWarpSpecializedILi4ELi2ELi64ELb0ELb0EEEJNS5_IJNSA_ILi128EEESF_SG_EEENS5_IJNSR_IS1H_SC_EENSR_ISG_SC_EEEEEaSI_aSI_NS1C_6fusion15FusionCallbacksIS1G_NS1M_17LinearCombinationIaiaiLNS_15FloatRoundStyleE2EEES1I_S1L_JEEENS4_5SM1004TMEM4LOAD26SM100_TMEM_LOAD_32dp32b64xENS4_13SM90_TMA_LOADES18_NS4_39AutoVectorizingCopyWithAssumedAlignmentILi128EEENS4_14SM90_TMA_STOREES18_S1Y_S1Y_EEEvvEEEEvNT_6ParamsE)
        /*0008*/ 	.word	0x000000a4


	//----- nvinfo : EIATTR_FRAME_SIZE
	.align		4
.L_20:
        /*000c*/ 	.byte	0x04, 0x11
        /*000e*/ 	.short	(.L_22 - .L_21)
	.align		4
.L_21:
        /*0010*/ 	.word	index@($__internal_2_$__cuda_sm10x_tcgen05_guardrail_trap_unallocated_columns_being_dealloced)
        /*0014*/ 	.word	0x00000000


	//----- nvinfo : EIATTR_FRAME_SIZE
	.align		4
.L_22:
        /*0018*/ 	.byte	0x04, 0x11
        /*001a*/ 	.short	(.L_24 - .L_23)
	.align		4
.L_23:
        /*001c*/ 	.word	index@($__internal_1_$__cuda_sm10x_tcgen05_guardrail_trap_phase_invalid_during_alloc)
        /*0020*/ 	.word	0x00000000


	//----- nvinfo : EIATTR_FRAME_SIZE
	.align		4
.L_24:
        /*0024*/ 	.byte	0x04, 0x11
        /*0026*/ 	.short	(.L_26 - .L_25)
	.align		4
.L_25:
        /*0028*/ 	.word	index@($__internal_0_$__cuda_sm10x_tcgen05_guardrail_trap_col_being_dealloced_not_returned_by_alloc)
        /*002c*/ 	.word	0x00000000


	//----- nvinfo : EIATTR_FRAME_SIZE
	.align		4
.L_26:
        /*0030*/ 	.byte	0x04, 0x11
        /*0032*/ 	.short	(.L_28 - .L_27)
	.align		4
.L_27:
        /*0034*/ 	.word	index@(_ZN7cutlass13device_kernelINS_4gemm6kernel13GemmUniversalIN4cute5tupleIJiiiiEEENS1_10collective13CollectiveMmaINS1_35MainloopSm100TmaUmmaWarpSpecializedILi11ELi2ELi2ENS5_IJNS4_1CILi8EEENSA_ILi1EEESC_EEEEENS5_IJNSA_ILi256EEESF_NSA_ILi64EEEEEEaNS5_IJlSC_lEEEaSI_NS4_8TiledMMAINS4_8MMA_AtomIJNS4_21SM100_MMA_S8_2x1SM_SSIaaiLi256ELi256ELNS4_4UMMA5MajorE0ELSN_0ELNSM_8SaturateE0EEEEEENS4_6LayoutINS5_IJSC_SC_SC_EEENS5_IJNSA_ILi0EEEST_ST_EEEEENS5_IJNS4_10UnderscoreESW_SW_EEEEENS4_18SM100_TMA_2SM_LOADENS4_14ComposedLayoutINS4_7SwizzleILi2ELi4ELi3EEENS4_18smem_ptr_flag_bitsILi8EEENSR_INS5_IJSB_SG_EEENS5_IJSG_SC_EEEEEEEvNS4_8identityENS4_28SM100_TMA_2SM_LOAD_MULTICASTES18_vS19_EENS_8epilogue10collective18CollectiveEpilogueINS1C_23Sm100TmaWarpSpecializedILi4ELi2ELi64ELb0ELb0EEEJNS5_IJNSA_ILi128EEESF_SG_EEENS5_IJNSR_IS1H_SC_EENSR_ISG_SC_EEEEEaSI_aSI_NS1C_6fusion15FusionCallbacksIS1G_NS1M_17LinearCombinationIaiaiLNS_15FloatRoundStyleE2EEES1I_S1L_JEEENS4_5SM1004TMEM4LOAD26SM100_TMEM_LOAD_32dp32b64xENS4_13SM90_TMA_LOADES18_NS4_39AutoVectorizingCopyWithAssumedAlignmentILi128EEENS4_14SM90_TMA_STOREES18_S1Y_S1Y_EEEvvEEEEvNT_6ParamsE)
        /*0038*/ 	.word	0x00000000


	//----- nvinfo : EIATTR_MIN_STACK_SIZE
	.align		4
.L_28:
        /*003c*/ 	.byte	0x04, 0x12
        /*003e*/ 	.short	(.L_30 - .L_29)
	.align		4
.L_29:
        /*0040*/ 	.word	index@(_ZN7cutlass13device_kernelINS_4gemm6kernel13GemmUniversalIN4cute5tupleIJiiiiEEENS1_10collective13CollectiveMmaINS1_35MainloopSm100TmaUmmaWarpSpecializedILi11ELi2ELi2ENS5_IJNS4_1CILi8EEENSA_ILi1EEESC_EEEEENS5_IJNSA_ILi256EEESF_NSA_ILi64EEEEEEaNS5_IJlSC_lEEEaSI_NS4_8TiledMMAINS4_8MMA_AtomIJNS4_21SM100_MMA_S8_2x1SM_SSIaaiLi256ELi256ELNS4_4UMMA5MajorE0ELSN_0ELNSM_8SaturateE0EEEEEENS4_6LayoutINS5_IJSC_SC_SC_EEENS5_IJNSA_ILi0EEEST_ST_EEEEENS5_IJNS4_10UnderscoreESW_SW_EEEEENS4_18SM100_TMA_2SM_LOADENS4_14ComposedLayoutINS4_7SwizzleILi2ELi4ELi3EEENS4_18smem_ptr_flag_bitsILi8EEENSR_INS5_IJSB_SG_EEENS5_IJSG_SC_EEEEEEEvNS4_8identityENS4_28SM100_TMA_2SM_LOAD_MULTICASTES18_vS19_EENS_8epilogue10collective18CollectiveEpilogueINS1C_23Sm100TmaWarpSpecializedILi4ELi2ELi64ELb0ELb0EEEJNS5_IJNSA_ILi128EEESF_SG_EEENS5_IJNSR_IS1H_SC_EENSR_ISG_SC_EEEEEaSI_aSI_NS1C_6fusion15FusionCallbacksIS1G_NS1M_17LinearCombinationIaiaiLNS_15FloatRoundStyleE2EEES1I_S1L_JEEENS4_5SM1004TMEM4LOAD26SM100_TMEM_LOAD_32dp32b64xENS4_13SM90_TMA_LOADES18_NS4_39AutoVectorizingCopyWithAssumedAlignmentILi128EEENS4_14SM90_TMA_STOREES18_S1Y_S1Y_EEEvvEEEEvNT_6ParamsE)
        /*0044*/ 	.word	0x00000000
.L_30:


//--------------------- .nv.compat                --------------------------
	.section	.nv.compat,"",@"SHT_CUDA_COMPAT_INFO"
	.align	4
        /*0000*/ 	.byte	0x02, 0x09, 0x01, 0x00, 0x02, 0x02, 0x03, 0x00, 0x02, 0x05, 0x06, 0x00, 0x03, 0x07, 0x01, 0x01
        /*0010*/ 	.byte	0x02, 0x03, 0x01, 0x00, 0x02, 0x06, 0x01, 0x00, 0x04, 0x0b, 0x08, 0x00, 0x01, 0x00, 0x00, 0x00
        /*0020*/ 	.byte	0x00, 0x00, 0x00, 0x00


//--------------------- .nv.info._ZN7cutlass13device_kernelINS_4gemm6kernel13GemmUniversalIN4cute5tupleIJiiiiEEENS1_10collective13CollectiveMmaINS1_35MainloopSm100TmaUmmaWarpSpecializedILi11ELi2ELi2ENS5_IJNS4_1CILi8EEENSA_ILi1EEESC_EEEEENS5_IJNSA_ILi256EEESF_NSA_ILi64EEEEEEaNS5_IJlSC_lEEEaSI_NS4_8TiledMMAINS4_8MMA_AtomIJNS4_21SM100_MMA_S8_2x1SM_SSIaaiLi256ELi256ELNS4_4UMMA5MajorE0ELSN_0ELNSM_8SaturateE0EEEEEENS4_6LayoutINS5_IJSC_SC_SC_EEENS5_IJNSA_ILi0EEEST_ST_EEEEENS5_IJNS4_10UnderscoreESW_SW_EEEEENS4_18SM100_TMA_2SM_LOADENS4_14ComposedLayoutINS4_7SwizzleILi2ELi4ELi3EEENS4_18smem_ptr_flag_bitsILi8EEENSR_INS5_IJSB_SG_EEENS5_IJSG_SC_EEEEEEEvNS4_8identityENS4_28SM100_TMA_2SM_LOAD_MULTICASTES18_vS19_EENS_8epilogue10collective18CollectiveEpilogueINS1C_23Sm100TmaWarpSpecializedILi4ELi2ELi64ELb0ELb0EEEJNS5_IJNSA_ILi128EEESF_SG_EEENS5_IJNSR_IS1H_SC_EENSR_ISG_SC_EEEEEaSI_aSI_NS1C_6fusion15FusionCallbacksIS1G_NS1M_17LinearCombinationIaiaiLNS_15FloatRoundStyleE2EEES1I_S1L_JEEENS4_5SM1004TMEM4LOAD26SM100_TMEM_LOAD_32dp32b64xENS4_13SM90_TMA_LOADES18_NS4_39AutoVectorizingCopyWithAssumedAlignmentILi128EEENS4_14SM90_TMA_STOREES18_S1Y_S1Y_EEEvvEEEEvNT_6ParamsE --------------------------
	.section	.nv.info._ZN7cutlass13device_kernelINS_4gemm6kernel13GemmUniversalIN4cute5tupleIJiiiiEEENS1_10collective13CollectiveMmaINS1_35MainloopSm100TmaUmmaWarpSpecializedILi11ELi2ELi2ENS5_IJNS4_1CILi8EEENSA_ILi1EEESC_EEEEENS5_IJNSA_ILi256EEESF_NSA_ILi64EEEEEEaNS5_IJlSC_lEEEaSI_NS4_8TiledMMAINS4_8MMA_AtomIJNS4_21SM100_MMA_S8_2x1SM_SSIaaiLi256ELi256ELNS4_4UMMA5MajorE0ELSN_0ELNSM_8SaturateE0EEEEEENS4_6LayoutINS5_IJSC_SC_SC_EEENS5_IJNSA_ILi0EEEST_ST_EEEEENS5_IJNS4_10UnderscoreESW_SW_EEEEENS4_18SM100_TMA_2SM_LOADENS4_14ComposedLayoutINS4_7SwizzleILi2ELi4ELi3EEENS4_18smem_ptr_flag_bitsILi8EEENSR_INS5_IJSB_SG_EEENS5_IJSG_SC_EEEEEEEvNS4_8identityENS4_28SM100_TMA_2SM_LOAD_MULTICASTES18_vS19_EENS_8epilogue10collective18CollectiveEpilogueINS1C_23Sm100TmaWarpSpecializedILi4ELi2ELi64ELb0ELb0EEEJNS5_IJNSA_ILi128EEESF_SG_EEENS5_IJNSR_IS1H_SC_EENSR_ISG_SC_EEEEEaSI_aSI_NS1C_6fusion15FusionCallbacksIS1G_NS1M_17LinearCombinationIaiaiLNS_15FloatRoundStyleE2EEES1I_S1L_JEEENS4_5SM1004TMEM4LOAD26SM100_TMEM_LOAD_32dp32b64xENS4_13SM90_TMA_LOADES18_NS4_39AutoVectorizingCopyWithAssumedAlignmentILi128EEENS4_14SM90_TMA_STOREES18_S1Y_S1Y_EEEvvEEEEvNT_6ParamsE,"",@"SHT_CUDA_INFO"
	.sectionflags	@""
	.align	4


	//----- nvinfo : EIATTR_CUDA_API_VERSION
	.align		4
        /*0000*/ 	.byte	0x04, 0x37
        /*0002*/ 	.short	(.L_32 - .L_31)
.L_31:
        /*0004*/ 	.word	0x00000082


	//----- nvinfo : EIATTR_KPARAM_INFO
	.align		4
.L_32:
        /*0008*/ 	.byte	0x04, 0x17
        /*000a*/ 	.short	(.L_34 - .L_33)
.L_33:
        /*000c*/ 	.word	0x00000000
        /*0010*/ 	.short	0x0000
        /*0012*/ 	.short	0x0000
        /*0014*/ 	.byte	0x00, 0xf0, 0x01, 0x20


	//----- nvinfo : EIATTR_AT_ENTRY_FRAGMENTS
	.align		4
.L_34:
        /*0018*/ 	.byte	0x04, 0x4f
        /*001a*/ 	.short	(.L_36 - .L_35)


	//   ....[0]....
.L_35:
        /*001c*/ 	.word	0x00000007


	//----- nvinfo : EIATTR_RESERVED_SMEM_USED
	.align		4
.L_36:
        /*0020*/ 	.byte	0x01, 0x41
	.zero		2


	//----- nvinfo : EIATTR_SPARSE_MMA_MASK
	.align		4
        /*0024*/ 	.byte	0x03, 0x50
        /*0026*/ 	.short	0x0000


	//----- nvinfo : EIATTR_TCGEN05_2CTA_USED
	.align		4
        /*0028*/ 	.byte	0x01, 0x52
	.zero		2


	//----- nvinfo : EIATTR_MAXREG_COUNT
	.align		4
        /*002c*/ 	.byte	0x03, 0x1b
        /*002e*/ 	.short	0x00ff


	//----- nvinfo : EIATTR_NUM_BARRIERS
	.align		4
        /*0030*/ 	.byte	0x02, 0x4c
        /*0032*/ 	.byte	0x07
	.zero		1


	//----- nvinfo : EIATTR_EXTERNS
	.align		4
        /*0034*/ 	.byte	0x04, 0x0f
        /*0036*/ 	.short	(.L_38 - .L_37)


	//   ....[0]....
	.align		4
.L_37:
        /*0038*/ 	.word	index@(__assertfail)


	//----- nvinfo : EIATTR_MERCURY_ISA_VERSION
	.align		4
.L_38:
        /*003c*/ 	.byte	0x03, 0x5f
        /*003e*/ 	.short	0x0101


	//----- nvinfo : EIATTR_INT_WARP_WIDE_INSTR_OFFSETS
	.align		4
        /*0040*/ 	.byte	0x04, 0x31
        /*0042*/ 	.short	(.L_40 - .L_39)


	//   ....[0]....
.L_39:
        /*0044*/ 	.word	0x00000e40


	//   ....[1]....
        /*0048*/ 	.word	0x00000ee0


	//   ....[2]....
        /*004c*/ 	.word	0x00004600


	//   ....[3]....
        /*0050*/ 	.word	0x00004620


	//   ....[4]....
        /*0054*/ 	.word	0x00004650


	//   ....[5]....
        /*0058*/ 	.word	0x00005210


	//   ....[6]....
        /*005c*/ 	.word	0x00005270


	//   ....[7]....
        /*0060*/ 	.word	0x00005360


	//   ....[8]....
        /*0064*/ 	.word	0x000053e0


	//   ....[9]....
        /*0068*/ 	.word	0x000054e0


	//   ....[10]....
        /*006c*/ 	.word	0x00005570


	//   ....[11]....
        /*0070*/ 	.word	0x00005670


	//   ....[12]....
        /*0074*/ 	.word	0x00005720


	//----- nvinfo : EIATTR_COOP_GROUP_MASK_REGIDS
	.align		4
.L_40:
        /*0078*/ 	.byte	0x04, 0x29
        /*007a*/ 	.short	(.L_42 - .L_41)


	//   ....[0]....
.L_41:
        /*007c*/ 	.word	0xffffffff


	//   ....[1]....
        /*0080*/ 	.word	0xffffffff


	//   ....[2]....
        /*0084*/ 	.word	0xffffffff


	//   ....[3]....
        /*0088*/ 	.word	0xffffffff


	//   ....[4]....
        /*008c*/ 	.word	0xffffffff


	//   ....[5]....
        /*0090*/ 	.word	0xffffffff


	//   ....[6]....
        /*0094*/ 	.word	0xffffffff


	//   ....[7]....
        /*0098*/ 	.word	0xffffffff


	//   ....[8]....
        /*009c*/ 	.word	0xffffffff


	//   ....[9]....
        /*00a0*/ 	.word	0xffffffff


	//   ....[10]....
        /*00a4*/ 	.word	0xffffffff


	//   ....[11]....
        /*00a8*/ 	.word	0xffffffff


	//   ....[12]....
        /*00ac*/ 	.word	0xffffffff


	//   ....[13]....
        /*00b0*/ 	.word	0xffffffff


	//----- nvinfo : EIATTR_COOP_GROUP_INSTR_OFFSETS
	.align		4
.L_42:
        /*00b4*/ 	.byte	0x04, 0x28
        /*00b6*/ 	.short	(.L_44 - .L_43)


	//   ....[0]....
.L_43:
        /*00b8*/ 	.word	0x000000b0


	//   ....[1]....
        /*00bc*/ 	.word	0x00000520


	//   ....[2]....
        /*00c0*/ 	.word	0x000007f0


	//   ....[3]....
        /*00c4*/ 	.word	0x00000980


	//   ....[4]....
        /*00c8*/ 	.word	0x00000a70


	//   ....[5]....
        /*00cc*/ 	.word	0x00000bd0


	//   ....[6]....
        /*00d0*/ 	.word	0x00000d20


	//   ....[7]....
        /*00d4*/ 	.word	0x00000f60


	//   ....[8]....
        /*00d8*/ 	.word	0x00002330


	//   ....[9]....
        /*00dc*/ 	.word	0x000035e0


	//   ....[10]....
        /*00e0*/ 	.word	0x00003ab0


	//   ....[11]....
        /*00e4*/ 	.word	0x00003ae0


	//   ....[12]....
        /*00e8*/ 	.word	0x00004500


	//   ....[13]....
        /*00ec*/ 	.word	0x00004710


	//----- nvinfo : EIATTR_VRC_CTA_INIT_COUNT
	.align		4
.L_44:
        /*00f0*/ 	.byte	0x02, 0x4a
        /*00f2*/ 	.byte	0x80
	.zero		1


	//----- nvinfo : EIATTR_SYSCALL_OFFSETS
	.align		4
        /*00f4*/ 	.byte	0x04, 0x46
        /*00f6*/ 	.short	(.L_46 - .L_45)


	//   ....[0]....
.L_45:
        /*00f8*/ 	.word	0x00006390


	//   ....[1]....
        /*00fc*/ 	.word	0x000064d0


	//   ....[2]....
        /*0100*/ 	.word	0x00006d60


	//   ....[3]....
        /*0104*/ 	.word	0x00008360


	//   ....[4]....
        /*0108*/ 	.word	0x00009900


	//   ....[5]....
        /*010c*/ 	.word	0x0000aed0


	//----- nvinfo : EIATTR_MBARRIER_INSTR_OFFSETS
	.align		4
.L_46:
        /*0110*/ 	.byte	0x04, 0x39
        /*0112*/ 	.short	(.L_48 - .L_47)


	//   ....[0]....
.L_47:
        /*0114*/ 	.word	0x00000670
        /*0118*/ 	.word	0x000000ff
        /*011c*/ 	.word	0x00000000
        /*0120*/ 	.short	0x0100
        /*0122*/ 	.byte	0x04
	.zero		1


	//   ....[1]....
        /*0124*/ 	.word	0x00000680
        /*0128*/ 	.word	0x000000ff
        /*012c*/ 	.word	0x00000058
        /*0130*/ 	.short	0x0100
        /*0132*/ 	.byte	0x04
	.zero		1


	//   ....[2]....
        /*0134*/ 	.word	0x00000690
        /*0138*/ 	.word	0x000000ff
        /*013c*/ 	.word	0x00000008
        /*0140*/ 	.short	0x0100
        /*0142*/ 	.byte	0x04
	.zero		1


	//   ....[3]....
        /*0144*/ 	.word	0x000006a0
        /*0148*/ 	.word	0x000000ff
        /*014c*/ 	.word	0x00000060
        /*0150*/ 	.short	0x0100
        /*0152*/ 	.byte	0x04
	.zero		1


	//   ....[4]....
        /*0154*/ 	.word	0x000006b0
        /*0158*/ 	.word	0x000000ff
        /*015c*/ 	.word	0x00000010
        /*0160*/ 	.short	0x0100
        /*0162*/ 	.byte	0x04
	.zero		1


	//   ....[5]....
        /*0164*/ 	.word	0x000006c0
        /*0168*/ 	.word	0x000000ff
        /*016c*/ 	.word	0x00000068
        /*0170*/ 	.short	0x0100
        /*0172*/ 	.byte	0x04
	.zero		1


	//   ....[6]....
        /*0174*/ 	.word	0x000006d0
        /*0178*/ 	.word	0x000000ff
        /*017c*/ 	.word	0x00000018
        /*0180*/ 	.short	0x0100
        /*0182*/ 	.byte	0x04
	.zero		1


	//   ....[7]....
        /*0184*/ 	.word	0x000006e0
        /*0188*/ 	.word	0x000000ff
        /*018c*/ 	.word	0x00000070
        /*0190*/ 	.short	0x0100
        /*0192*/ 	.byte	0x04
	.zero		1


	//   ....[8]....
        /*0194*/ 	.word	0x000006f0
        /*0198*/ 	.word	0x000000ff
        /*019c*/ 	.word	0x00000020
        /*01a0*/ 	.short	0x0100
        /*01a2*/ 	.byte	0x04
	.zero		1


	//   ....[9]....
        /*01a4*/ 	.word	0x00000700
        /*01a8*/ 	.word	0x000000ff
        /*01ac*/ 	.word	0x00000078
        /*01b0*/ 	.short	0x0100
        /*01b2*/ 	.byte	0x04
	.zero		1


	//   ....[10]....
        /*01b4*/ 	.word	0x00000710
        /*01b8*/ 	.word	0x000000ff
        /*01bc*/ 	.word	0x00000028
        /*01c0*/ 	.short	0x0100
        /*01c2*/ 	.byte	0x04
	.zero		1


	//   ....[11]....
        /*01c4*/ 	.word	0x00000720
        /*01c8*/ 	.word	0x000000ff
        /*01cc*/ 	.word	0x00000080
        /*01d0*/ 	.short	0x0100
        /*01d2*/ 	.byte	0x04
	.zero		1


	//   ....[12]....
        /*01d4*/ 	.word	0x00000730
        /*01d8*/ 	.word	0x000000ff
        /*01dc*/ 	.word	0x00000030
        /*01e0*/ 	.short	0x0100
        /*01e2*/ 	.byte	0x04
	.zero		1


	//   ....[13]....
        /*01e4*/ 	.word	0x00000740
        /*01e8*/ 	.word	0x000000ff
        /*01ec*/ 	.word	0x00000088
        /*01f0*/ 	.short	0x0100
        /*01f2*/ 	.byte	0x04
	.zero		1


	//   ....[14]....
        /*01f4*/ 	.word	0x00000750
        /*01f8*/ 	.word	0x000000ff
        /*01fc*/ 	.word	0x00000038
        /*0200*/ 	.short	0x0100
        /*0202*/ 	.byte	0x04
	.zero		1


	//   ....[15]....
        /*0204*/ 	.word	0x00000760
        /*0208*/ 	.word	0x000000ff
        /*020c*/ 	.word	0x00000090
        /*0210*/ 	.short	0x0100
        /*0212*/ 	.byte	0x04
	.zero		1


	//   ....[16]....
        /*0214*/ 	.word	0x00000770
        /*0218*/ 	.word	0x000000ff
        /*021c*/ 	.word	0x00000040
        /*0220*/ 	.short	0x0100
        /*0222*/ 	.byte	0x04
	.zero		1


	//   ....[17]....
        /*0224*/ 	.word	0x00000780
        /*0228*/ 	.word	0x000000ff
        /*022c*/ 	.word	0x00000098
        /*0230*/ 	.short	0x0100
        /*0232*/ 	.byte	0x04
	.zero		1


	//   ....[18]....
        /*0234*/ 	.word	0x00000790
        /*0238*/ 	.word	0x000000ff
        /*023c*/ 	.word	0x00000048
        /*0240*/ 	.short	0x0100
        /*0242*/ 	.byte	0x04
	.zero		1


	//   ....[19]....
        /*0244*/ 	.word	0x000007a0
        /*0248*/ 	.word	0x000000ff
        /*024c*/ 	.word	0x000000a0
        /*0250*/ 	.short	0x0100
        /*0252*/ 	.byte	0x04
	.zero		1


	//   ....[20]....
        /*0254*/ 	.word	0x000007b0
        /*0258*/ 	.word	0x000000ff
        /*025c*/ 	.word	0x00000050
        /*0260*/ 	.short	0x0100
        /*0262*/ 	.byte	0x04
	.zero		1


	//   ....[21]....
        /*0264*/ 	.word	0x000007c0
        /*0268*/ 	.word	0x000000ff
        /*026c*/ 	.word	0x000000a8
        /*0270*/ 	.short	0x0100
        /*0272*/ 	.byte	0x04
	.zero		1


	//   ....[22]....
        /*0274*/ 	.word	0x000008f0
        /*0278*/ 	.word	0x000000ff
        /*027c*/ 	.word	0x000000b0
        /*0280*/ 	.short	0x0100
        /*0282*/ 	.byte	0x04
	.zero		1


	//   ....[23]....
        /*0284*/ 	.word	0x00000900
        /*0288*/ 	.word	0x000000ff
        /*028c*/ 	.word	0x000000d0
        /*0290*/ 	.short	0x0100
        /*0292*/ 	.byte	0x04
	.zero		1


	//   ....[24]....
        /*0294*/ 	.word	0x00000910
        /*0298*/ 	.word	0x000000ff
        /*029c*/ 	.word	0x000000b8
        /*02a0*/ 	.short	0x0100
        /*02a2*/ 	.byte	0x04
	.zero		1


	//   ....[25]....
        /*02a4*/ 	.word	0x00000920
        /*02a8*/ 	.word	0x000000ff
        /*02ac*/ 	.word	0x000000d8
        /*02b0*/ 	.short	0x0100
        /*02b2*/ 	.byte	0x04
	.zero		1


	//   ....[26]....
        /*02b4*/ 	.word	0x00000930
        /*02b8*/ 	.word	0x000000ff
        /*02bc*/ 	.word	0x000000c0
        /*02c0*/ 	.short	0x0100
        /*02c2*/ 	.byte	0x04
	.zero		1


	//   ....[27]....
        /*02c4*/ 	.word	0x00000940
        /*02c8*/ 	.word	0x000000ff
        /*02cc*/ 	.word	0x000000e0
        /*02d0*/ 	.short	0x0100
        /*02d2*/ 	.byte	0x04
	.zero		1


	//   ....[28]....
        /*02d4*/ 	.word	0x00000950
        /*02d8*/ 	.word	0x000000ff
        /*02dc*/ 	.word	0x000000c8
        /*02e0*/ 	.short	0x0100
        /*02e2*/ 	.byte	0x04
	.zero		1


	//   ....[29]....
        /*02e4*/ 	.word	0x00000960
        /*02e8*/ 	.word	0x000000ff
        /*02ec*/ 	.word	0x000000e8
        /*02f0*/ 	.short	0x0100
        /*02f2*/ 	.byte	0x04
	.zero		1


	//   ....[30]....
        /*02f4*/ 	.word	0x00000a40
        /*02f8*/ 	.word	0x000000ff
        /*02fc*/ 	.word	0x000000f0
        /*0300*/ 	.short	0x0100
        /*0302*/ 	.byte	0x06
	.zero		1


	//   ....[31]....
        /*0304*/ 	.word	0x00000a50
        /*0308*/ 	.word	0x000000ff
        /*030c*/ 	.word	0x000000f8
        /*0310*/ 	.short	0x0100
        /*0312*/ 	.byte	0x06
	.zero		1


	//   ....[32]....
        /*0314*/ 	.word	0x00000b80
        /*0318*/ 	.word	0x000000ff
        /*031c*/ 	.word	0x00000100
        /*0320*/ 	.short	0x0100
        /*0322*/ 	.byte	0x06
	.zero		1


	//   ....[33]....
        /*0324*/ 	.word	0x00000b90
        /*0328*/ 	.word	0x000000ff
        /*032c*/ 	.word	0x00000110
        /*0330*/ 	.short	0x0100
        /*0332*/ 	.byte	0x06
	.zero		1


	//   ....[34]....
        /*0334*/ 	.word	0x00000ba0
        /*0338*/ 	.word	0x000000ff
        /*033c*/ 	.word	0x00000108
        /*0340*/ 	.short	0x0100
        /*0342*/ 	.byte	0x06
	.zero		1


	//   ....[35]....
        /*0344*/ 	.word	0x00000bb0
        /*0348*/ 	.word	0x000000ff
        /*034c*/ 	.word	0x00000118
        /*0350*/ 	.short	0x0100
        /*0352*/ 	.byte	0x06
	.zero		1


	//   ....[36]....
        /*0354*/ 	.word	0x00000cd0
        /*0358*/ 	.word	0x000000ff
        /*035c*/ 	.word	0x00000120
        /*0360*/ 	.short	0x0100
        /*0362*/ 	.byte	0x04
	.zero		1


	//   ....[37]....
        /*0364*/ 	.word	0x00000ce0
        /*0368*/ 	.word	0x000000ff
        /*036c*/ 	.word	0x00000130
        /*0370*/ 	.short	0x0100
        /*0372*/ 	.byte	0x04
	.zero		1


	//   ....[38]....
        /*0374*/ 	.word	0x00000cf0
        /*0378*/ 	.word	0x000000ff
        /*037c*/ 	.word	0x00000128
        /*0380*/ 	.short	0x0100
        /*0382*/ 	.byte	0x04
	.zero		1


	//   ....[39]....
        /*0384*/ 	.word	0x00000d00
        /*0388*/ 	.word	0x000000ff
        /*038c*/ 	.word	0x00000138
        /*0390*/ 	.short	0x0100
        /*0392*/ 	.byte	0x04
	.zero		1


	//   ....[40]....
        /*0394*/ 	.word	0x00000df0
        /*0398*/ 	.word	0x000000ff
        /*039c*/ 	.word	0x00000140
        /*03a0*/ 	.short	0x0100
        /*03a2*/ 	.byte	0x04
	.zero		1


	//   ....[41]....
        /*03a4*/ 	.word	0x00000e00
        /*03a8*/ 	.word	0x000000ff
        /*03ac*/ 	.word	0x00000150
        /*03b0*/ 	.short	0x0100
        /*03b2*/ 	.byte	0x04
	.zero		1


	//   ....[42]....
        /*03b4*/ 	.word	0x00000e10
        /*03b8*/ 	.word	0x000000ff
        /*03bc*/ 	.word	0x00000148
        /*03c0*/ 	.short	0x0100
        /*03c2*/ 	.byte	0x04
	.zero		1


	//   ....[43]....
        /*03c4*/ 	.word	0x00000e20
        /*03c8*/ 	.word	0x000000ff
        /*03cc*/ 	.word	0x00000158
        /*03d0*/ 	.short	0x0100
        /*03d2*/ 	.byte	0x04
	.zero		1


	//   ....[44]....
        /*03d4*/ 	.word	0x00000f20
        /*03d8*/ 	.word	0x000000ff
        /*03dc*/ 	.word	0x00000160
        /*03e0*/ 	.short	0x0100
        /*03e2*/ 	.byte	0x06
	.zero		1


	//   ....[45]....
        /*03e4*/ 	.word	0x00001b60
        /*03e8*/ 	.word	0x00000003
        /*03ec*/ 	.word	0x00000150
        /*03f0*/ 	.short	0x010a
        /*03f2*/ 	.byte	0xff
	.zero		1


	//   ....[46]....
        /*03f4*/ 	.word	0x00001b90
        /*03f8*/ 	.word	0x00000003
        /*03fc*/ 	.word	0x00000140
        /*0400*/ 	.short	0x0101
        /*0402*/ 	.byte	0xff
	.zero		1


	//   ....[47]....
        /*0404*/ 	.word	0x00001c50
        /*0408*/ 	.word	0x000000ff
        /*040c*/ 	.word	0x00000058
        /*0410*/ 	.short	0x010a
        /*0412*/ 	.byte	0x04
	.zero		1


	//   ....[48]....
        /*0414*/ 	.word	0x00001d10
        /*0418*/ 	.word	0x000000ff
        /*041c*/ 	.word	0x00000058
        /*0420*/ 	.short	0x010a
        /*0422*/ 	.byte	0x21
	.zero		1


	//   ....[49]....
        /*0424*/ 	.word	0x00001ec0
        /*0428*/ 	.word	0x000000ff
        /*042c*/ 	.word	0x00000058
        /*0430*/ 	.short	0x010a
        /*0432*/ 	.byte	0x05
	.zero		1


	//   ....[50]....
        /*0434*/ 	.word	0x00001fd0
        /*0438*/ 	.word	0x000000ff
        /*043c*/ 	.word	0x000000f8
        /*0440*/ 	.short	0x0101
        /*0442*/ 	.byte	0x06
	.zero		1


	//   ....[51]....
        /*0444*/ 	.word	0x00001ff0
        /*0448*/ 	.word	0x000000ff
        /*044c*/ 	.word	0x00000058
        /*0450*/ 	.short	0x010a
        /*0452*/ 	.byte	0x04
	.zero		1


	//   ....[52]....
        /*0454*/ 	.word	0x00002070
        /*0458*/ 	.word	0x000000ff
        /*045c*/ 	.word	0x00000058
        /*0460*/ 	.short	0x010a
        /*0462*/ 	.byte	0x11
	.zero		1


	//   ....[53]....
        /*0464*/ 	.word	0x00002200
        /*0468*/ 	.word	0x000000ff
        /*046c*/ 	.word	0x00000058
        /*0470*/ 	.short	0x010a
        /*0472*/ 	.byte	0x05
	.zero		1


	//   ....[54]....
        /*0474*/ 	.word	0x00002360
        /*0478*/ 	.word	0x00000003
        /*047c*/ 	.word	0x00000100
        /*0480*/ 	.short	0x010a
        /*0482*/ 	.byte	0xff
	.zero		1


	//   ....[55]....
        /*0484*/ 	.word	0x000024b0
        /*0488*/ 	.word	0x00000000
        /*048c*/ 	.word	0x00000000
        /*0490*/ 	.short	0x0101
        /*0492*/ 	.byte	0xff
	.zero		1


	//   ....[56]....
        /*0494*/ 	.word	0x00002a70
        /*0498*/ 	.word	0x000000ff
        /*049c*/ 	.word	0x00000000
        /*04a0*/ 	.short	0x010a
        /*04a2*/ 	.byte	0x04
	.zero		1


	//   ....[57]....
        /*04a4*/ 	.word	0x00002b00
        /*04a8*/ 	.word	0x000000ff
        /*04ac*/ 	.word	0x00000000
        /*04b0*/ 	.short	0x010a
        /*04b2*/ 	.byte	0x05
	.zero		1


	//   ....[58]....
        /*04b4*/ 	.word	0x00002b90
        /*04b8*/ 	.word	0x000000ff
        /*04bc*/ 	.word	0x00000000
        /*04c0*/ 	.short	0x010a
        /*04c2*/ 	.byte	0x05
	.zero		1


	//   ....[59]....
        /*04c4*/ 	.word	0x00002c20
        /*04c8*/ 	.word	0x000000ff
        /*04cc*/ 	.word	0x00000000
        /*04d0*/ 	.short	0x010a
        /*04d2*/ 	.byte	0x05
	.zero		1


	//   ....[60]....
        /*04d4*/ 	.word	0x00002cb0
        /*04d8*/ 	.word	0x000000ff
        /*04dc*/ 	.word	0x00000000
        /*04e0*/ 	.short	0x010a
        /*04e2*/ 	.byte	0x05
	.zero		1


	//   ....[61]....
        /*04e4*/ 	.word	0x00002d40
        /*04e8*/ 	.word	0x000000ff
        /*04ec*/ 	.word	0x00000000
        /*04f0*/ 	.short	0x010a
        /*04f2*/ 	.byte	0x05
	.zero		1


	//   ....[62]....
        /*04f4*/ 	.word	0x00002dd0
        /*04f8*/ 	.word	0x000000ff
        /*04fc*/ 	.word	0x00000000
        /*0500*/ 	.short	0x010a
        /*0502*/ 	.byte	0x05
	.zero		1


	//   ....[63]....
        /*0504*/ 	.word	0x00002e60
        /*0508*/ 	.word	0x000000ff
        /*050c*/ 	.word	0x00000000
        /*0510*/ 	.short	0x010a
        /*0512*/ 	.byte	0x05
	.zero		1


	//   ....[64]....
        /*0514*/ 	.word	0x00002ef0
        /*0518*/ 	.word	0x000000ff
        /*051c*/ 	.word	0x00000000
        /*0520*/ 	.short	0x010a
        /*0522*/ 	.byte	0x05
	.zero		1


	//   ....[65]....
        /*0524*/ 	.word	0x00002f80
        /*0528*/ 	.word	0x000000ff
        /*052c*/ 	.word	0x00000000
        /*0530*/ 	.short	0x010a
        /*0532*/ 	.byte	0x05
	.zero		1


	//   ....[66]....
        /*0534*/ 	.word	0x00003020
        /*0538*/ 	.word	0x00000000
        /*053c*/ 	.word	0x00000000
        /*0540*/ 	.short	0x010a
        /*0542*/ 	.byte	0xff
	.zero		1


	//   ....[67]....
        /*0544*/ 	.word	0x00003140
        /*0548*/ 	.word	0x00000000
        /*054c*/ 	.word	0x00000140
        /*0550*/ 	.short	0x010a
        /*0552*/ 	.byte	0xff
	.zero		1


	//   ....[68]....
        /*0554*/ 	.word	0x000031b0
        /*0558*/ 	.word	0x00000004
        /*055c*/ 	.word	0x00000000
        /*0560*/ 	.short	0x0101
        /*0562*/ 	.byte	0xff
	.zero		1


	//   ....[69]....
        /*0564*/ 	.word	0x000031d0
        /*0568*/ 	.word	0x000000ff
        /*056c*/ 	.word	0x00000110
        /*0570*/ 	.short	0x010a
        /*0572*/ 	.byte	0x04
	.zero		1


	//   ....[70]....
        /*0574*/ 	.word	0x000032f0
        /*0578*/ 	.word	0x00000000
        /*057c*/ 	.word	0x00000100
        /*0580*/ 	.short	0x010a
        /*0582*/ 	.byte	0xff
	.zero		1


	//   ....[71]....
        /*0584*/ 	.word	0x000033f0
        /*0588*/ 	.word	0x00000000
        /*058c*/ 	.word	0x00000000
        /*0590*/ 	.short	0x0101
        /*0592*/ 	.byte	0xff
	.zero		1


	//   ....[72]....
        /*0594*/ 	.word	0x00003480
        /*0598*/ 	.word	0x000000ff
        /*059c*/ 	.word	0x00000110
        /*05a0*/ 	.short	0x0106
        /*05a2*/ 	.byte	0x04
	.zero		1


	//   ....[73]....
        /*05a4*/ 	.word	0x000034a0
        /*05a8*/ 	.word	0x000000ff
        /*05ac*/ 	.word	0x00000110
        /*05b0*/ 	.short	0x010a
        /*05b2*/ 	.byte	0x04
	.zero		1


	//   ....[74]....
        /*05b4*/ 	.word	0x00003530
        /*05b8*/ 	.word	0x000000ff
        /*05bc*/ 	.word	0x00000110
        /*05c0*/ 	.short	0x0106
        /*05c2*/ 	.byte	0x07
	.zero		1


	//   ....[75]....
        /*05c4*/ 	.word	0x00003570
        /*05c8*/ 	.word	0x00000000
        /*05cc*/ 	.word	0x00000110
        /*05d0*/ 	.short	0x010a
        /*05d2*/ 	.byte	0xff
	.zero		1


	//   ....[76]....
        /*05d4*/ 	.word	0x000037b0
        /*05d8*/ 	.word	0x000000ff
        /*05dc*/ 	.word	0x00000008
        /*05e0*/ 	.short	0x010a
        /*05e2*/ 	.byte	0x05
	.zero		1


	//   ....[77]....
        /*05e4*/ 	.word	0x000037d0
        /*05e8*/ 	.word	0x000000ff
        /*05ec*/ 	.word	0x00000008
        /*05f0*/ 	.short	0x010a
        /*05f2*/ 	.byte	0x05
	.zero		1


	//   ....[78]....
        /*05f4*/ 	.word	0x00003960
        /*05f8*/ 	.word	0x000000ff
        /*05fc*/ 	.word	0x00000008
        /*0600*/ 	.short	0x010a
        /*0602*/ 	.byte	0x05
	.zero		1


	//   ....[79]....
        /*0604*/ 	.word	0x00003980
        /*0608*/ 	.word	0x000000ff
        /*060c*/ 	.word	0x00000008
        /*0610*/ 	.short	0x010a
        /*0612*/ 	.byte	0x05
	.zero		1


	//   ....[80]....
        /*0614*/ 	.word	0x00003a40
        /*0618*/ 	.word	0x000000ff
        /*061c*/ 	.word	0x00000000
        /*0620*/ 	.short	0x0101
        /*0622*/ 	.byte	0x04
	.zero		1


	//   ....[81]....
        /*0624*/ 	.word	0x00003d40
        /*0628*/ 	.word	0x00000000
        /*062c*/ 	.word	0x00000100
        /*0630*/ 	.short	0x010a
        /*0632*/ 	.byte	0xff
	.zero		1


	//   ....[82]....
        /*0634*/ 	.word	0x00003e00
        /*0638*/ 	.word	0x00000000
        /*063c*/ 	.word	0x00000000
        /*0640*/ 	.short	0x0101
        /*0642*/ 	.byte	0xff
	.zero		1


	//   ....[83]....
        /*0644*/ 	.word	0x00003ec0
        /*0648*/ 	.word	0x000000ff
        /*064c*/ 	.word	0x00000000
        /*0650*/ 	.short	0x010a
        /*0652*/ 	.byte	0x04
	.zero		1


	//   ....[84]....
        /*0654*/ 	.word	0x00003ed0
        /*0658*/ 	.word	0x000000ff
        /*065c*/ 	.word	0x00000130
        /*0660*/ 	.short	0x010a
        /*0662*/ 	.byte	0x17
	.zero		1


	//   ....[85]....
        /*0664*/ 	.word	0x00003f80
        /*0668*/ 	.word	0x000000ff
        /*066c*/ 	.word	0x00000000
        /*0670*/ 	.short	0x010a
        /*0672*/ 	.byte	0x05
	.zero		1


	//   ....[86]....
        /*0674*/ 	.word	0x000040c0
        /*0678*/ 	.word	0x000000ff
        /*067c*/ 	.word	0x00000000
        /*0680*/ 	.short	0x010a
        /*0682*/ 	.byte	0x04
	.zero		1


	//   ....[87]....
        /*0684*/ 	.word	0x00004310
        /*0688*/ 	.word	0x000000ff
        /*068c*/ 	.word	0x00000000
        /*0690*/ 	.short	0x010a
        /*0692*/ 	.byte	0x04
	.zero		1


	//   ....[88]....
        /*0694*/ 	.word	0x000043b0
        /*0698*/ 	.word	0x00000000
        /*069c*/ 	.word	0x00000000
        /*06a0*/ 	.short	0x010a
        /*06a2*/ 	.byte	0xff
	.zero		1


	//   ....[89]....
        /*06a4*/ 	.word	0x000043f0
        /*06a8*/ 	.word	0x00000000
        /*06ac*/ 	.word	0x00000000
        /*06b0*/ 	.short	0x010a
        /*06b2*/ 	.byte	0xff
	.zero		1


	//   ....[90]....
        /*06b4*/ 	.word	0x00004460
        /*06b8*/ 	.word	0x000000ff
        /*06bc*/ 	.word	0x00000000
        /*06c0*/ 	.short	0x0101
        /*06c2*/ 	.byte	0x04
	.zero		1


	//   ....[91]....
        /*06c4*/ 	.word	0x000044a0
        /*06c8*/ 	.word	0x000000ff
        /*06cc*/ 	.word	0x00000160
        /*06d0*/ 	.short	0x010a
        /*06d2*/ 	.byte	0x11
	.zero		1


	//   ....[92]....
        /*06d4*/ 	.word	0x000044f0
        /*06d8*/ 	.word	0x000000ff
        /*06dc*/ 	.word	0x00000000
        /*06e0*/ 	.short	0x0101
        /*06e2*/ 	.byte	0x04
	.zero		1


	//   ....[93]....
        /*06e4*/ 	.word	0x000049d0
        /*06e8*/ 	.word	0x00000008
        /*06ec*/ 	.word	0x00000100
        /*06f0*/ 	.short	0x010a
        /*06f2*/ 	.byte	0xff
	.zero		1


	//   ....[94]....
        /*06f4*/ 	.word	0x00004b40
        /*06f8*/ 	.word	0x00000000
        /*06fc*/ 	.word	0x00000000
        /*0700*/ 	.short	0x0101
        /*0702*/ 	.byte	0xff
	.zero		1


	//   ....[95]....
        /*0704*/ 	.word	0x00005020
        /*0708*/ 	.word	0x000000ff
        /*070c*/ 	.word	0x000000f8
        /*0710*/ 	.short	0x010a
        /*0712*/ 	.byte	0x15
	.zero		1


	//   ....[96]....
        /*0714*/ 	.word	0x000051b0
        /*0718*/ 	.word	0x000000ff
        /*071c*/ 	.word	0x000000d0
        /*0720*/ 	.short	0x010a
        /*0722*/ 	.byte	0x15
	.zero		1


	//   ....[97]....
        /*0724*/ 	.word	0x00005300
        /*0728*/ 	.word	0x000000ff
        /*072c*/ 	.word	0x000000b0
        /*0730*/ 	.short	0x010b
        /*0732*/ 	.byte	0x15
	.zero		1


	//   ....[98]....
        /*0734*/ 	.word	0x00005320
        /*0738*/ 	.word	0x000000ff
        /*073c*/ 	.word	0x00000000
        /*0740*/ 	.short	0x0101
        /*0742*/ 	.byte	0x04
	.zero		1


	//   ....[99]....
        /*0744*/ 	.word	0x00005330
        /*0748*/ 	.word	0x000000ff
        /*074c*/ 	.word	0x000000d8
        /*0750*/ 	.short	0x010a
        /*0752*/ 	.byte	0x15
	.zero		1


	//   ....[100]....
        /*0754*/ 	.word	0x00005480
        /*0758*/ 	.word	0x000000ff
        /*075c*/ 	.word	0x000000b8
        /*0760*/ 	.short	0x010b
        /*0762*/ 	.byte	0x15
	.zero		1


	//   ....[101]....
        /*0764*/ 	.word	0x000054a0
        /*0768*/ 	.word	0x000000ff
        /*076c*/ 	.word	0x00000000
        /*0770*/ 	.short	0x0101
        /*0772*/ 	.byte	0x04
	.zero		1


	//   ....[102]....
        /*0774*/ 	.word	0x000054b0
        /*0778*/ 	.word	0x000000ff
        /*077c*/ 	.word	0x000000e0
        /*0780*/ 	.short	0x010a
        /*0782*/ 	.byte	0x15
	.zero		1


	//   ....[103]....
        /*0784*/ 	.word	0x00005610
        /*0788*/ 	.word	0x000000ff
        /*078c*/ 	.word	0x000000c0
        /*0790*/ 	.short	0x010b
        /*0792*/ 	.byte	0x15
	.zero		1


	//   ....[104]....
        /*0794*/ 	.word	0x00005630
        /*0798*/ 	.word	0x000000ff
        /*079c*/ 	.word	0x00000000
        /*07a0*/ 	.short	0x0101
        /*07a2*/ 	.byte	0x04
	.zero		1


	//   ....[105]....
        /*07a4*/ 	.word	0x00005640
        /*07a8*/ 	.word	0x000000ff
        /*07ac*/ 	.word	0x000000e8
        /*07b0*/ 	.short	0x010a
        /*07b2*/ 	.byte	0x15
	.zero		1


	//   ....[106]....
        /*07b4*/ 	.word	0x00005840
        /*07b8*/ 	.word	0x000000ff
        /*07bc*/ 	.word	0x000000c8
        /*07c0*/ 	.short	0x010b
        /*07c2*/ 	.byte	0x15
	.zero		1


	//   ....[107]....
        /*07c4*/ 	.word	0x00005850
        /*07c8*/ 	.word	0x000000ff
        /*07cc*/ 	.word	0x00000000
        /*07d0*/ 	.short	0x0101
        /*07d2*/ 	.byte	0x29
	.zero		1


	//   ....[108]....
        /*07d4*/ 	.word	0x00005880
        /*07d8*/ 	.word	0x000000ff
        /*07dc*/ 	.word	0x000000d0
        /*07e0*/ 	.short	0x010a
        /*07e2*/ 	.byte	0x15
	.zero		1


	//   ....[109]....
        /*07e4*/ 	.word	0x000058a0
        /*07e8*/ 	.word	0x000000ff
        /*07ec*/ 	.word	0x000000d8
        /*07f0*/ 	.short	0x010a
        /*07f2*/ 	.byte	0x15
	.zero		1


	//   ....[110]....
        /*07f4*/ 	.word	0x000058c0
        /*07f8*/ 	.word	0x000000ff
        /*07fc*/ 	.word	0x000000e0
        /*0800*/ 	.short	0x010a
        /*0802*/ 	.byte	0x15
	.zero		1


	//   ....[111]....
        /*0804*/ 	.word	0x00005900
        /*0808*/ 	.word	0x00000000
        /*080c*/ 	.word	0x000000e8
        /*0810*/ 	.short	0x010a
        /*0812*/ 	.byte	0xff
	.zero		1


	//   ....[112]....
        /*0814*/ 	.word	0x00005c20
        /*0818*/ 	.word	0x00000003
        /*081c*/ 	.word	0x00000100
        /*0820*/ 	.short	0x010a
        /*0822*/ 	.byte	0xff
	.zero		1


	//   ....[113]....
        /*0824*/ 	.word	0x00005da0
        /*0828*/ 	.word	0x00000000
        /*082c*/ 	.word	0x00000000
        /*0830*/ 	.short	0x0101
        /*0832*/ 	.byte	0xff
	.zero		1


	//   ....[114]....
        /*0834*/ 	.word	0x00006900
        /*0838*/ 	.word	0x00000003
        /*083c*/ 	.word	0x000000b0
        /*0840*/ 	.short	0x010a
        /*0842*/ 	.byte	0xff
	.zero		1


	//   ....[115]....
        /*0844*/ 	.word	0x00006940
        /*0848*/ 	.word	0x00000091
        /*084c*/ 	.word	0x00000120
        /*0850*/ 	.short	0x010a
        /*0852*/ 	.byte	0xff
	.zero		1


	//   ....[116]....
        /*0854*/ 	.word	0x00006a80
        /*0858*/ 	.word	0x00000003
        /*085c*/ 	.word	0x000000b0
        /*0860*/ 	.short	0x010a
        /*0862*/ 	.byte	0xff
	.zero		1


	//   ....[117]....
        /*0864*/ 	.word	0x00006bc0
        /*0868*/ 	.word	0x00000000
        /*086c*/ 	.word	0x00000000
        /*0870*/ 	.short	0x0101
        /*0872*/ 	.byte	0xff
	.zero		1


	//   ....[118]....
        /*0874*/ 	.word	0x00006c40
        /*0878*/ 	.word	0x00000091
        /*087c*/ 	.word	0x00000120
        /*0880*/ 	.short	0x010a
        /*0882*/ 	.byte	0xff
	.zero		1


	//   ....[119]....
        /*0884*/ 	.word	0x00007fd0
        /*0888*/ 	.word	0x0000006b
        /*088c*/ 	.word	0x000000b0
        /*0890*/ 	.short	0x010a
        /*0892*/ 	.byte	0xff
	.zero		1


	//   ....[120]....
        /*0894*/ 	.word	0x000080a0
        /*0898*/ 	.word	0x0000006b
        /*089c*/ 	.word	0x000000b0
        /*08a0*/ 	.short	0x010a
        /*08a2*/ 	.byte	0xff
	.zero		1


	//   ....[121]....
        /*08a4*/ 	.word	0x000081e0
        /*08a8*/ 	.word	0x00000000
        /*08ac*/ 	.word	0x00000000
        /*08b0*/ 	.short	0x0101
        /*08b2*/ 	.byte	0xff
	.zero		1


	//   ....[122]....
        /*08b4*/ 	.word	0x00009570
        /*08b8*/ 	.word	0x00000000
        /*08bc*/ 	.word	0x000000b0
        /*08c0*/ 	.short	0x010a
        /*08c2*/ 	.byte	0xff
	.zero		1


	//   ....[123]....
        /*08c4*/ 	.word	0x00009640
        /*08c8*/ 	.word	0x00000000
        /*08cc*/ 	.word	0x000000b0
        /*08d0*/ 	.short	0x010a
        /*08d2*/ 	.byte	0xff
	.zero		1


	//   ....[124]....
        /*08d4*/ 	.word	0x00009780
        /*08d8*/ 	.word	0x00000000
        /*08dc*/ 	.word	0x00000000
        /*08e0*/ 	.short	0x0101
        /*08e2*/ 	.byte	0xff
	.zero		1


	//   ....[125]....
        /*08e4*/ 	.word	0x0000ab40
        /*08e8*/ 	.word	0x00000000
        /*08ec*/ 	.word	0x000000b0
        /*08f0*/ 	.short	0x010a
        /*08f2*/ 	.byte	0xff
	.zero		1


	//   ....[126]....
        /*08f4*/ 	.word	0x0000ac10
        /*08f8*/ 	.word	0x00000000
        /*08fc*/ 	.word	0x000000b0
        /*0900*/ 	.short	0x010a
        /*0902*/ 	.byte	0xff
	.zero		1


	//   ....[127]....
        /*0904*/ 	.word	0x0000ad50
        /*0908*/ 	.word	0x00000000
        /*090c*/ 	.word	0x00000000
        /*0910*/ 	.short	0x0101
        /*0912*/ 	.byte	0xff
	.zero		1


	//   ....[128]....
        /*0914*/ 	.word	0x0000b030
        /*0918*/ 	.word	0x00000091
        /*091c*/ 	.word	0x00000000
        /*0920*/ 	.short	0x0101
        /*0922*/ 	.byte	0xff
	.zero		1


	//   ....[129]....
        /*0924*/ 	.word	0x0000c2e0
        /*0928*/ 	.word	0x00000003
        /*092c*/ 	.word	0x00000150
        /*0930*/ 	.short	0x010a
        /*0932*/ 	.byte	0xff
	.zero		1


	//   ....[130]....
        /*0934*/ 	.word	0x0000c340
        /*0938*/ 	.word	0x00000000
        /*093c*/ 	.word	0x00000058
        /*0940*/ 	.short	0x010a
        /*0942*/ 	.byte	0xff
	.zero		1


	//   ....[131]....
        /*0944*/ 	.word	0x0000c3a0
        /*0948*/ 	.word	0x00000000
        /*094c*/ 	.word	0x00000058
        /*0950*/ 	.short	0x010a
        /*0952*/ 	.byte	0xff
	.zero		1


	//   ....[132]....
        /*0954*/ 	.word	0x0000c3f0
        /*0958*/ 	.word	0x00000003
        /*095c*/ 	.word	0x00000100
        /*0960*/ 	.short	0x010a
        /*0962*/ 	.byte	0xff
	.zero		1


	//   ....[133]....
        /*0964*/ 	.word	0x0000c450
        /*0968*/ 	.word	0x00000000
        /*096c*/ 	.word	0x00000000
        /*0970*/ 	.short	0x010a
        /*0972*/ 	.byte	0xff
	.zero		1


	//   ....[134]....
        /*0974*/ 	.word	0x0000c4b0
        /*0978*/ 	.word	0x00000000
        /*097c*/ 	.word	0x00000000
        /*0980*/ 	.short	0x010a
        /*0982*/ 	.byte	0xff
	.zero		1


	//   ....[135]....
        /*0984*/ 	.word	0x0000c510
        /*0988*/ 	.word	0x00000000
        /*098c*/ 	.word	0x00000000
        /*0990*/ 	.short	0x010a
        /*0992*/ 	.byte	0xff
	.zero		1


	//   ....[136]....
        /*0994*/ 	.word	0x0000c570
        /*0998*/ 	.word	0x00000000
        /*099c*/ 	.word	0x00000000
        /*09a0*/ 	.short	0x010a
        /*09a2*/ 	.byte	0xff
	.zero		1


	//   ....[137]....
        /*09a4*/ 	.word	0x0000c5d0
        /*09a8*/ 	.word	0x00000000
        /*09ac*/ 	.word	0x00000000
        /*09b0*/ 	.short	0x010a
        /*09b2*/ 	.byte	0xff
	.zero		1


	//   ....[138]....
        /*09b4*/ 	.word	0x0000c630
        /*09b8*/ 	.word	0x00000000
        /*09bc*/ 	.word	0x00000000
        /*09c0*/ 	.short	0x010a
        /*09c2*/ 	.byte	0xff
	.zero		1


	//   ....[139]....
        /*09c4*/ 	.word	0x0000c690
        /*09c8*/ 	.word	0x00000000
        /*09cc*/ 	.word	0x00000000
        /*09d0*/ 	.short	0x010a
        /*09d2*/ 	.byte	0xff
	.zero		1


	//   ....[140]....
        /*09d4*/ 	.word	0x0000c6f0
        /*09d8*/ 	.word	0x00000000
        /*09dc*/ 	.word	0x00000000
        /*09e0*/ 	.short	0x010a
        /*09e2*/ 	.byte	0xff
	.zero		1


	//   ....[141]....
        /*09e4*/ 	.word	0x0000c750
        /*09e8*/ 	.word	0x00000000
        /*09ec*/ 	.word	0x00000000
        /*09f0*/ 	.short	0x010a
        /*09f2*/ 	.byte	0xff
	.zero		1


	//   ....[142]....
        /*09f4*/ 	.word	0x0000c7b0
        /*09f8*/ 	.word	0x00000000
        /*09fc*/ 	.word	0x00000000
        /*0a00*/ 	.short	0x010a
        /*0a02*/ 	.byte	0xff
	.zero		1


	//   ....[143]....
        /*0a04*/ 	.word	0x0000c800
        /*0a08*/ 	.word	0x00000000
        /*0a0c*/ 	.word	0x00000140
        /*0a10*/ 	.short	0x010a
        /*0a12*/ 	.byte	0xff
	.zero		1


	//   ....[144]....
        /*0a14*/ 	.word	0x0000c860
        /*0a18*/ 	.word	0x00000000
        /*0a1c*/ 	.word	0x00000110
        /*0a20*/ 	.short	0x010a
        /*0a22*/ 	.byte	0xff
	.zero		1


	//   ....[145]....
        /*0a24*/ 	.word	0x0000c8b0
        /*0a28*/ 	.word	0x00000000
        /*0a2c*/ 	.word	0x00000100
        /*0a30*/ 	.short	0x010a
        /*0a32*/ 	.byte	0xff
	.zero		1


	//   ....[146]....
        /*0a34*/ 	.word	0x0000c910
        /*0a38*/ 	.word	0x00000000
        /*0a3c*/ 	.word	0x00000110
        /*0a40*/ 	.short	0x010a
        /*0a42*/ 	.byte	0xff
	.zero		1


	//   ....[147]....
        /*0a44*/ 	.word	0x0000c970
        /*0a48*/ 	.word	0x00000005
        /*0a4c*/ 	.word	0x00000008
        /*0a50*/ 	.short	0x010a
        /*0a52*/ 	.byte	0xff
	.zero		1


	//   ....[148]....
        /*0a54*/ 	.word	0x0000ca60
        /*0a58*/ 	.word	0x00000003
        /*0a5c*/ 	.word	0x00000008
        /*0a60*/ 	.short	0x010a
        /*0a62*/ 	.byte	0xff
	.zero		1


	//   ....[149]....
        /*0a64*/ 	.word	0x0000cab0
        /*0a68*/ 	.word	0x00000000
        /*0a6c*/ 	.word	0x00000100
        /*0a70*/ 	.short	0x010a
        /*0a72*/ 	.byte	0xff
	.zero		1


	//   ....[150]....
        /*0a74*/ 	.word	0x0000cb10
        /*0a78*/ 	.word	0x00000000
        /*0a7c*/ 	.word	0x00000130
        /*0a80*/ 	.short	0x010a
        /*0a82*/ 	.byte	0xff
	.zero		1


	//   ....[151]....
        /*0a84*/ 	.word	0x0000cb70
        /*0a88*/ 	.word	0x00000000
        /*0a8c*/ 	.word	0x00000000
        /*0a90*/ 	.short	0x010a
        /*0a92*/ 	.byte	0xff
	.zero		1


	//   ....[152]....
        /*0a94*/ 	.word	0x0000cbd0
        /*0a98*/ 	.word	0x00000000
        /*0a9c*/ 	.word	0x00000000
        /*0aa0*/ 	.short	0x010a
        /*0aa2*/ 	.byte	0xff
	.zero		1


	//   ....[153]....
        /*0aa4*/ 	.word	0x0000cc30
        /*0aa8*/ 	.word	0x00000000
        /*0aac*/ 	.word	0x00000160
        /*0ab0*/ 	.short	0x010a
        /*0ab2*/ 	.byte	0xff
	.zero		1


	//   ....[154]....
        /*0ab4*/ 	.word	0x0000cc80
        /*0ab8*/ 	.word	0x00000008
        /*0abc*/ 	.word	0x00000100
        /*0ac0*/ 	.short	0x010a
        /*0ac2*/ 	.byte	0xff
	.zero		1


	//   ....[155]....
        /*0ac4*/ 	.word	0x0000cce0
        /*0ac8*/ 	.word	0x00000000
        /*0acc*/ 	.word	0x000000f8
        /*0ad0*/ 	.short	0x010a
        /*0ad2*/ 	.byte	0xff
	.zero		1


	//   ....[156]....
        /*0ad4*/ 	.word	0x0000cd40
        /*0ad8*/ 	.word	0x00000005
        /*0adc*/ 	.word	0x000000d0
        /*0ae0*/ 	.short	0x010a
        /*0ae2*/ 	.byte	0xff
	.zero		1


	//   ....[157]....
        /*0ae4*/ 	.word	0x0000cda0
        /*0ae8*/ 	.word	0x00000005
        /*0aec*/ 	.word	0x000000d8
        /*0af0*/ 	.short	0x010a
        /*0af2*/ 	.byte	0xff
	.zero		1


	//   ....[158]....
        /*0af4*/ 	.word	0x0000ce00
        /*0af8*/ 	.word	0x00000005
        /*0afc*/ 	.word	0x000000e0
        /*0b00*/ 	.short	0x010a
        /*0b02*/ 	.byte	0xff
	.zero		1


	//   ....[159]....
        /*0b04*/ 	.word	0x0000ce60
        /*0b08*/ 	.word	0x00000005
        /*0b0c*/ 	.word	0x000000e8
        /*0b10*/ 	.short	0x010a
        /*0b12*/ 	.byte	0xff
	.zero		1


	//   ....[160]....
        /*0b14*/ 	.word	0x0000cec0
        /*0b18*/ 	.word	0x00000000
        /*0b1c*/ 	.word	0x000000d0
        /*0b20*/ 	.short	0x010a
        /*0b22*/ 	.byte	0xff
	.zero		1


	//   ....[161]....
        /*0b24*/ 	.word	0x0000cf20
        /*0b28*/ 	.word	0x00000000
        /*0b2c*/ 	.word	0x000000d8
        /*0b30*/ 	.short	0x010a
        /*0b32*/ 	.byte	0xff
	.zero		1


	//   ....[162]....
        /*0b34*/ 	.word	0x0000cf80
        /*0b38*/ 	.word	0x00000000
        /*0b3c*/ 	.word	0x000000e0
        /*0b40*/ 	.short	0x010a
        /*0b42*/ 	.byte	0xff
	.zero		1


	//   ....[163]....
        /*0b44*/ 	.word	0x0000cfd0
        /*0b48*/ 	.word	0x00000003
        /*0b4c*/ 	.word	0x00000100
        /*0b50*/ 	.short	0x010a
        /*0b52*/ 	.byte	0xff
	.zero		1


	//   ....[164]....
        /*0b54*/ 	.word	0x0000d020
        /*0b58*/ 	.word	0x00000003
        /*0b5c*/ 	.word	0x000000b0
        /*0b60*/ 	.short	0x010a
        /*0b62*/ 	.byte	0xff
	.zero		1


	//   ....[165]....
        /*0b64*/ 	.word	0x0000d070
        /*0b68*/ 	.word	0x00000091
        /*0b6c*/ 	.word	0x00000120
        /*0b70*/ 	.short	0x010a
        /*0b72*/ 	.byte	0xff
	.zero		1


	//   ....[166]....
        /*0b74*/ 	.word	0x0000d0c0
        /*0b78*/ 	.word	0x0000006b
        /*0b7c*/ 	.word	0x000000b0
        /*0b80*/ 	.short	0x010a
        /*0b82*/ 	.byte	0xff
	.zero		1


	//   ....[167]....
        /*0b84*/ 	.word	0x0000d110
        /*0b88*/ 	.word	0x00000000
        /*0b8c*/ 	.word	0x000000b0
        /*0b90*/ 	.short	0x010a
        /*0b92*/ 	.byte	0xff
	.zero		1


	//   ....[168]....
        /*0b94*/ 	.word	0x0000d160
        /*0b98*/ 	.word	0x00000000
        /*0b9c*/ 	.word	0x000000b0
        /*0ba0*/ 	.short	0x010a
        /*0ba2*/ 	.byte	0xff
	.zero		1


	//----- nvinfo : EIATTR_NUM_MBARRIERS
	.align		4
.L_48:
        /*0ba4*/ 	.byte	0x03, 0x38
        /*0ba6*/ 	.short	0x002d


	//----- nvinfo : EIATTR_EXIT_INSTR_OFFSETS
	.align		4
        /*0ba8*/ 	.byte	0x04, 0x1c
        /*0baa*/ 	.short	(.L_50 - .L_49)


	//   ....[0]....
.L_49:
        /*0bac*/ 	.word	0x00003050


	//   ....[1]....
        /*0bb0*/ 	.word	0x00003540


	//   ....[2]....
        /*0bb4*/ 	.word	0x000035a0


	//   ....[3]....
        /*0bb8*/ 	.word	0x00004720


	//   ....[4]....
        /*0bbc*/ 	.word	0x00005930


	//   ....[5]....
        /*0bc0*/ 	.word	0x00005970


	//   ....[6]....
        /*0bc4*/ 	.word	0x0000c2d0


	//----- nvinfo : EIATTR_MAX_THREADS
	.align		4
.L_50:
        /*0bc8*/ 	.byte	0x04, 0x05
        /*0bca*/ 	.short	(.L_52 - .L_51)
.L_51:
        /*0bcc*/ 	.word	0x00000100
        /*0bd0*/ 	.word	0x00000001
        /*0bd4*/ 	.word	0x00000001


	//----- nvinfo : EIATTR_CRS_STACK_SIZE
	.align		4
.L_52:
        /*0bd8*/ 	.byte	0x04, 0x1e
        /*0bda*/ 	.short	(.L_54 - .L_53)
.L_53:
        /*0bdc*/ 	.word	0x00000000


	//----- nvinfo : EIATTR_CBANK_PARAM_SIZE
	.align		4
.L_54:
        /*0be0*/ 	.byte	0x03, 0x19
        /*0be2*/ 	.short	0x0800


	//----- nvinfo : EIATTR_PARAM_CBANK
	.align		4
        /*0be4*/ 	.byte	0x04, 0x0a
        /*0be6*/ 	.short	(.L_56 - .L_55)
	.align		4
.L_55:
        /*0be8*/ 	.word	index@(.nv.constant0._ZN7cutlass13device_kernelINS_4gemm6kernel13GemmUniversalIN4cute5tupleIJiiiiEEENS1_10collective13CollectiveMmaINS1_35MainloopSm100TmaUmmaWarpSpecializedILi11ELi2ELi2ENS5_IJNS4_1CILi8EEENSA_ILi1EEESC_EEEEENS5_IJNSA_ILi256EEESF_NSA_ILi64EEEEEEaNS5_IJlSC_lEEEaSI_NS4_8TiledMMAINS4_8MMA_AtomIJNS4_21SM100_MMA_S8_2x1SM_SSIaaiLi256ELi256ELNS4_4UMMA5MajorE0ELSN_0ELNSM_8SaturateE0EEEEEENS4_6LayoutINS5_IJSC_SC_SC_EEENS5_IJNSA_ILi0EEEST_ST_EEEEENS5_IJNS4_10UnderscoreESW_SW_EEEEENS4_18SM100_TMA_2SM_LOADENS4_14ComposedLayoutINS4_7SwizzleILi2ELi4ELi3EEENS4_18smem_ptr_flag_bitsILi8EEENSR_INS5_IJSB_SG_EEENS5_IJSG_SC_EEEEEEEvNS4_8identityENS4_28SM100_TMA_2SM_LOAD_MULTICASTES18_vS19_EENS_8epilogue10collective18CollectiveEpilogueINS1C_23Sm100TmaWarpSpecializedILi4ELi2ELi64ELb0ELb0EEEJNS5_IJNSA_ILi128EEESF_SG_EEENS5_IJNSR_IS1H_SC_EENSR_ISG_SC_EEEEEaSI_aSI_NS1C_6fusion15FusionCallbacksIS1G_NS1M_17LinearCombinationIaiaiLNS_15FloatRoundStyleE2EEES1I_S1L_JEEENS4_5SM1004TMEM4LOAD26SM100_TMEM_LOAD_32dp32b64xENS4_13SM90_TMA_LOADES18_NS4_39AutoVectorizingCopyWithAssumedAlignmentILi128EEENS4_14SM90_TMA_STOREES18_S1Y_S1Y_EEEvvEEEEvNT_6ParamsE)
        /*0bec*/ 	.short	0x0380
        /*0bee*/ 	.short	0x0800


	//----- nvinfo : EIATTR_SW_WAR
	.align		4
.L_56:
        /*0bf0*/ 	.byte	0x04, 0x36
        /*0bf2*/ 	.short	(.L_58 - .L_57)
.L_57:
        /*0bf4*/ 	.word	0x00000008
.L_58:


//--------------------- .nv.callgraph             --------------------------
	.section	.nv.callgraph,"",@"SHT_CUDA_CALLGRAPH"
	.align	4
	.sectionentsize	8
	.align		4
        /*0000*/ 	.word	0x00000000
	.align		4
        /*0004*/ 	.word	0xffffffff
	.align		4
        /*0008*/ 	.word	index@(_ZN7cutlass13device_kernelINS_4gemm6kernel13GemmUniversalIN4cute5tupleIJiiiiEEENS1_10collective13CollectiveMmaINS1_35MainloopSm100TmaUmmaWarpSpecializedILi11ELi2ELi2ENS5_IJNS4_1CILi8EEENSA_ILi1EEESC_EEEEENS5_IJNSA_ILi256EEESF_NSA_ILi64EEEEEEaNS5_IJlSC_lEEEaSI_NS4_8TiledMMAINS4_8MMA_AtomIJNS4_21SM100_MMA_S8_2x1SM_SSIaaiLi256ELi256ELNS4_4UMMA5MajorE0ELSN_0ELNSM_8SaturateE0EEEEEENS4_6LayoutINS5_IJSC_SC_SC_EEENS5_IJNSA_ILi0EEEST_ST_EEEEENS5_IJNS4_10UnderscoreESW_SW_EEEEENS4_18SM100_TMA_2SM_LOADENS4_14ComposedLayoutINS4_7SwizzleILi2ELi4ELi3EEENS4_18smem_ptr_flag_bitsILi8EEENSR_INS5_IJSB_SG_EEENS5_IJSG_SC_EEEEEEEvNS4_8identityENS4_28SM100_TMA_2SM_LOAD_MULTICASTES18_vS19_EENS_8epilogue10collective18CollectiveEpilogueINS1C_23Sm100TmaWarpSpecializedILi4ELi2ELi64ELb0ELb0EEEJNS5_IJNSA_ILi128EEESF_SG_EEENS5_IJNSR_IS1H_SC_EENSR_ISG_SC_EEEEEaSI_aSI_NS1C_6fusion15FusionCallbacksIS1G_NS1M_17LinearCombinationIaiaiLNS_15FloatRoundStyleE2EEES1I_S1L_JEEENS4_5SM1004TMEM4LOAD26SM100_TMEM_LOAD_32dp32b64xENS4_13SM90_TMA_LOADES18_NS4_39AutoVectorizingCopyWithAssumedAlignmentILi128EEENS4_14SM90_TMA_STOREES18_S1Y_S1Y_EEEvvEEEEvNT_6ParamsE)
	.align		4
        /*000c*/ 	.word	index@(__assertfail)
	.align		4
        /*0010*/ 	.word	0x00000000
	.align		4
        /*0014*/ 	.word	0xfffffffe
	.align		4
        /*0018*/ 	.word	0x00000000
	.align		4
        /*001c*/ 	.word	0xfffffffd
	.align		4
        /*0020*/ 	.word	0x00000000
	.align		4
        /*0024*/ 	.word	0xfffffffc


//--------------------- .nv.constant4             --------------------------
	.section	.nv.constant4,"a",@progbits
	.align	8
	.align		8
.nv.constant4:
        /*0000*/ 	.dword	__assertfail
	.align		8
        /*0008*/ 	.dword	__unnamed_1
	.align		8
        /*0010*/ 	.dword	__unnamed_2
	.align		8
        /*0018*/ 	.dword	__unnamed_3
	.align		8
        /*0020*/ 	.dword	_ZN40_INTERNAL_aad39bbb_4_k_cu_df382046_301404cuda3std3__45__cpo5beginE
	.align		8
        /*0028*/ 	.dword	_ZN40_INTERNAL_aad39bbb_4_k_cu_df382046_301404cuda3std3__45__cpo3endE
	.align		8
        /*0030*/ 	.dword	_ZN40_INTERNAL_aad39bbb_4_k_cu_df382046_301404cuda3std3__45__cpo6cbeginE
	.align		8
        /*0038*/ 	.dword	_ZN40_INTERNAL_aad39bbb_4_k_cu_df382046_301404cuda3std3__45__cpo4cendE
	.align		8
        /*0040*/ 	.dword	_ZN40_INTERNAL_aad39bbb_4_k_cu_df382046_301404cuda3std3__442_GLOBAL__N__aad39bbb_4_k_cu_df382046_301406ignoreE
	.align		8
        /*0048*/ 	.dword	_ZN40_INTERNAL_aad39bbb_4_k_cu_df382046_301404cuda3std3__419piecewise_constructE
	.align		8
        /*0050*/ 	.dword	_ZN40_INTERNAL_aad39bbb_4_k_cu_df382046_301404cuda3std3__48in_placeE
	.align		8
        /*0058*/ 	.dword	_ZN40_INTERNAL_aad39bbb_4_k_cu_df382046_301404cuda3std6ranges3__45__cpo4swapE
	.align		8
        /*0060*/ 	.dword	_ZN40_INTERNAL_aad39bbb_4_k_cu_df382046_301404cuda3std6ranges3__45__cpo9iter_moveE
	.align		8
        /*0068*/ 	.dword	_ZN40_INTERNAL_aad39bbb_4_k_cu_df382046_301404cute7productE
	.align		8
        /*0070*/ 	.dword	_ZN40_INTERNAL_aad39bbb_4_k_cu_df382046_301404cute1_E
	.align		8
        /*0078*/ 	.dword	$str$25
	.align		8
        /*0080*/ 	.dword	$str$26
	.align		8
        /*0088*/ 	.dword	$str$27
	.align		8
        /*0090*/ 	.dword	$str$28


//--------------------- .text._ZN7cutlass13device_kernelINS_4gemm6kernel13GemmUniversalIN4cute5tupleIJiiiiEEENS1_10collective13CollectiveMmaINS1_35MainloopSm100TmaUmmaWarpSpecializedILi11ELi2ELi2ENS5_IJNS4_1CILi8EEENSA_ILi1EEESC_EEEEENS5_IJNSA_ILi256EEESF_NSA_ILi64EEEEEEaNS5_IJlSC_lEEEaSI_NS4_8TiledMMAINS4_8MMA_AtomIJNS4_21SM100_MMA_S8_2x1SM_SSIaaiLi256ELi256ELNS4_4UMMA5MajorE0ELSN_0ELNSM_8SaturateE0EEEEEENS4_6LayoutINS5_IJSC_SC_SC_EEENS5_IJNSA_ILi0EEEST_ST_EEEEENS5_IJNS4_10UnderscoreESW_SW_EEEEENS4_18SM100_TMA_2SM_LOADENS4_14ComposedLayoutINS4_7SwizzleILi2ELi4ELi3EEENS4_18smem_ptr_flag_bitsILi8EEENSR_INS5_IJSB_SG_EEENS5_IJSG_SC_EEEEEEEvNS4_8identityENS4_28SM100_TMA_2SM_LOAD_MULTICASTES18_vS19_EENS_8epilogue10collective18CollectiveEpilogueINS1C_23Sm100TmaWarpSpecializedILi4ELi2ELi64ELb0ELb0EEEJNS5_IJNSA_ILi128EEESF_SG_EEENS5_IJNSR_IS1H_SC_EENSR_ISG_SC_EEEEEaSI_aSI_NS1C_6fusion15FusionCallbacksIS1G_NS1M_17LinearCombinationIaiaiLNS_15FloatRoundStyleE2EEES1I_S1L_JEEENS4_5SM1004TMEM4LOAD26SM100_TMEM_LOAD_32dp32b64xENS4_13SM90_TMA_LOADES18_NS4_39AutoVectorizingCopyWithAssumedAlignmentILi128EEENS4_14SM90_TMA_STOREES18_S1Y_S1Y_EEEvvEEEEvNT_6ParamsE --------------------------
	.section	.text._ZN7cutlass13device_kernelINS_4gemm6kernel13GemmUniversalIN4cute5tupleIJiiiiEEENS1_10collective13CollectiveMmaINS1_35MainloopSm100TmaUmmaWarpSpecializedILi11ELi2ELi2ENS5_IJNS4_1CILi8EEENSA_ILi1EEESC_EEEEENS5_IJNSA_ILi256EEESF_NSA_ILi64EEEEEEaNS5_IJlSC_lEEEaSI_NS4_8TiledMMAINS4_8MMA_AtomIJNS4_21SM100_MMA_S8_2x1SM_SSIaaiLi256ELi256ELNS4_4UMMA5MajorE0ELSN_0ELNSM_8SaturateE0EEEEEENS4_6LayoutINS5_IJSC_SC_SC_EEENS5_IJNSA_ILi0EEEST_ST_EEEEENS5_IJNS4_10UnderscoreESW_SW_EEEEENS4_18SM100_TMA_2SM_LOADENS4_14ComposedLayoutINS4_7SwizzleILi2ELi4ELi3EEENS4_18smem_ptr_flag_bitsILi8EEENSR_INS5_IJSB_SG_EEENS5_IJSG_SC_EEEEEEEvNS4_8identityENS4_28SM100_TMA_2SM_LOAD_MULTICASTES18_vS19_EENS_8epilogue10collective18CollectiveEpilogueINS1C_23Sm100TmaWarpSpecializedILi4ELi2ELi64ELb0ELb0EEEJNS5_IJNSA_ILi128EEESF_SG_EEENS5_IJNSR_IS1H_SC_EENSR_ISG_SC_EEEEEaSI_aSI_NS1C_6fusion15FusionCallbacksIS1G_NS1M_17LinearCombinationIaiaiLNS_15FloatRoundStyleE2EEES1I_S1L_JEEENS4_5SM1004TMEM4LOAD26SM100_TMEM_LOAD_32dp32b64xENS4_13SM90_TMA_LOADES18_NS4_39AutoVectorizingCopyWithAssumedAlignmentILi128EEENS4_14SM90_TMA_STOREES18_S1Y_S1Y_EEEvvEEEEvNT_6ParamsE,"ax",@progbits
	.align	128
.text._ZN7cutlass13device_kernelINS_4gemm6kernel13GemmUniversalIN4cute5tupleIJiiiiEEENS1_10collective13CollectiveMmaINS1_35MainloopSm100TmaUmmaWarpSpecializedILi11ELi2ELi2ENS5_IJNS4_1CILi8EEENSA_ILi1EEESC_EEEEENS5_IJNSA_ILi256EEESF_NSA_ILi64EEEEEEaNS5_IJlSC_lEEEaSI_NS4_8TiledMMAINS4_8MMA_AtomIJNS4_21SM100_MMA_S8_2x1SM_SSIaaiLi256ELi256ELNS4_4UMMA5MajorE0ELSN_0ELNSM_8SaturateE0EEEEEENS4_6LayoutINS5_IJSC_SC_SC_EEENS5_IJNSA_ILi0EEEST_ST_EEEEENS5_IJNS4_10UnderscoreESW_SW_EEEEENS4_18SM100_TMA_2SM_LOADENS4_14ComposedLayoutINS4_7SwizzleILi2ELi4ELi3EEENS4_18smem_ptr_flag_bitsILi8EEENSR_INS5_IJSB_SG_EEENS5_IJSG_SC_EEEEEEEvNS4_8identityENS4_28SM100_TMA_2SM_LOAD_MULTICASTES18_vS19_EENS_8epilogue10collective18CollectiveEpilogueINS1C_23Sm100TmaWarpSpecializedILi4ELi2ELi64ELb0ELb0EEEJNS5_IJNSA_ILi128EEESF_SG_EEENS5_IJNSR_IS1H_SC_EENSR_ISG_SC_EEEEEaSI_aSI_NS1C_6fusion15FusionCallbacksIS1G_NS1M_17LinearCombinationIaiaiLNS_15FloatRoundStyleE2EEES1I_S1L_JEEENS4_5SM1004TMEM4LOAD26SM100_TMEM_LOAD_32dp32b64xENS4_13SM90_TMA_LOADES18_NS4_39AutoVectorizingCopyWithAssumedAlignmentILi128EEENS4_14SM90_TMA_STOREES18_S1Y_S1Y_EEEvvEEEEvNT_6ParamsE:
        .type           _ZN7cutlass13device_kernelINS_4gemm6kernel13GemmUniversalIN4cute5tupleIJiiiiEEENS1_10collective13CollectiveMmaINS1_35MainloopSm100TmaUmmaWarpSpecializedILi11ELi2ELi2ENS5_IJNS4_1CILi8EEENSA_ILi1EEESC_EEEEENS5_IJNSA_ILi256EEESF_NSA_ILi64EEEEEEaNS5_IJlSC_lEEEaSI_NS4_8TiledMMAINS4_8MMA_AtomIJNS4_21SM100_MMA_S8_2x1SM_SSIaaiLi256ELi256ELNS4_4UMMA5MajorE0ELSN_0ELNSM_8SaturateE0EEEEEENS4_6LayoutINS5_IJSC_SC_SC_EEENS5_IJNSA_ILi0EEEST_ST_EEEEENS5_IJNS4_10UnderscoreESW_SW_EEEEENS4_18SM100_TMA_2SM_LOADENS4_14ComposedLayoutINS4_7SwizzleILi2ELi4ELi3EEENS4_18smem_ptr_flag_bitsILi8EEENSR_INS5_IJSB_SG_EEENS5_IJSG_SC_EEEEEEEvNS4_8identityENS4_28SM100_TMA_2SM_LOAD_MULTICASTES18_vS19_EENS_8epilogue10collective18CollectiveEpilogueINS1C_23Sm100TmaWarpSpecializedILi4ELi2ELi64ELb0ELb0EEEJNS5_IJNSA_ILi128EEESF_SG_EEENS5_IJNSR_IS1H_SC_EENSR_ISG_SC_EEEEEaSI_aSI_NS1C_6fusion15FusionCallbacksIS1G_NS1M_17LinearCombinationIaiaiLNS_15FloatRoundStyleE2EEES1I_S1L_JEEENS4_5SM1004TMEM4LOAD26SM100_TMEM_LOAD_32dp32b64xENS4_13SM90_TMA_LOADES18_NS4_39AutoVectorizingCopyWithAssumedAlignmentILi128EEENS4_14SM90_TMA_STOREES18_S1Y_S1Y_EEEvvEEEEvNT_6ParamsE,@function
        .size           _ZN7cutlass13device_kernelINS_4gemm6kernel13GemmUniversalIN4cute5tupleIJiiiiEEENS1_10collective13CollectiveMmaINS1_35MainloopSm100TmaUmmaWarpSpecializedILi11ELi2ELi2ENS5_IJNS4_1CILi8EEENSA_ILi1EEESC_EEEEENS5_IJNSA_ILi256EEESF_NSA_ILi64EEEEEEaNS5_IJlSC_lEEEaSI_NS4_8TiledMMAINS4_8MMA_AtomIJNS4_21SM100_MMA_S8_2x1SM_SSIaaiLi256ELi256ELNS4_4UMMA5MajorE0ELSN_0ELNSM_8SaturateE0EEEEEENS4_6LayoutINS5_IJSC_SC_SC_EEENS5_IJNSA_ILi0EEEST_ST_EEEEENS5_IJNS4_10UnderscoreESW_SW_EEEEENS4_18SM100_TMA_2SM_LOADENS4_14ComposedLayoutINS4_7SwizzleILi2ELi4ELi3EEENS4_18smem_ptr_flag_bitsILi8EEENSR_INS5_IJSB_SG_EEENS5_IJSG_SC_EEEEEEEvNS4_8identityENS4_28SM100_TMA_2SM_LOAD_MULTICASTES18_vS19_EENS_8epilogue10collective18CollectiveEpilogueINS1C_23Sm100TmaWarpSpecializedILi4ELi2ELi64ELb0ELb0EEEJNS5_IJNSA_ILi128EEESF_SG_EEENS5_IJNSR_IS1H_SC_EENSR_ISG_SC_EEEEEaSI_aSI_NS1C_6fusion15FusionCallbacksIS1G_NS1M_17LinearCombinationIaiaiLNS_15FloatRoundStyleE2EEES1I_S1L_JEEENS4_5SM1004TMEM4LOAD26SM100_TMEM_LOAD_32dp32b64xENS4_13SM90_TMA_LOADES18_NS4_39AutoVectorizingCopyWithAssumedAlignmentILi128EEENS4_14SM90_TMA_STOREES18_S1Y_S1Y_EEEvvEEEEvNT_6ParamsE,(.L_x_207 - _ZN7cutlass13device_kernelINS_4gemm6kernel13GemmUniversalIN4cute5tupleIJiiiiEEENS1_10collective13CollectiveMmaINS1_35MainloopSm100TmaUmmaWarpSpecializedILi11ELi2ELi2ENS5_IJNS4_1CILi8EEENSA_ILi1EEESC_EEEEENS5_IJNSA_ILi256EEESF_NSA_ILi64EEEEEEaNS5_IJlSC_lEEEaSI_NS4_8TiledMMAINS4_8MMA_AtomIJNS4_21SM100_MMA_S8_2x1SM_SSIaaiLi256ELi256ELNS4_4UMMA5MajorE0ELSN_0ELNSM_8SaturateE0EEEEEENS4_6LayoutINS5_IJSC_SC_SC_EEENS5_IJNSA_ILi0EEEST_ST_EEEEENS5_IJNS4_10UnderscoreESW_SW_EEEEENS4_18SM100_TMA_2SM_LOADENS4_14ComposedLayoutINS4_7SwizzleILi2ELi4ELi3EEENS4_18smem_ptr_flag_bitsILi8EEENSR_INS5_IJSB_SG_EEENS5_IJSG_SC_EEEEEEEvNS4_8identityENS4_28SM100_TMA_2SM_LOAD_MULTICASTES18_vS19_EENS_8epilogue10collective18CollectiveEpilogueINS1C_23Sm100TmaWarpSpecializedILi4ELi2ELi64ELb0ELb0EEEJNS5_IJNSA_ILi128EEESF_SG_EEENS5_IJNSR_IS1H_SC_EENSR_ISG_SC_EEEEEaSI_aSI_NS1C_6fusion15FusionCallbacksIS1G_NS1M_17LinearCombinationIaiaiLNS_15FloatRoundStyleE2EEES1I_S1L_JEEENS4_5SM1004TMEM4LOAD26SM100_TMEM_LOAD_32dp32b64xENS4_13SM90_TMA_LOADES18_NS4_39AutoVectorizingCopyWithAssumedAlignmentILi128EEENS4_14SM90_TMA_STOREES18_S1Y_S1Y_EEEvvEEEEvNT_6ParamsE)
        .other          _ZN7cutlass13device_kernelINS_4gemm6kernel13GemmUniversalIN4cute5tupleIJiiiiEEENS1_10collective13CollectiveMmaINS1_35MainloopSm100TmaUmmaWarpSpecializedILi11ELi2ELi2ENS5_IJNS4_1CILi8EEENSA_ILi1EEESC_EEEEENS5_IJNSA_ILi256EEESF_NSA_ILi64EEEEEEaNS5_IJlSC_lEEEaSI_NS4_8TiledMMAINS4_8MMA_AtomIJNS4_21SM100_MMA_S8_2x1SM_SSIaaiLi256ELi256ELNS4_4UMMA5MajorE0ELSN_0ELNSM_8SaturateE0EEEEEENS4_6LayoutINS5_IJSC_SC_SC_EEENS5_IJNSA_ILi0EEEST_ST_EEEEENS5_IJNS4_10UnderscoreESW_SW_EEEEENS4_18SM100_TMA_2SM_LOADENS4_14ComposedLayoutINS4_7SwizzleILi2ELi4ELi3EEENS4_18smem_ptr_flag_bitsILi8EEENSR_INS5_IJSB_SG_EEENS5_IJSG_SC_EEEEEEEvNS4_8identityENS4_28SM100_TMA_2SM_LOAD_MULTICASTES18_vS19_EENS_8epilogue10collective18CollectiveEpilogueINS1C_23Sm100TmaWarpSpecializedILi4ELi2ELi64ELb0ELb0EEEJNS5_IJNSA_ILi128EEESF_SG_EEENS5_IJNSR_IS1H_SC_EENSR_ISG_SC_EEEEEaSI_aSI_NS1C_6fusion15FusionCallbacksIS1G_NS1M_17LinearCombinationIaiaiLNS_15FloatRoundStyleE2EEES1I_S1L_JEEENS4_5SM1004TMEM4LOAD26SM100_TMEM_LOAD_32dp32b64xENS4_13SM90_TMA_LOADES18_NS4_39AutoVectorizingCopyWithAssumedAlignmentILi128EEENS4_14SM90_TMA_STOREES18_S1Y_S1Y_EEEvvEEEEvNT_6ParamsE,@"STO_CUDA_ENTRY STV_DEFAULT"
_ZN7cutlass13device_kernelINS_4gemm6kernel13GemmUniversalIN4cute5tupleIJiiiiEEENS1_10collective13CollectiveMmaINS1_35MainloopSm100TmaUmmaWarpSpecializedILi11ELi2ELi2ENS5_IJNS4_1CILi8EEENSA_ILi1EEESC_EEEEENS5_IJNSA_ILi256EEESF_NSA_ILi64EEEEEEaNS5_IJlSC_lEEEaSI_NS4_8TiledMMAINS4_8MMA_AtomIJNS4_21SM100_MMA_S8_2x1SM_SSIaaiLi256ELi256ELNS4_4UMMA5MajorE0ELSN_0ELNSM_8SaturateE0EEEEEENS4_6LayoutINS5_IJSC_SC_SC_EEENS5_IJNSA_ILi0EEEST_ST_EEEEENS5_IJNS4_10UnderscoreESW_SW_EEEEENS4_18SM100_TMA_2SM_LOADENS4_14ComposedLayoutINS4_7SwizzleILi2ELi4ELi3EEENS4_18smem_ptr_flag_bitsILi8EEENSR_INS5_IJSB_SG_EEENS5_IJSG_SC_EEEEEEEvNS4_8identityENS4_28SM100_TMA_2SM_LOAD_MULTICASTES18_vS19_EENS_8epilogue10collective18CollectiveEpilogueINS1C_23Sm100TmaWarpSpecializedILi4ELi2ELi64ELb0ELb0EEEJNS5_IJNSA_ILi128EEESF_SG_EEENS5_IJNSR_IS1H_SC_EENSR_ISG_SC_EEEEEaSI_aSI_NS1C_6fusion15FusionCallbacksIS1G_NS1M_17LinearCombinationIaiaiLNS_15FloatRoundStyleE2EEES1I_S1L_JEEENS4_5SM1004TMEM4LOAD26SM100_TMEM_LOAD_32dp32b64xENS4_13SM90_TMA_LOADES18_NS4_39AutoVectorizingCopyWithAssumedAlignmentILi128EEENS4_14SM90_TMA_STOREES18_S1Y_S1Y_EEEvvEEEEvNT_6ParamsE:
[----:B------:R-:W1:Y:S01]  /*0000*/  LDC R1, c[0x0][0x37c] ;  /* 0x0000df00ff017b82 */ /* 0x000e620000000800 */
[----:B------:R-:W2:Y:S01]  /*0010*/  S2R R155, SR_TID.X ;  /* 0x00000000009b7919 */ /* 0x000ea20000002100 */
[----:B------:R-:W3:Y:S06]  /*0020*/  LDCU.64 UR8, c[0x0][0x890] ;  /* 0x00011200ff0877ac */ /* 0x000eec0008000a00 */
[----:B------:R-:W4:Y:S01]  /*0030*/  S2UR UR45, SR_CgaCtaId ;  /* 0x00000000002d79c3 */ /* 0x000f220000008800 */
[----:B------:R-:W-:Y:S02]  /*0040*/  PRMT R140, RZ, 0x7610, R140 ;  /* 0x00007610ff8c7816 */ /* 0x000fe4000000008c */
[----:B------:R-:W-:Y:S01]  /*0050*/  ELECT P1, URZ, PT ;  /* 0x0000000000ff782f */ /* 0x000fe20003820000 */
[----:B---3--:R-:W-:-:S04]  /*0060*/  UISETP.NE.U32.AND UP0, UPT, UR8, URZ, UPT ;  /* 0x000000ff0800728c */ /* 0x008fc8000bf05070 */
[----:B------:R-:W-:Y:S02]  /*0070*/  UISETP.NE.AND.EX UP0, UPT, UR9, URZ, UPT, UP0 ;  /* 0x000000ff0900728c */ /* 0x000fe4000bf05300 */
[----:B----4-:R-:W-:Y:S02]  /*0080*/  ULOP3.LUT UR33, UR45, 0x1, URZ, 0xc0, !UPT ;  /* 0x000000012d217892 */ /* 0x010fe4000f8ec0ff */
[----:B------:R-:W-:Y:S01]  /*0090*/  ULOP3.LUT UR34, UR45, 0x1, URZ, 0x3c, !UPT ;  /* 0x000000012d227892 */ /* 0x000fe2000f8e3cff */
[----:B--2---:R-:W-:-:S05]  /*00a0*/  SHF.R.U32.HI R141, RZ, 0x5, R155 ;  /* 0x00000005ff8d7819 */ /* 0x004fca000001169b */
[----:B------:R-:W2:Y:S02]  /*00b0*/  SHFL.IDX PT, R0, R141, RZ, 0x1f ;  /* 0x00001fff8d007589 */ /* 0x000ea400000e0000 */
[----:B--2---:R-:W-:Y:S01]  /*00c0*/  R2UR UR18, R0 ;  /* 0x00000000001272ca */ /* 0x004fe200000e0000 */
[----:B-1----:R-:W-:-:S14]  /*00d0*/  BRA.U UP0, `(.L_x_0) ;  /* 0x0000000100307547 */ /* 0x002fdc000b800000 */
[----:B------:R-:W1:Y:S02]  /*00e0*/  LDCU.64 UR4, c[0x0][0x888] ;  /* 0x00011100ff0477ac */ /* 0x000e640008000a00 */
[----:B-1----:R-:W-:-:S04]  /*00f0*/  UISETP.NE.U32.AND UP0, UPT, UR4, URZ, UPT ;  /* 0x000000ff0400728c */ /* 0x002fc8000bf05070 */
[----:B------:R-:W-:-:S09]  /*0100*/  UISETP.NE.AND.EX UP0, UPT, UR5, URZ, UPT, UP0 ;  /* 0x000000ff0500728c */ /* 0x000fd2000bf05300 */
[----:B------:R-:W-:Y:S05]  /*0110*/  BRA.U !UP0, `(.L_x_1) ;  /* 0x0000000108147547 */ /* 0x000fea000b800000 */
[----:B------:R-:W1:Y:S01]  /*0120*/  LDC.64 R72, c[0x0][0x888] ;  /* 0x00022200ff487b82 */ /* 0x000e620000000a00 */
[----:B------:R-:W1:Y:S02]  /*0130*/  LDCU.64 UR4, c[0x0][0x358] ;  /* 0x00006b00ff0477ac */ /* 0x000e640008000a00 */
[----:B-1----:R1:W5:Y:S01]  /*0140*/  LDG.E R72, desc[UR4][R72.64] ;  /* 0x0000000448487981 */ /* 0x002362000c1e1900 */
[----:B------:R-:W-:Y:S01]  /*0150*/  HFMA2 R140, -RZ, RZ, 0, 5.9604644775390625e-08 ;  /* 0x00000001ff8c7431 */ /* 0x000fe200000001ff */
[----:B------:R-:W-:Y:S05]  /*0160*/  BRA `(.L_x_0) ;  /* 0x00000000000c7947 */ /* 0x000fea0003800000 */
.L_x_1:
[----:B------:R-:W1:Y:S01]  /*0170*/  LDCU UR4, c[0x0][0x880] ;  /* 0x00011000ff0477ac */ /* 0x000e620008000800 */
[----:B------:R-:W-:Y:S01]  /*0180*/  HFMA2 R140, -RZ, RZ, 0, 5.9604644775390625e-08 ;  /* 0x00000001ff8c7431 */ /* 0x000fe200000001ff */
[----:B-1----:R-:W-:-:S07]  /*0190*/  MOV R72, UR4 ;  /* 0x0000000400487c02 */ /* 0x002fce0008000f00 */
.L_x_0:
[----:B------:R-:W2:Y:S02]  /*01a0*/  LDCU.64 UR4, c[0x0][0x8b0] ;  /* 0x00011600ff0477ac */ /* 0x000ea40008000a00 */
[----:B--2---:R-:W-:-:S04]  /*01b0*/  UISETP.NE.U32.AND UP0, UPT, UR4, URZ, UPT ;  /* 0x000000ff0400728c */ /* 0x004fc8000bf05070 */
[----:B------:R-:W-:-:S09]  /*01c0*/  UISETP.NE.AND.EX UP0, UPT, UR5, URZ, UPT, UP0 ;  /* 0x000000ff0500728c */ /* 0x000fd2000bf05300 */
[----:B------:R-:W-:Y:S05]  /*01d0*/  BRA.U UP0, `(.L_x_2) ;  /* 0x0000000100287547 */ /* 0x000fea000b800000 */
[----:B------:R-:W2:Y:S02]  /*01e0*/  LDCU.64 UR4, c[0x0][0x8a8] ;  /* 0x00011500ff0477ac */ /* 0x000ea40008000a00 */
[----:B--2---:R-:W-:-:S04]  /*01f0*/  UISETP.NE.U32.AND UP0, UPT, UR4, URZ, UPT ;  /* 0x000000ff0400728c */ /* 0x004fc8000bf05070 */
[----:B------:R-:W-:-:S09]  /*0200*/  UISETP.NE.AND.EX UP0, UPT, UR5, URZ, UPT, UP0 ;  /* 0x000000ff0500728c */ /* 0x000fd2000bf05300 */
[----:B------:R-:W-:Y:S05]  /*0210*/  BRA.U !UP0, `(.L_x_3) ;  /* 0x0000000108107547 */ /* 0x000fea000b800000 */
[----:B------:R-:W2:Y:S01]  /*0220*/  LDC.64 R70, c[0x0][0x8a8] ;  /* 0x00022a00ff467b82 */ /* 0x000ea20000000a00 */
[----:B------:R-:W2:Y:S02]  /*0230*/  LDCU.64 UR4, c[0x0][0x358] ;  /* 0x00006b00ff0477ac */ /* 0x000ea40008000a00 */
[----:B--2---:R2:W5:Y:S01]  /*0240*/  LDG.E R70, desc[UR4][R70.64] ;  /* 0x0000000446467981 */ /* 0x004562000c1e1900 */
[----:B------:R-:W-:Y:S05]  /*0250*/  BRA `(.L_x_2) ;  /* 0x0000000000087947 */ /* 0x000fea0003800000 */
.L_x_3:
[----:B------:R-:W2:Y:S02]  /*0260*/  LDCU UR4, c[0x0][0x8a0] ;  /* 0x00011400ff0477ac */ /* 0x000ea40008000800 */
[----:B--2---:R-:W-:Y:S02]  /*0270*/  MOV R70, UR4 ;  /* 0x0000000400467c02 */ /* 0x004fe40008000f00 */
.L_x_2:
[----:B------:R-:W-:Y:S01]  /*0280*/  IMAD.U32 R0, RZ, RZ, UR18 ;  /* 0x00000012ff007e24 */ /* 0x000fe2000f8e00ff */
[----:B------:R-:W-:Y:S04]  /*0290*/  BSSY.RECONVERGENT B0, `(.L_x_4) ;  /* 0x000000c000007945 */ /* 0x000fe80003800200 */
[C---:B------:R-:W-:Y:S02]  /*02a0*/  ISETP.NE.OR P2, PT, R0.reuse, 0x1, !P1 ;  /* 0x000000010000780c */ /* 0x040fe40004f45670 */
[----:B------:R-:W-:-:S11]  /*02b0*/  ISETP.NE.OR P0, PT, R0, 0x3, !P1 ;  /* 0x000000030000780c */ /* 0x000fd60004f05670 */
[----:B------:R-:W-:Y:S05]  /*02c0*/  @P2 BRA `(.L_x_5) ;  /* 0x0000000000202947 */ /* 0x000fea0003800000 */
[----:B------:R-:W3:Y:S02]  /*02d0*/  LDCU.64 UR4, c[0x0][0x348] ;  /* 0x00006900ff0477ac */ /* 0x000ee40008000a00 */
[----:B---3--:R-:W-:Y:S02]  /*02e0*/  UIADD3 UR6, UP1, UPT, UR4, 0x80, URZ ;  /* 0x0000008004067890 */ /* 0x008fe4000ff3e0ff */
[----:B------:R-:W-:Y:S02]  /*02f0*/  UIADD3 UR4, UP0, UPT, UR4, 0x180, URZ ;  /* 0x0000018004047890 */ /* 0x000fe4000ff1e0ff */
[----:B------:R-:W-:Y:S02]  /*0300*/  UIADD3.X UR7, UPT, UPT, URZ, UR5, URZ, UP1, !UPT ;  /* 0x00000005ff077290 */ /* 0x000fe40008ffe4ff */
[----:B------:R-:W-:-:S07]  /*0310*/  UIADD3.X UR5, UPT, UPT, URZ, UR5, URZ, UP0, !UPT ;  /* 0x00000005ff057290 */ /* 0x000fce00087fe4ff */
[----:B------:R3:W-:Y:S02]  /*0320*/  UTMACCTL.PF [UR6] ;  /* 0x00000000060079b9 */ /* 0x0007e40008040000 */
[----:B------:R3:W-:Y:S02]  /*0330*/  UTMACCTL.PF [UR4] ;  /* 0x00000000040079b9 */ /* 0x0007e40008040000 */
[----:B---3--:R-:W-:Y:S01]  /*0340*/  NOP ;  /* 0x0000000000007918 */ /* 0x008fe20000000000 */
.L_x_5:
[----:B------:R-:W-:Y:S05]  /*0350*/  BSYNC.RECONVERGENT B0 ;  /* 0x0000000000007941 */ /* 0x000fea0003800200 */
.L_x_4:
[----:B------:R-:W-:Y:S04]  /*0360*/  BSSY.RECONVERGENT B0, `(.L_x_6) ;  /* 0x000000a000007945 */ /* 0x000fe80003800200 */
        /* <DEDUP_REMOVED lines=9> */
.L_x_7:
[----:B------:R-:W-:Y:S05]  /*0400*/  BSYNC.RECONVERGENT B0 ;  /* 0x0000000000007941 */ /* 0x000fea0003800200 */
.L_x_6:
[----:B------:R-:W3:Y:S01]  /*0410*/  LDCU.64 UR4, c[0x0][0x888] ;  /* 0x00011100ff0477ac */ /* 0x000ee20008000a00 */
[----:B------:R-:W-:Y:S02]  /*0420*/  UISETP.EQ.U32.AND UP2, UPT, UR8, URZ, UPT ;  /* 0x000000ff0800728c */ /* 0x000fe4000bf42070 */
[----:B------:R-:W-:Y:S02]  /*0430*/  UPLOP3.LUT UP4, UPT, UPT, UPT, UPT, 0x80, 0x8 ;  /* 0x000000000008789c */ /* 0x000fe40003f8f070 */
[----:B---3--:R-:W-:-:S04]  /*0440*/  UISETP.NE.U32.AND UP0, UPT, UR4, URZ, UPT ;  /* 0x000000ff0400728c */ /* 0x008fc8000bf05070 */
[----:B------:R-:W-:-:S04]  /*0450*/  UISETP.NE.AND.EX UP1, UPT, UR5, URZ, UPT, UP0 ;  /* 0x000000ff0500728c */ /* 0x000fc8000bf25300 */
[----:B------:R-:W-:-:S04]  /*0460*/  UISETP.EQ.OR.EX UP3, UPT, UR9, URZ, !UP1, UP2 ;  /* 0x000000ff0900728c */ /* 0x000fc8000cf62720 */
[----:B------:R-:W-:-:S06]  /*0470*/  UP2UR UR4, UPR, URZ, 0x8 ;  /* 0x00000008ff047883 */ /* 0x000fcc0008000000 */
[----:B------:R-:W-:Y:S01]  /*0480*/  MOV R144, UR4 ;  /* 0x0000000400907c02 */ /* 0x000fe20008000f00 */
[----:B------:R-:W-:Y:S06]  /*0490*/  BRA.U !UP3, `(.L_x_8) ;  /* 0x000000010b207547 */ /* 0x000fec000b800000 */
[----:B-----5:R-:W-:Y:S01]  /*04a0*/  R2UR UR5, R72 ;  /* 0x00000000480572ca */ /* 0x020fe200000e0000 */
[----:B------:R-:W-:Y:S02]  /*04b0*/  UISETP.NE.U32.AND UP2, UPT, UR8, URZ, UPT ;  /* 0x000000ff0800728c */ /* 0x000fe4000bf45070 */
[----:B------:R-:W-:Y:S02]  /*04c0*/  USEL UR4, URZ, 0xffffffff, UP1 ;  /* 0xffffffffff047887 */ /* 0x000fe40008800000 */
[----:B------:R-:W-:-:S08]  /*04d0*/  UISETP.NE.AND.EX UP2, UPT, UR9, URZ, UPT, UP2 ;  /* 0x000000ff0900728c */ /* 0x000fd0000bf45320 */
[----:B------:R-:W-:-:S04]  /*04e0*/  UISETP.NE.AND UP0, UPT, UR5, URZ, UPT ;  /* 0x000000ff0500728c */ /* 0x000fc8000bf05270 */
[----:B------:R-:W-:-:S04]  /*04f0*/  @!UP2 USEL UR4, URZ, 0xffffffff, UP0 ;  /* 0xffffffffff04a887 */ /* 0x000fc80008000000 */
[----:B------:R-:W-:-:S04]  /*0500*/  ULOP3.LUT UR4, UR4, 0x1, URZ, 0xc0, !UPT ;  /* 0x0000000104047892 */ /* 0x000fc8000f8ec0ff */
[----:B------:R-:W-:-:S11]  /*0510*/  UISETP.NE.U32.AND UP4, UPT, UR4, 0x1, UPT ;  /* 0x000000010400788c */ /* 0x000fd6000bf85070 */
.L_x_8:
[----:B------:R-:W3:Y:S01]  /*0520*/  SHFL.IDX PT, R0, R141, RZ, 0x1f ;  /* 0x00001fff8d007589 */ /* 0x000ee200000e0000 */
[----:B------:R-:W-:-:S04]  /*0530*/  UISETP.NE.AND UP0, UPT, UR18, 0x2, UPT ;  /* 0x000000021200788c */ /* 0x000fc8000bf05270 */
[----:B------:R-:W-:Y:S02]  /*0540*/  UISETP.EQ.AND UP2, UPT, UR33, URZ, !UP0 ;  /* 0x000000ff2100728c */ /* 0x000fe4000c742270 */
[----:B------:R-:W-:-:S04]  /*0550*/  USEL UR46, URZ, 0x1, UP0 ;  /* 0x00000001ff2e7887 */ /* 0x000fc80008000000 */
[----:B------:R-:W-:Y:S02]  /*0560*/  PLOP3.LUT P3, PT, P1, PT, UP2, 0x80, 0x8 ;  /* 0x000000000008781c */ /* 0x000fe40000f6f028 */
[----:B---3--:R-:W-:-:S13]  /*0570*/  ISETP.NE.AND P0, PT, R0, RZ, PT ;  /* 0x000000ff0000720c */ /* 0x008fda0003f05270 */
[----:B------:R-:W-:Y:S05]  /*0580*/  @P0 BRA `(.L_x_9) ;  /* 0x0000000000980947 */ /* 0x000fea0003800000 */
[----:B------:R-:W-:Y:S01]  /*0590*/  ELECT P0, URZ, PT ;  /* 0x0000000000ff782f */ /* 0x000fe20003800000 */
[----:B------:R-:W-:-:S12]  /*05a0*/  BSSY.RECONVERGENT B0, `(.L_x_9) ;  /* 0x0000024000007945 */ /* 0x000fd80003800200 */
[----:B------:R-:W-:Y:S05]  /*05b0*/  @!P0 BRA `(.L_x_10) ;  /* 0x0000000000888947 */ /* 0x000fea0003800000 */
[----:B------:R-:W-:Y:S01]  /*05c0*/  UMOV UR4, 0x400 ;  /* 0x0000040000047882 */ /* 0x000fe20000000000 */
[----:B------:R-:W-:Y:S01]  /*05d0*/  UMOV UR8, 0x1 ;  /* 0x0000000100087882 */ /* 0x000fe20000000000 */
[----:B------:R-:W-:Y:S01]  /*05e0*/  UMOV UR6, 0x4 ;  /* 0x0000000400067882 */ /* 0x000fe20000000000 */
[----:B------:R-:W-:Y:S02]  /*05f0*/  ULEA UR4, UR45, UR4, 0x18 ;  /* 0x000000042d047291 */ /* 0x000fe4000f8ec0ff */
[----:B------:R-:W-:-:S04]  /*0600*/  UIADD3 UR8, UPT, UPT, -UR8, 0x100000, URZ ;  /* 0x0010000008087890 */ /* 0x000fc8000fffe1ff */
[----:B------:R-:W-:Y:S02]  /*0610*/  USHF.L.U32 UR9, UR8, 0xb, URZ ;  /* 0x0000000b08097899 */ /* 0x000fe400080006ff */
[----:B------:R-:W-:Y:S02]  /*0620*/  USHF.L.U32 UR8, UR8, 0x1, URZ ;  /* 0x0000000108087899 */ /* 0x000fe400080006ff */
[----:B------:R-:W-:-:S04]  /*0630*/  UIADD3 UR6, UPT, UPT, -UR6, 0x100000, URZ ;  /* 0x0010000006067890 */ /* 0x000fc8000fffe1ff */
[----:B------:R-:W-:Y:S02]  /*0640*/  USHF.L.U32 UR7, UR6, 0xb, URZ ;  /* 0x0000000b06077899 */ /* 0x000fe400080006ff */
[----:B------:R-:W-:Y:S01]  /*0650*/  USHF.L.U32 UR6, UR6, 0x1, URZ ;  /* 0x0000000106067899 */ /* 0x000fe200080006ff */
[----:B------:R-:W3:Y:S03]  /*0660*/  FENCE.VIEW.ASYNC.S ;  /* 0x00000000000073c6 */ /* 0x000ee60000000000 */
[----:B---3--:R3:W4:Y:S08]  /*0670*/  SYNCS.EXCH.64 URZ, [UR4], UR8 ;  /* 0x0000000804ff75b2 */ /* 0x0087300008000100 */
[----:B------:R3:W1:Y:S01]  /*0680*/  SYNCS.EXCH.64 URZ, [UR4+0x58], UR6 ;  /* 0x0000580604ff75b2 */ /* 0x0006620008000100 */
        /* <DEDUP_REMOVED lines=19> */
[----:B------:R3:W1:Y:S02]  /*07c0*/  SYNCS.EXCH.64 URZ, [UR4+0xa8], UR6 ;  /* 0x0000a80604ff75b2 */ /* 0x0006640008000100 */
[----:B---34-:R-:W-:Y:S01]  /*07d0*/  NOP ;  /* 0x0000000000007918 */ /* 0x018fe20000000000 */
.L_x_10:
[----:B------:R-:W-:Y:S05]  /*07e0*/  BSYNC.RECONVERGENT B0 ;  /* 0x0000000000007941 */ /* 0x000fea0003800200 */
.L_x_9:
[----:B------:R-:W3:Y:S01]  /*07f0*/  SHFL.IDX PT, R0, R141, RZ, 0x1f ;  /* 0x00001fff8d007589 */ /* 0x000ee200000e0000 */
[----:B------:R-:W-:Y:S01]  /*0800*/  NOP ;  /* 0x0000000000007918 */ /* 0x000fe20000000000 */
[----:B---3--:R-:W-:-:S13]  /*0810*/  ISETP.NE.AND P0, PT, R0, 0x1, PT ;  /* 0x000000010000780c */ /* 0x008fda0003f05270 */
[----:B------:R-:W-:Y:S05]  /*0820*/  @P0 BRA `(.L_x_11) ;  /* 0x0000000000540947 */ /* 0x000fea0003800000 */
        /* <DEDUP_REMOVED lines=10> */
[----:B------:R-:W-:Y:S01]  /*08d0*/  ELECT P0, URZ, PT ;  /* 0x0000000000ff782f */ /* 0x000fe20003800000 */
[----:B------:R-:W3:Y:S02]  /*08e0*/  FENCE.VIEW.ASYNC.S ;  /* 0x00000000000073c6 */ /* 0x000ee40000000000 */
[----:B---3--:R3:W4:Y:S08]  /*08f0*/  SYNCS.EXCH.64 URZ, [UR4+0xb0], UR8 ;  /* 0x0000b00804ff75b2 */ /* 0x0087300008000100 */
[----:B------:R3:W1:Y:S01]  /*0900*/  SYNCS.EXCH.64 URZ, [UR4+0xd0], UR6 ;  /* 0x0000d00604ff75b2 */ /* 0x0006620008000100 */
[----:B------:R3:W1:Y:S01]  /*0910*/  SYNCS.EXCH.64 URZ, [UR4+0xb8], UR8 ;  /* 0x0000b80804ff75b2 */ /* 0x0006620008000100 */
[----:B------:R3:W1:Y:S01]  /*0920*/  SYNCS.EXCH.64 URZ, [UR4+0xd8], UR6 ;  /* 0x0000d80604ff75b2 */ /* 0x0006620008000100 */
[----:B------:R3:W1:Y:S01]  /*0930*/  SYNCS.EXCH.64 URZ, [UR4+0xc0], UR8 ;  /* 0x0000c00804ff75b2 */ /* 0x0006620008000100 */
[----:B------:R3:W1:Y:S01]  /*0940*/  SYNCS.EXCH.64 URZ, [UR4+0xe0], UR6 ;  /* 0x0000e00604ff75b2 */ /* 0x0006620008000100 */
[----:B------:R3:W1:Y:S01]  /*0950*/  SYNCS.EXCH.64 URZ, [UR4+0xc8], UR8 ;  /* 0x0000c80804ff75b2 */ /* 0x0006620008000100 */
[----:B------:R3:W1:Y:S01]  /*0960*/  SYNCS.EXCH.64 URZ, [UR4+0xe8], UR6 ;  /* 0x0000e80604ff75b2 */ /* 0x0006620008000100 */
[----:B------:R-:W-:Y:S01]  /*0970*/  NOP ;  /* 0x0000000000007918 */ /* 0x000fe20000000000 */
.L_x_11:
[----:B------:R-:W2:Y:S01]  /*0980*/  SHFL.IDX PT, R0, R141, RZ, 0x1f ;  /* 0x00001fff8d007589 */ /* 0x000ea200000e0000 */
[----:B------:R-:W-:Y:S01]  /*0990*/  NOP ;  /* 0x0000000000007918 */ /* 0x000fe20000000000 */
[----:B--2---:R-:W-:-:S13]  /*09a0*/  ISETP.NE.AND P0, PT, R0, 0x3, PT ;  /* 0x000000030000780c */ /* 0x004fda0003f05270 */
[----:B------:R-:W-:Y:S05]  /*09b0*/  @P0 BRA `(.L_x_12) ;  /* 0x00000000002c0947 */ /* 0x000fea0003800000 */
[----:B---3--:R-:W-:Y:S01]  /*09c0*/  UMOV UR6, 0x400 ;  /* 0x0000040000067882 */ /* 0x008fe20000000000 */
[----:B------:R-:W-:Y:S01]  /*09d0*/  UMOV UR4, 0x20 ;  /* 0x0000002000047882 */ /* 0x000fe20000000000 */
[----:B------:R-:W-:Y:S02]  /*09e0*/  ULEA UR6, UR45, UR6, 0x18 ;  /* 0x000000062d067291 */ /* 0x000fe4000f8ec0ff */
[----:B------:R-:W-:-:S04]  /*09f0*/  UIADD3 UR4, UPT, UPT, -UR4, 0x100000, URZ ;  /* 0x0010000004047890 */ /* 0x000fc8000fffe1ff */
[----:B------:R-:W-:Y:S02]  /*0a00*/  USHF.L.U32 UR5, UR4, 0xb, URZ ;  /* 0x0000000b04057899 */ /* 0x000fe400080006ff */
[----:B------:R-:W-:Y:S01]  /*0a10*/  USHF.L.U32 UR4, UR4, 0x1, URZ ;  /* 0x0000000104047899 */ /* 0x000fe200080006ff */
[----:B------:R-:W-:Y:S01]  /*0a20*/  ELECT P0, URZ, PT ;  /* 0x0000000000ff782f */ /* 0x000fe20003800000 */
[----:B------:R-:W2:Y:S10]  /*0a30*/  FENCE.VIEW.ASYNC.S ;  /* 0x00000000000073c6 */ /* 0x000eb40000000000 */
[----:B--2---:R2:W3:Y:S01]  /*0a40*/  SYNCS.EXCH.64 URZ, [UR6+0xf0], UR4 ;  /* 0x0000f00406ff75b2 */ /* 0x0044e20008000100 */
[----:B------:R2:W1:Y:S01]  /*0a50*/  SYNCS.EXCH.64 URZ, [UR6+0xf8], UR4 ;  /* 0x0000f80406ff75b2 */ /* 0x0004620008000100 */
[----:B------:R-:W-:Y:S01]  /*0a60*/  NOP ;  /* 0x0000000000007918 */ /* 0x000fe20000000000 */
.L_x_12:
[----:B------:R-:W4:Y:S01]  /*0a70*/  SHFL.IDX PT, R0, R141, RZ, 0x1f ;  /* 0x00001fff8d007589 */ /* 0x000f2200000e0000 */
[----:B------:R-:W-:Y:S01]  /*0a80*/  NOP ;  /* 0x0000000000007918 */ /* 0x000fe20000000000 */
[----:B----4-:R-:W-:-:S13]  /*0a90*/  ISETP.NE.AND P0, PT, R0, 0x4, PT ;  /* 0x000000040000780c */ /* 0x010fda0003f05270 */
[----:B------:R-:W-:Y:S05]  /*0aa0*/  @P0 BRA `(.L_x_13) ;  /* 0x0000000000480947 */ /* 0x000fea0003800000 */
[----:B--23--:R-:W-:Y:S01]  /*0ab0*/  UMOV UR4, 0x720 ;  /* 0x0000072000047882 */ /* 0x00cfe20000000000 */
[----:B------:R-:W-:Y:S01]  /*0ac0*/  UMOV UR6, 0x400 ;  /* 0x0000040000067882 */ /* 0x000fe20000000000 */
[----:B------:R-:W-:Y:S01]  /*0ad0*/  USEL UR4, UR4, 0x620, UP4 ;  /* 0x0000062004047887 */ /* 0x000fe2000a000000 */
        /* <DEDUP_REMOVED lines=9> */
[----:B------:R-:W2:Y:S02]  /*0b70*/  FENCE.VIEW.ASYNC.S ;  /* 0x00000000000073c6 */ /* 0x000ea40000000000 */
[----:B--2---:R4:W2:Y:S08]  /*0b80*/  SYNCS.EXCH.64 URZ, [UR6+0x100], UR8 ;  /* 0x0001000806ff75b2 */ /* 0x0048b00008000100 */
[----:B------:R4:W3:Y:S01]  /*0b90*/  SYNCS.EXCH.64 URZ, [UR6+0x110], UR4 ;  /* 0x0001100406ff75b2 */ /* 0x0008e20008000100 */
[----:B------:R4:W1:Y:S01]  /*0ba0*/  SYNCS.EXCH.64 URZ, [UR6+0x108], UR8 ;  /* 0x0001080806ff75b2 */ /* 0x0008620008000100 */
[----:B------:R4:W1:Y:S02]  /*0bb0*/  SYNCS.EXCH.64 URZ, [UR6+0x118], UR4 ;  /* 0x0001180406ff75b2 */ /* 0x0008640008000100 */
[----:B----4-:R-:W-:Y:S01]  /*0bc0*/  NOP ;  /* 0x0000000000007918 */ /* 0x010fe20000000000 */
.L_x_13:
[----:B------:R-:W4:Y:S01]  /*0bd0*/  SHFL.IDX PT, R0, R141, RZ, 0x1f ;  /* 0x00001fff8d007589 */ /* 0x000f2200000e0000 */
[----:B------:R-:W-:Y:S01]  /*0be0*/  NOP ;  /* 0x0000000000007918 */ /* 0x000fe20000000000 */
[----:B----4-:R-:W-:-:S13]  /*0bf0*/  ISETP.NE.AND P0, PT, R0, 0x5, PT ;  /* 0x000000050000780c */ /* 0x010fda0003f05270 */
[----:B------:R-:W-:Y:S05]  /*0c00*/  @P0 BRA `(.L_x_14) ;  /* 0x0000000000440947 */ /* 0x000fea0003800000 */
[----:B--23--:R-:W-:Y:S01]  /*0c10*/  UMOV UR4, 0x400 ;  /* 0x0000040000047882 */ /* 0x00cfe20000000000 */
        /* <DEDUP_REMOVED lines=16> */
.L_x_14:
[----:B------:R-:W4:Y:S01]  /*0d20*/  SHFL.IDX PT, R0, R141, RZ, 0x1f ;  /* 0x00001fff8d007589 */ /* 0x000f2200000e0000 */
[----:B------:R-:W-:Y:S01]  /*0d30*/  ISETP.NE.OR P1, PT, RZ, UR18, !P1 ;  /* 0x00000012ff007c0c */ /* 0x000fe2000cf25670 */
[----:B------:R-:W-:Y:S01]  /*0d40*/  NOP ;  /* 0x0000000000007918 */ /* 0x000fe20000000000 */
[----:B----4-:R-:W-:-:S13]  /*0d50*/  ISETP.NE.AND P0, PT, R0, 0x3, PT ;  /* 0x000000030000780c */ /* 0x010fda0003f05270 */
[----:B------:R-:W-:Y:S05]  /*0d60*/  @P0 BRA `(.L_x_15) ;  /* 0x0000000000340947 */ /* 0x000fea0003800000 */
[----:B--23--:R-:W-:Y:S01]  /*0d70*/  UMOV UR4, 0x400 ;  /* 0x0000040000047882 */ /* 0x00cfe20000000000 */
[----:B------:R-:W-:Y:S01]  /*0d80*/  UMOV UR6, 0x20 ;  /* 0x0000002000067882 */ /* 0x000fe20000000000 */
[----:B------:R-:W-:Y:S02]  /*0d90*/  ULEA UR4, UR45, UR4, 0x18 ;  /* 0x000000042d047291 */ /* 0x000fe4000f8ec0ff */
[----:B------:R-:W-:-:S04]  /*0da0*/  UIADD3 UR6, UPT, UPT, -UR6, 0x100000, URZ ;  /* 0x0010000006067890 */ /* 0x000fc8000fffe1ff */
[----:B------:R-:W-:Y:S02]  /*0db0*/  USHF.L.U32 UR7, UR6, 0xb, URZ ;  /* 0x0000000b06077899 */ /* 0x000fe400080006ff */
[----:B------:R-:W-:Y:S01]  /*0dc0*/  USHF.L.U32 UR6, UR6, 0x1, URZ ;  /* 0x0000000106067899 */ /* 0x000fe200080006ff */
[----:B------:R-:W-:Y:S01]  /*0dd0*/  ELECT P0, URZ, PT ;  /* 0x0000000000ff782f */ /* 0x000fe20003800000 */
[----:B------:R-:W2:Y:S10]  /*0de0*/  FENCE.VIEW.ASYNC.S ;  /* 0x00000000000073c6 */ /* 0x000eb40000000000 */
[----:B--2---:R4:W2:Y:S01]  /*0df0*/  SYNCS.EXCH.64 URZ, [UR4+0x140], UR6 ;  /* 0x0001400604ff75b2 */ /* 0x0048a20008000100 */
[----:B------:R4:W3:Y:S01]  /*0e00*/  SYNCS.EXCH.64 URZ, [UR4+0x150], UR6 ;  /* 0x0001500604ff75b2 */ /* 0x0008e20008000100 */
[----:B------:R4:W1:Y:S01]  /*0e10*/  SYNCS.EXCH.64 URZ, [UR4+0x148], UR6 ;  /* 0x0001480604ff75b2 */ /* 0x0008620008000100 */
[----:B------:R4:W1:Y:S02]  /*0e20*/  SYNCS.EXCH.64 URZ, [UR4+0x158], UR6 ;  /* 0x0001580604ff75b2 */ /* 0x0008640008000100 */
[----:B----4-:R-:W-:Y:S01]  /*0e30*/  NOP ;  /* 0x0000000000007918 */ /* 0x010fe20000000000 */
.L_x_15:
[----:B------:R-:W-:Y:S01]  /*0e40*/  VOTEU.ALL UP0, P1 ;  /* 0x0000000000ff7886 */ /* 0x000fe20000800000 */
[----:B--23--:R-:W-:Y:S01]  /*0e50*/  UMOV UR4, 0x20 ;  /* 0x0000002000047882 */ /* 0x00cfe20000000000 */
[----:B------:R-:W2:Y:S01]  /*0e60*/  LDCU UR7, c[0x0][0x36c] ;  /* 0x00006d80ff0777ac */ /* 0x000ea20008000800 */
[----:B------:R-:W-:Y:S01]  /*0e70*/  NOP ;  /* 0x0000000000007918 */ /* 0x000fe20000000000 */
[----:B------:R-:W-:Y:S01]  /*0e80*/  LOP3.LUT R3, R155, 0x1f, RZ, 0xc0, !PT ;  /* 0x0000001f9b037812 */ /* 0x000fe200078ec0ff */
[----:B------:R-:W-:Y:S01]  /*0e90*/  @!UP0 UMOV UR6, 0x400 ;  /* 0x0000040000068882 */ /* 0x000fe20000000000 */
[----:B------:R-:W-:-:S04]  /*0ea0*/  @!UP0 UIADD3 UR4, UPT, UPT, -UR4, 0x100000, URZ ;  /* 0x0010000004048890 */ /* 0x000fc8000fffe1ff */
[----:B------:R-:W-:Y:S02]  /*0eb0*/  @!UP0 USHF.L.U32 UR5, UR4, 0xb, URZ ;  /* 0x0000000b04058899 */ /* 0x000fe400080006ff */
[----:B------:R-:W-:Y:S02]  /*0ec0*/  @!UP0 USHF.L.U32 UR4, UR4, 0x1, URZ ;  /* 0x0000000104048899 */ /* 0x000fe400080006ff */
[----:B------:R-:W-:Y:S01]  /*0ed0*/  @!UP0 ULEA UR6, UR45, UR6, 0x18 ;  /* 0x000000062d068291 */ /* 0x000fe2000f8ec0ff */
[----:B------:R-:W-:Y:S01]  /*0ee0*/  VOTEU.ALL UP0, P1 ;  /* 0x0000000000ff7886 */ /* 0x000fe20000800000 */
[----:B------:R-:W-:Y:S02]  /*0ef0*/  UISETP.NE.AND UP5, UPT, UR18, URZ, UPT ;  /* 0x000000ff1200728c */ /* 0x000fe4000bfa5270 */
[----:B--2---:R-:W-:Y:S01]  /*0f00*/  UISETP.EQ.U32.AND UP6, UPT, UR7, 0x1, UPT ;  /* 0x000000010700788c */ /* 0x004fe2000bfc2070 */
[----:B------:R-:W2:Y:S07]  /*0f10*/  FENCE.VIEW.ASYNC.S ;  /* 0x00000000000073c6 */ /* 0x000eae0000000000 */
[----:B--2---:R2:W3:Y:S01]  /*0f20*/  @!UP0 SYNCS.EXCH.64 URZ, [UR6+0x160], UR4 ;  /* 0x0001600406ff85b2 */ /* 0x0044e20008000100 */
[----:B------:R-:W-:Y:S05]  /*0f30*/  BRA.U !UP6, `(.L_x_16) ;  /* 0x000000010e087547 */ /* 0x000fea000b800000 */
[----:B-1-3--:R-:W-:Y:S01]  /*0f40*/  UCGABAR_ARV ;  /* 0x00000000000079c7 */ /* 0x00afe20008000000 */
[----:B------:R-:W-:Y:S05]  /*0f50*/  BRA `(.L_x_17) ;  /* 0x0000000000047947 */ /* 0x000fea0003800000 */
.L_x_16:
[----:B-1-3--:R-:W-:Y:S01]  /*0f60*/  NOP ;  /* 0x0000000000007918 */ /* 0x00afe20000000000 */
.L_x_17:
[----:B------:R-:W1:Y:S01]  /*0f70*/  S2UR UR31, SR_CTAID.X ;  /* 0x00000000001f79c3 */ /* 0x000e620000002500 */
[----:B------:R-:W-:-:S05]  /*0f80*/  CS2R.32 R143, SR_CgaSize ;  /* 0x00000000008f7805 */ /* 0x000fca0000008a00 */
[----:B------:R-:W-:-:S05]  /*0f90*/  IMAD R143, R143, -0xa0, RZ ;  /* 0xffffff608f8f7824 */ /* 0x000fca00078e02ff */
[----:B--2---:R-:W-:-:S14]  /*0fa0*/  R2UR UR5, R143 ;  /* 0x000000008f0572ca */ /* 0x004fdc00000e0000 */
[----:B------:R-:W2:Y:S01]  /*0fb0*/  LDCU UR5, c[0x0][UR5+0x2b0] ;  /* 0x00005600050577ac */ /* 0x000ea20008000800 */
[----:B------:R-:W-:-:S05]  /*0fc0*/  CS2R.32 R143, SR_CgaSize ;  /* 0x00000000008f7805 */ /* 0x000fca0000008a00 */
[----:B------:R-:W-:-:S05]  /*0fd0*/  IMAD R143, R143, -0xa0, RZ ;  /* 0xffffff608f8f7824 */ /* 0x000fca00078e02ff */
[----:B------:R-:W-:-:S14]  /*0fe0*/  R2UR UR4, R143 ;  /* 0x000000008f0472ca */ /* 0x000fdc00000e0000 */
[----:B------:R-:W3:Y:S01]  /*0ff0*/  LDCU UR4, c[0x0][UR4+0x2b4] ;  /* 0x00005680040477ac */ /* 0x000ee20008000800 */
[----:B------:R-:W4:Y:S01]  /*1000*/  S2UR UR30, SR_CTAID.Y ;  /* 0x00000000001e79c3 */ /* 0x000f220000002600 */
[----:B------:R-:W-:-:S05]  /*1010*/  CS2R.32 R143, SR_CgaSize ;  /* 0x00000000008f7805 */ /* 0x000fca0000008a00 */
[----:B------:R-:W-:-:S05]  /*1020*/  IMAD R143, R143, -0xa0, RZ ;  /* 0xffffff608f8f7824 */ /* 0x000fca00078e02ff */
[----:B------:R-:W-:-:S14]  /*1030*/  R2UR UR7, R143 ;  /* 0x000000008f0772ca */ /* 0x000fdc00000e0000 */
[----:B------:R-:W3:Y:S01]  /*1040*/  LDCU UR7, c[0x0][UR7+0x2a0] ;  /* 0x00005400070777ac */ /* 0x000ee20008000800 */
[----:B------:R-:W-:-:S05]  /*1050*/  CS2R.32 R143, SR_CgaSize ;  /* 0x00000000008f7805 */ /* 0x000fca0000008a00 */
[----:B------:R-:W-:-:S05]  /*1060*/  IMAD R143, R143, -0xa0, RZ ;  /* 0xffffff608f8f7824 */ /* 0x000fca00078e02ff */
[----:B------:R-:W-:-:S14]  /*1070*/  R2UR UR8, R143 ;  /* 0x000000008f0872ca */ /* 0x000fdc00000e0000 */
[----:B------:R-:W3:Y:S01]  /*1080*/  LDCU UR8, c[0x0][UR8+0x2a4] ;  /* 0x00005480080877ac */ /* 0x000ee20008000800 */
[----:B------:R-:W-:Y:S01]  /*1090*/  UISETP.GT.U32.AND UP0, UPT, UR33, 0xffff, UPT ;  /* 0x0000ffff2100788c */ /* 0x000fe2000bf04070 */
[----:B------:R-:W3:Y:S01]  /*10a0*/  LDCU UR19, c[0x0][0xb24] ;  /* 0x00016480ff1377ac */ /* 0x000ee20008000800 */
[----:B------:R-:W3:Y:S01]  /*10b0*/  LDCU UR42, c[0x0][0xb24] ;  /* 0x00016480ff2a77ac */ /* 0x000ee20008000800 */
[----:B-1----:R-:W-:Y:S01]  /*10c0*/  I2FP.F32.U32 R2, UR31 ;  /* 0x0000001f00027c45 */ /* 0x002fe20008201000 */
[----:B------:R-:W1:Y:S04]  /*10d0*/  LDCU UR24, c[0x0][0xb30] ;  /* 0x00016600ff1877ac */ /* 0x000e680008000800 */
[----:B--2---:R-:W-:Y:S01]  /*10e0*/  FMUL R2, R2, UR5 ;  /* 0x0000000502027c20 */ /* 0x004fe20008400000 */
[----:B------:R-:W-:Y:S01]  /*10f0*/  USHF.L.U32 UR23, UR45, 0xa, URZ ;  /* 0x0000000a2d177899 */ /* 0x000fe200080006ff */
[----:B----4-:R-:W-:Y:S01]  /*1100*/  I2FP.F32.U32 R0, UR30 ;  /* 0x0000001e00007c45 */ /* 0x010fe20008201000 */
[----:B------:R-:W-:-:S03]  /*1110*/  USHF.L.U32 UR47, UR31, 0x7, URZ ;  /* 0x000000071f2f7899 */ /* 0x000fc600080006ff */
[----:B------:R-:W2:Y:S01]  /*1120*/  F2I.U32.TRUNC.NTZ R2, R2 ;  /* 0x0000000200027305 */ /* 0x000ea2000020f000 */
[----:B------:R-:W-:Y:S01]  /*1130*/  USEL UR22, UR33, 0xffff, !UP0 ;  /* 0x0000ffff21167887 */ /* 0x000fe2000c000000 */
[----:B---3--:R-:W-:-:S06]  /*1140*/  FMUL R0, R0, UR4 ;  /* 0x0000000400007c20 */ /* 0x008fcc0008400000 */
[----:B------:R-:W3:Y:S01]  /*1150*/  F2I.U32.TRUNC.NTZ R0, R0 ;  /* 0x0000000000007305 */ /* 0x000ee2000020f000 */
[----:B--2---:R-:W-:Y:S02]  /*1160*/  R2UR UR4, R2 ;  /* 0x00000000020472ca */ /* 0x004fe400000e0000 */
[----:B------:R-:W-:Y:S02]  /*1170*/  PRMT R2, RZ, 0x7610, R2 ;  /* 0x00007610ff027816 */ /* 0x000fe40000000002 */
[----:B---3--:R-:W-:Y:S02]  /*1180*/  R2UR UR6, R0 ;  /* 0x00000000000672ca */ /* 0x008fe400000e0000 */
[----:B------:R-:W-:-:S07]  /*1190*/  PRMT R0, RZ, 0x7610, R0 ;  /* 0x00007610ff007816 */ /* 0x000fce0000000000 */
[----:B------:R-:W-:-:S04]  /*11a0*/  UIADD3 UR5, UPT, UPT, -UR4, URZ, URZ ;  /* 0x000000ff04057290 */ /* 0x000fc8000fffe1ff */
[----:B------:R-:W-:Y:S02]  /*11b0*/  UIMAD UR5, UR7, UR5, UR31 ;  /* 0x00000005070572a4 */ /* 0x000fe4000f8e021f */
[----:B------:R-:W-:-:S04]  /*11c0*/  UIADD3 UR4, UPT, UPT, -UR6, URZ, URZ ;  /* 0x000000ff06047290 */ /* 0x000fc8000fffe1ff */
[----:B------:R-:W-:Y:S01]  /*11d0*/  IMAD.U32 R143, RZ, RZ, UR5 ;  /* 0x00000005ff8f7e24 */ /* 0x000fe2000f8e00ff */
[----:B------:R-:W-:-:S06]  /*11e0*/  UIMAD UR4, UR8, UR4, UR30 ;  /* 0x00000004080472a4 */ /* 0x000fcc000f8e021e */
[----:B------:R-:W-:Y:S01]  /*11f0*/  IMAD.U32 R142, RZ, RZ, UR4 ;  /* 0x00000004ff8e7e24 */ /* 0x000fe2000f8e00ff */
[----:B-1----:R-:W-:Y:S06]  /*1200*/  BRA.U UP5, `(.L_x_18) ;  /* 0x00000001056c7547 */ /* 0x002fec000b800000 */
[----:B------:R-:W-:Y:S02]  /*1210*/  R2UR UR4, R142 ;  /* 0x000000008e0472ca */ /* 0x000fe400000e0000 */
[----:B------:R-:W-:-:S11]  /*1220*/  R2UR UR10, R143 ;  /* 0x000000008f0a72ca */ /* 0x000fd600000e0000 */
[----:B------:R-:W-:Y:S02]  /*1230*/  UISETP.NE.AND UP0, UPT, UR4, URZ, UPT ;  /* 0x000000ff0400728c */ /* 0x000fe4000bf05270 */
[----:B------:R-:W-:Y:S02]  /*1240*/  ULOP3.LUT UR4, UR10, 0x2, URZ, 0x3c, !UPT ;  /* 0x000000020a047892 */ /* 0x000fe4000f8e3cff */
[----:B------:R-:W-:Y:S02]  /*1250*/  UISETP.GT.U32.AND UP2, UPT, UR10, 0x1, UP0 ;  /* 0x000000010a00788c */ /* 0x000fe40008744070 */
[----:B------:R-:W-:Y:S02]  /*1260*/  ULOP3.LUT UR5, UR10, 0x4, URZ, 0x3c, !UPT ;  /* 0x000000040a057892 */ /* 0x000fe4000f8e3cff */
[----:B------:R-:W-:Y:S02]  /*1270*/  USEL UR8, URZ, 0x1, UP2 ;  /* 0x00000001ff087887 */ /* 0x000fe40009000000 */
[----:B------:R-:W-:-:S02]  /*1280*/  USEL UR7, URZ, 0x2, UP2 ;  /* 0x00000002ff077887 */ /* 0x000fc40009000000 */
[----:B------:R-:W-:Y:S02]  /*1290*/  UISETP.GT.U32.AND UP2, UPT, UR4, 0x1, UP0 ;  /* 0x000000010400788c */ /* 0x000fe40008744070 */
[----:B------:R-:W-:Y:S02]  /*12a0*/  ULOP3.LUT UR4, UR10, 0x6, URZ, 0x3c, !UPT ;  /* 0x000000060a047892 */ /* 0x000fe4000f8e3cff */
[----:B------:R-:W-:Y:S02]  /*12b0*/  USEL UR6, URZ, 0x4, UP2 ;  /* 0x00000004ff067887 */ /* 0x000fe40009000000 */
[----:B------:R-:W-:Y:S02]  /*12c0*/  USEL UR9, URZ, 0x8, UP2 ;  /* 0x00000008ff097887 */ /* 0x000fe40009000000 */
[----:B------:R-:W-:Y:S02]  /*12d0*/  UISETP.GT.U32.AND UP2, UPT, UR5, 0x1, UP0 ;  /* 0x000000010500788c */ /* 0x000fe40008744070 */
[----:B------:R-:W-:-:S02]  /*12e0*/  UISETP.GT.U32.AND UP0, UPT, UR4, 0x1, UP0 ;  /* 0x000000010400788c */ /* 0x000fc40008704070 */
[----:B------:R-:W-:Y:S02]  /*12f0*/  USEL UR4, URZ, 0x10, UP2 ;  /* 0x00000010ff047887 */ /* 0x000fe40009000000 */
[----:B------:R-:W-:Y:S02]  /*1300*/  UIADD3 UR5, UPT, UPT, UR6, UR7, UR8 ;  /* 0x0000000706057290 */ /* 0x000fe4000fffe008 */
[----:B------:R-:W-:Y:S02]  /*1310*/  USEL UR7, URZ, 0x40, UP0 ;  /* 0x00000040ff077887 */ /* 0x000fe40008000000 */
[----:B------:R-:W-:Y:S02]  /*1320*/  USEL UR8, URZ, 0x20, UP2 ;  /* 0x00000020ff087887 */ /* 0x000fe40009000000 */
[----:B------:R-:W-:Y:S02]  /*1330*/  UIADD3 UR5, UPT, UPT, UR4, UR5, UR9 ;  /* 0x0000000504057290 */ /* 0x000fe4000fffe009 */
[----:B------:R-:W-:-:S02]  /*1340*/  ULOP3.LUT UR4, UR10, 0xfffffffe, URZ, 0xc0, !UPT ;  /* 0xfffffffe0a047892 */ /* 0x000fc4000f8ec0ff */
[----:B------:R-:W-:Y:S02]  /*1350*/  USEL UR6, URZ, 0x80, UP0 ;  /* 0x00000080ff067887 */ /* 0x000fe40008000000 */
[----:B------:R-:W-:-:S03]  /*1360*/  UIADD3 UR5, UPT, UPT, UR7, UR5, UR8 ;  /* 0x0000000507057290 */ /* 0x000fc6000fffe008 */
[----:B------:R-:W-:Y:S01]  /*1370*/  UMOV UR7, 0x3 ;  /* 0x0000000300077882 */ /* 0x000fe20000000000 */
[----:B------:R-:W-:Y:S02]  /*1380*/  UIADD3 UR5, UPT, UPT, UR5, UR6, URZ ;  /* 0x0000000605057290 */ /* 0x000fe4000fffe0ff */
[----:B------:R-:W-:-:S04]  /*1390*/  USHF.L.U32 UR4, UR7, UR4, URZ ;  /* 0x0000000407047299 */ /* 0x000fc800080006ff */
[----:B------:R-:W-:Y:S02]  /*13a0*/  IMAD.U32 R2, RZ, RZ, UR5 ;  /* 0x00000005ff027e24 */ /* 0x000fe4000f8e00ff */
[----:B------:R-:W-:-:S07]  /*13b0*/  IMAD.U32 R0, RZ, RZ, UR4 ;  /* 0x00000004ff007e24 */ /* 0x000fce000f8e00ff */
.L_x_18:
[----:B------:R-:W1:Y:S01]  /*13c0*/  S2UR UR36, SR_CTAID.Z ;  /* 0x00000000002479c3 */ /* 0x000e620000002700 */
[----:B------:R-:W-:Y:S01]  /*13d0*/  UISETP.GE.AND UP0, UPT, UR19, 0x1, UPT ;  /* 0x000000011300788c */ /* 0x000fe2000bf06270 */
[----:B------:R-:W-:-:S08]  /*13e0*/  UMOV UR25, 0x55 ;  /* 0x0000005500197882 */ /* 0x000fd00000000000 */
[----:B------:R-:W-:Y:S05]  /*13f0*/  BRA.U !UP0, `(.L_x_19) ;  /* 0x0000000108d07547 */ /* 0x000fea000b800000 */
[----:B------:R-:W2:Y:S01]  /*1400*/  LDCU.128 UR12, c[0x0][0xb10] ;  /* 0x00016200ff0c77ac */ /* 0x000ea20008000c00 */
[----:B------:R-:W3:Y:S01]  /*1410*/  LDCU UR6, c[0x0][0x370] ;  /* 0x00006e00ff0677ac */ /* 0x000ee20008000800 */
[----:B------:R-:W4:Y:S01]  /*1420*/  LDCU UR7, c[0x0][0x374] ;  /* 0x00006e80ff0777ac */ /* 0x000f220008000800 */
[----:B------:R-:W1:Y:S01]  /*1430*/  LDCU UR20, c[0x0][0xb0c] ;  /* 0x00016180ff1477ac */ /* 0x000e620008000800 */
[----:B------:R-:W1:Y:S01]  /*1440*/  LDCU UR21, c[0x0][0xb20] ;  /* 0x00016400ff1577ac */ /* 0x000e620008000800 */
[----:B------:R-:W1:Y:S01]  /*1450*/  LDCU.64 UR8, c[0x0][0xb28] ;  /* 0x00016500ff0877ac */ /* 0x000e620008000a00 */
[----:B--2---:R-:W-:Y:S02]  /*1460*/  UISETP.NE.AND UP3, UPT, UR14, 0x1, UPT ;  /* 0x000000010e00788c */ /* 0x004fe4000bf65270 */
[----:B----4-:R-:W-:Y:S02]  /*1470*/  UIMAD.WIDE.U32 UR10, UR7, UR15, URZ ;  /* 0x0000000f070a72a5 */ /* 0x010fe4000f8e00ff */
[----:B---3--:R-:W-:-:S02]  /*1480*/  UIMAD.WIDE.U32 UR16, UR6, UR12, URZ ;  /* 0x0000000c061072a5 */ /* 0x008fc4000f8e00ff */
[----:B-1----:R-:W-:Y:S02]  /*1490*/  UISETP.NE.AND UP0, UPT, UR20, 0x1, UPT ;  /* 0x000000011400788c */ /* 0x002fe4000bf05270 */
[----:B------:R-:W-:Y:S01]  /*14a0*/  UIMAD.WIDE.U32 UR4, UR31, UR12, URZ ;  /* 0x0000000c1f0472a5 */ /* 0x000fe2000f8e00ff */
[----:B------:R-:W-:Y:S02]  /*14b0*/  UMOV UR10, UR11 ;  /* 0x0000000b000a7c82 */ /* 0x000fe40008000000 */
[----:B------:R-:W-:Y:S01]  /*14c0*/  UMOV UR16, UR17 ;  /* 0x0000001100107c82 */ /* 0x000fe20008000000 */
[----:B------:R-:W-:Y:S02]  /*14d0*/  @UP3 USHF.R.U32.HI UR7, URZ, UR21, UR10 ;  /* 0x00000015ff073299 */ /* 0x000fe4000801160a */
[----:B------:R-:W-:Y:S02]  /*14e0*/  UISETP.NE.AND UP2, UPT, UR19, 0x1, UPT ;  /* 0x000000011300788c */ /* 0x000fe4000bf45270 */
[----:B------:R-:W-:-:S02]  /*14f0*/  USHF.R.U32.HI UR5, URZ, UR13, UR5 ;  /* 0x0000000dff057299 */ /* 0x000fc40008011605 */
[----:B------:R-:W-:Y:S02]  /*1500*/  @UP0 USHF.R.U32.HI UR6, URZ, UR13, UR16 ;  /* 0x0000000dff060299 */ /* 0x000fe40008011610 */
[----:B------:R-:W-:Y:S02]  /*1510*/  UIMAD.WIDE.U32 UR12, UR30, UR15, URZ ;  /* 0x0000000f1e0c72a5 */ /* 0x000fe4000f8e00ff */
[----:B------:R-:W-:Y:S02]  /*1520*/  UIMAD.WIDE.U32 UR10, UR7, UR8, URZ ;  /* 0x00000008070a72a5 */ /* 0x000fe4000f8e00ff */
[----:B------:R-:W-:Y:S02]  /*1530*/  UIMAD.WIDE.U32 UR16, UR6, UR8, URZ ;  /* 0x00000008061072a5 */ /* 0x000fe4000f8e00ff */
[----:B------:R-:W-:Y:S01]  /*1540*/  USEL UR5, UR31, UR5, !UP0 ;  /* 0x000000051f057287 */ /* 0x000fe2000c000000 */
[----:B------:R-:W-:Y:S02]  /*1550*/  UMOV UR4, UR13 ;  /* 0x0000000d00047c82 */ /* 0x000fe40008000000 */
[----:B------:R-:W-:Y:S01]  /*1560*/  UMOV UR10, UR11 ;  /* 0x0000000b000a7c82 */ /* 0x000fe20008000000 */
[----:B------:R-:W-:-:S02]  /*1570*/  USHF.R.U32.HI UR4, URZ, UR21, UR4 ;  /* 0x00000015ff047299 */ /* 0x000fc40008011604 */
[----:B------:R-:W-:Y:S01]  /*1580*/  @UP2 USHF.R.U32.HI UR7, URZ, UR9, UR10 ;  /* 0x00000009ff072299 */ /* 0x000fe2000801160a */
[----:B------:R-:W-:Y:S01]  /*1590*/  UMOV UR16, UR17 ;  /* 0x0000001100107c82 */ /* 0x000fe20008000000 */
[----:B------:R-:W-:Y:S02]  /*15a0*/  USEL UR4, UR30, UR4, !UP3 ;  /* 0x000000041e047287 */ /* 0x000fe4000d800000 */
[----:B------:R-:W-:Y:S02]  /*15b0*/  @UP2 USHF.R.U32.HI UR6, URZ, UR9, UR16 ;  /* 0x00000009ff062299 */ /* 0x000fe40008011610 */
[----:B------:R-:W-:Y:S02]  /*15c0*/  UIMAD UR7, UR7, UR19, URZ ;  /* 0x00000013070772a4 */ /* 0x000fe4000f8e02ff */
[----:B------:R-:W-:Y:S02]  /*15d0*/  UIMAD UR12, UR6, UR19, URZ ;  /* 0x00000013060c72a4 */ /* 0x000fe4000f8e02ff */
[----:B------:R-:W-:-:S02]  /*15e0*/  UISETP.GE.AND UP0, UPT, UR4, UR7, UPT ;  /* 0x000000070400728c */ /* 0x000fc4000bf06270 */
[----:B------:R-:W-:Y:S02]  /*15f0*/  UIMAD.WIDE.U32 UR10, UR4, UR8, URZ ;  /* 0x00000008040a72a5 */ /* 0x000fe4000f8e00ff */
[----:B------:R-:W-:Y:S02]  /*1600*/  UISETP.GE.OR UP0, UPT, UR5, UR12, UP0 ;  /* 0x0000000c0500728c */ /* 0x000fe40008706670 */
[----:B------:R-:W-:Y:S02]  /*1610*/  UIMAD.WIDE.U32 UR12, UR5, UR8, URZ ;  /* 0x00000008050c72a5 */ /* 0x000fe4000f8e00ff */
[----:B------:R-:W-:Y:S01]  /*1620*/  UIADD3 UR10, UPT, UPT, -UR4, URZ, URZ ;  /* 0x000000ff040a7290 */ /* 0x000fe2000fffe1ff */
[----:B------:R-:W-:Y:S01]  /*1630*/  UMOV UR8, UR11 ;  /* 0x0000000b00087c82 */ /* 0x000fe20008000000 */
[----:B------:R-:W-:Y:S02]  /*1640*/  UIADD3 UR11, UPT, UPT, -UR5, URZ, URZ ;  /* 0x000000ff050b7290 */ /* 0x000fe4000fffe1ff */
[----:B------:R-:W-:-:S03]  /*1650*/  USHF.R.U32.HI UR8, URZ, UR9, UR8 ;  /* 0x00000009ff087299 */ /* 0x000fc60008011608 */
[----:B------:R-:W-:Y:S01]  /*1660*/  @!UP0 UMOV UR7, UR13 ;  /* 0x0000000d00078c82 */ /* 0x000fe20008000000 */
[----:B------:R-:W-:Y:S02]  /*1670*/  UIMAD UR30, UR14, UR10, UR30 ;  /* 0x0000000a0e1e72a4 */ /* 0x000fe4000f8e021e */
[----:B------:R-:W-:Y:S02]  /*1680*/  USEL UR8, UR4, UR8, !UP2 ;  /* 0x0000000804087287 */ /* 0x000fe4000d000000 */
[----:B------:R-:W-:Y:S02]  /*1690*/  @!UP0 USHF.R.U32.HI UR7, URZ, UR9, UR7 ;  /* 0x00000009ff078299 */ /* 0x000fe40008011607 */
[----:B------:R-:W-:Y:S02]  /*16a0*/  UIADD3 UR9, UPT, UPT, -UR8, URZ, URZ ;  /* 0x000000ff08097290 */ /* 0x000fe4000fffe1ff */
[----:B------:R-:W-:Y:S02]  /*16b0*/  @!UP0 USEL UR7, UR5, UR7, !UP2 ;  /* 0x0000000705078287 */ /* 0x000fe4000d000000 */
[----:B------:R-:W-:-:S02]  /*16c0*/  UIMAD UR9, UR19, UR9, UR4 ;  /* 0x00000009130972a4 */ /* 0x000fc4000f8e0204 */
[----:B------:R-:W-:Y:S02]  /*16d0*/  @!UP0 UIADD3 UR8, UPT, UPT, UR8, -UR7, URZ ;  /* 0x8000000708088290 */ /* 0x000fe4000fffe0ff */
[----:B------:R-:W-:Y:S02]  /*16e0*/  @!UP0 UIMAD UR6, UR9, UR6, UR7 ;  /* 0x00000006090682a4 */ /* 0x000fe4000f8e0207 */
[----:B------:R-:W-:Y:S02]  /*16f0*/  @!UP0 UIMAD UR4, UR8, UR19, UR5 ;  /* 0x00000013080482a4 */ /* 0x000fe4000f8e0205 */
[----:B------:R-:W-:Y:S02]  /*1700*/  UIMAD UR31, UR20, UR11, UR31 ;  /* 0x0000000b141f72a4 */ /* 0x000fe4000f8e021f */
[----:B------:R-:W-:Y:S01]  /*1710*/  UIMAD UR30, UR4, UR14, UR30 ;  /* 0x0000000e041e72a4 */ /* 0x000fe2000f8e021e */
[----:B------:R-:W-:Y:S02]  /*1720*/  @!UP0 UMOV UR5, UR6 ;  /* 0x0000000600058c82 */ /* 0x000fe40008000000 */
[----:B------:R-:W-:-:S12]  /*1730*/  UIMAD UR31, UR5, UR20, UR31 ;  /* 0x00000014051f72a4 */ /* 0x000fd8000f8e021f */
.L_x_19:
[----:B------:R-:W-:Y:S02]  /*1740*/  UISETP.NE.AND UP2, UPT, UR24, 0x1, UPT ;  /* 0x000000011800788c */ /* 0x000fe4000bf45270 */
[----:B------:R-:W-:Y:S02]  /*1750*/  ULOP3.LUT UR22, UR22, 0xffff, URZ, 0xc0, !UPT ;  /* 0x0000ffff16167892 */ /* 0x000fe4000f8ec0ff */
[----:B------:R-:W-:Y:S02]  /*1760*/  UISETP.NE.AND UP0, UPT, UR18, 0x2, UPT ;  /* 0x000000021200788c */ /* 0x000fe4000bf05270 */
[----:B------:R-:W-:Y:S02]  /*1770*/  ULOP3.LUT UR23, UR23, 0x1800, URZ, 0xc0, !UPT ;  /* 0x0000180017177892 */ /* 0x000fe4000f8ec0ff */
[----:B------:R-:W-:Y:S02]  /*1780*/  ULOP3.LUT UR47, UR47, 0x80, URZ, 0xc0, !UPT ;  /* 0x000000802f2f7892 */ /* 0x000fe4000f8ec0ff */
[----:B------:R-:W-:Y:S01]  /*1790*/  USHF.L.U32 UR22, UR25, UR22, URZ ;  /* 0x0000001619167299 */ /* 0x000fe200080006ff */
[----:B------:R-:W-:Y:S11]  /*17a0*/  BRA.U UP2, `(.L_x_20) ;  /* 0x0000000102407547 */ /* 0x000ff6000b800000 */
[----:B------:R-:W2:Y:S01]  /*17b0*/  LDCU.128 UR8, c[0x0][0xb10] ;  /* 0x00016200ff0877ac */ /* 0x000ea20008000c00 */
[----:B------:R-:W3:Y:S01]  /*17c0*/  LDCU UR12, c[0x0][0xb0c] ;  /* 0x00016180ff0c77ac */ /* 0x000ee20008000800 */
[----:B------:R-:W4:Y:S01]  /*17d0*/  LDCU UR13, c[0x0][0xb20] ;  /* 0x00016400ff0d77ac */ /* 0x000f220008000800 */
[----:B--2---:R-:W-:Y:S02]  /*17e0*/  UIMAD.WIDE.U32 UR4, UR31, UR8, URZ ;  /* 0x000000081f0472a5 */ /* 0x004fe4000f8e00ff */
[----:B------:R-:W-:Y:S02]  /*17f0*/  UIMAD.WIDE.U32 UR6, UR30, UR11, URZ ;  /* 0x0000000b1e0672a5 */ /* 0x000fe4000f8e00ff */
[----:B---3--:R-:W-:Y:S02]  /*1800*/  UISETP.NE.AND UP2, UPT, UR12, 0x1, UPT ;  /* 0x000000010c00788c */ /* 0x008fe4000bf45270 */
[----:B------:R-:W-:-:S03]  /*1810*/  USHF.R.U32.HI UR5, URZ, UR9, UR5 ;  /* 0x00000009ff057299 */ /* 0x000fc60008011605 */
[----:B------:R-:W-:Y:S01]  /*1820*/  UMOV UR4, UR7 ;  /* 0x0000000700047c82 */ /* 0x000fe20008000000 */
[----:B------:R-:W-:Y:S02]  /*1830*/  USEL UR5, UR31, UR5, !UP2 ;  /* 0x000000051f057287 */ /* 0x000fe4000d000000 */
[----:B------:R-:W-:Y:S02]  /*1840*/  UISETP.NE.AND UP2, UPT, UR10, 0x1, UPT ;  /* 0x000000010a00788c */ /* 0x000fe4000bf45270 */
[----:B----4-:R-:W-:-:S04]  /*1850*/  USHF.R.U32.HI UR4, URZ, UR13, UR4 ;  /* 0x0000000dff047299 */ /* 0x010fc80008011604 */
[----:B------:R-:W-:-:S04]  /*1860*/  USEL UR4, UR30, UR4, !UP2 ;  /* 0x000000041e047287 */ /* 0x000fc8000d000000 */
[----:B------:R-:W-:Y:S02]  /*1870*/  UIADD3 UR6, UPT, UPT, UR5, -UR4, URZ ;  /* 0x8000000405067290 */ /* 0x000fe4000fffe0ff */
[----:B------:R-:W-:Y:S02]  /*1880*/  UIADD3 UR4, UPT, UPT, -UR5, UR4, URZ ;  /* 0x0000000405047290 */ /* 0x000fe4000fffe1ff */
[----:B------:R-:W-:Y:S02]  /*1890*/  UIMAD UR30, UR6, UR10, UR30 ;  /* 0x0000000a061e72a4 */ /* 0x000fe4000f8e021e */
[----:B------:R-:W-:-:S12]  /*18a0*/  UIMAD UR31, UR4, UR12, UR31 ;  /* 0x0000000c041f72a4 */ /* 0x000fd8000f8e021f */
.L_x_20:
[----:B------:R-:W-:Y:S05]  /*18b0*/  BRA.U !UP6, `(.L_x_21) ;  /* 0x000000010e0c7547 */ /* 0x000fea000b800000 */
[----:B------:R-:W-:Y:S01]  /*18c0*/  UCGABAR_WAIT ;  /* 0x0000000000007dc7 */ /* 0x000fe20008000000 */
[----:B------:R-:W-:Y:S01]  /*18d0*/  CCTL.IVALL ;  /* 0x00000000ff00798f */ /* 0x000fe20002000000 */
[----:B------:R-:W-:Y:S05]  /*18e0*/  BRA `(.L_x_22) ;  /* 0x0000000000047947 */ /* 0x000fea0003800000 */
.L_x_21:
[----:B------:R-:W-:Y:S06]  /*18f0*/  BAR.SYNC.DEFER_BLOCKING 0x0 ;  /* 0x0000000000007b1d */ /* 0x000fec0000010000 */
.L_x_22:
[----:B------:R-:W-:Y:S05]  /*1900*/  BRA.U UP0, `(.L_x_23) ;  /* 0x0000001500d87547 */ /* 0x000fea000b800000 */
[----:B------:R-:W2:Y:S01]  /*1910*/  LDCU UR6, c[0x0][0x38c] ;  /* 0x00007180ff0677ac */ /* 0x000ea20008000800 */
[----:B------:R-:W-:Y:S01]  /*1920*/  PLOP3.LUT P1, PT, PT, PT, UP4, 0x80, 0x8 ;  /* 0x000000000008781c */ /* 0x000fe20003f2f048 */
[----:B------:R-:W-:Y:S01]  /*1930*/  IMAD.MOV.U32 R12, RZ, RZ, 0x1 ;  /* 0x00000001ff0c7424 */ /* 0x000fe200078e00ff */
[----:B------:R-:W-:Y:S02]  /*1940*/  ISETP.NE.AND P2, PT, R3, RZ, P3 ;  /* 0x000000ff0300720c */ /* 0x000fe40001f45270 */
[----:B------:R-:W-:Y:S02]  /*1950*/  CS2R R10, SRZ ;  /* 0x00000000000a7805 */ /* 0x000fe4000001ff00 */
[----:B------:R-:W-:Y:S01]  /*1960*/  PLOP3.LUT P1, PT, P1, PT, PT, 0x8, 0x80 ;  /* 0x000000000080781c */ /* 0x000fe20000f2e170 */
[----:B------:R-:W-:Y:S01]  /*1970*/  IMAD.MOV.U32 R9, RZ, RZ, RZ ;  /* 0x000000ffff097224 */ /* 0x000fe200078e00ff */
[----:B------:R-:W3:Y:S01]  /*1980*/  LDCU UR39, c[0x0][0x370] ;  /* 0x00006e00ff2777ac */ /* 0x000ee20008000800 */
[----:B------:R-:W-:Y:S01]  /*1990*/  IMAD.MOV.U32 R8, RZ, RZ, 0x1 ;  /* 0x00000001ff087424 */ /* 0x000fe200078e00ff */
[----:B------:R-:W4:Y:S01]  /*19a0*/  LDCU.64 UR26, c[0x0][0x348] ;  /* 0x00006900ff1a77ac */ /* 0x000f220008000a00 */
[----:B------:R-:W-:Y:S01]  /*19b0*/  ULEA.HI UR44, UR23, UR47, URZ, 0x1a ;  /* 0x0000002f172c7291 */ /* 0x000fe2000f8fd0ff */
[----:B------:R-:W1:Y:S01]  /*19c0*/  LDCU UR38, c[0x0][0x374] ;  /* 0x00006e80ff2677ac */ /* 0x000e620008000800 */
[----:B--2---:R-:W-:-:S02]  /*19d0*/  UIADD3 UR5, UPT, UPT, UR6, 0x3f, URZ ;  /* 0x0000003f06057890 */ /* 0x004fc4000fffe0ff */
[----:B------:R-:W-:Y:S02]  /*19e0*/  UIADD3 UR48, UPT, UPT, UR6, 0x7e, URZ ;  /* 0x0000007e06307890 */ /* 0x000fe4000fffe0ff */
[----:B------:R-:W-:Y:S01]  /*19f0*/  USHF.R.S32.HI UR4, URZ, 0x1f, UR5 ;  /* 0x0000001fff047899 */ /* 0x000fe20008011405 */
[----:B------:R-:W-:-:S03]  /*1a00*/  UMOV UR7, URZ ;  /* 0x000000ff00077c82 */ /* 0x000fc60008000000 */
[----:B------:R-:W-:Y:S02]  /*1a10*/  ULEA.HI UR4, UR4, UR5, URZ, 0x6 ;  /* 0x0000000504047291 */ /* 0x000fe4000f8f30ff */
[----:B------:R-:W-:Y:S02]  /*1a20*/  UIADD3 UR5, UPT, UPT, UR6, -0x1, URZ ;  /* 0xffffffff06057890 */ /* 0x000fe4000fffe0ff */
[----:B------:R-:W-:Y:S02]  /*1a30*/  USHF.R.S32.HI UR41, URZ, 0x6, UR4 ;  /* 0x00000006ff297899 */ /* 0x000fe40008011404 */
[----:B------:R-:W-:Y:S02]  /*1a40*/  UISETP.GE.U32.AND UP1, UPT, UR5, -0x7f, UPT ;  /* 0xffffff810500788c */ /* 0x000fe4000bf26070 */
[----:B------:R-:W-:-:S04]  /*1a50*/  UISETP.LT.U32.AND UP0, UPT, UR41, 0xb, UPT ;  /* 0x0000000b2900788c */ /* 0x000fc8000bf01070 */
[----:B------:R-:W-:Y:S02]  /*1a60*/  USEL UR40, UR41, 0xb, UP0 ;  /* 0x0000000b29287887 */ /* 0x000fe40008000000 */
[----:B------:R-:W-:Y:S02]  /*1a70*/  UISETP.NE.AND UP0, UPT, UR18, URZ, UPT ;  /* 0x000000ff1200728c */ /* 0x000fe4000bf05270 */
[----:B------:R-:W-:Y:S02]  /*1a80*/  UIADD3 UR4, UPT, UPT, UR40, -0x1, URZ ;  /* 0xffffffff28047890 */ /* 0x000fe4000fffe0ff */
[----:B------:R-:W-:Y:S02]  /*1a90*/  @UP1 UIADD3 UR4, UPT, UPT, UR40, URZ, URZ ;  /* 0x000000ff28041290 */ /* 0x000fe4000fffe0ff */
[----:B------:R-:W-:Y:S02]  /*1aa0*/  USEL UR24, UR46, 0x2, UP0 ;  /* 0x000000022e187887 */ /* 0x000fe40008000000 */
[----:B------:R-:W-:-:S02]  /*1ab0*/  UIADD3 UR46, UPT, UPT, UR41, -UR40, URZ ;  /* 0x80000028292e7290 */ /* 0x000fc4000fffe0ff */
[----:B------:R-:W-:Y:S02]  /*1ac0*/  UIADD3 UR28, UPT, UPT, UR4, 0x1, URZ ;  /* 0x00000001041c7890 */ /* 0x000fe4000fffe0ff */
[----:B-1-34-:R-:W-:-:S12]  /*1ad0*/  UIADD3 UR43, UPT, UPT, -UR4, URZ, URZ ;  /* 0x000000ff042b7290 */ /* 0x01afd8000fffe1ff */
.L_x_43:
[----:B------:R-:W-:Y:S01]  /*1ae0*/  UISETP.NE.AND UP0, UPT, UR45, URZ, UPT ;  /* 0x000000ff2d00728c */ /* 0x000fe2000bf05270 */
[----:B-1----:R-:W1:Y:S08]  /*1af0*/  S2UR UR45, SR_CgaCtaId ;  /* 0x00000000002d79c3 */ /* 0x002e700000008800 */
[----:B------:R-:W-:Y:S05]  /*1b00*/  BRA.U UP0, `(.L_x_24) ;  /* 0x0000000100347547 */ /* 0x000fea000b800000 */
[----:B------:R-:W2:Y:S01]  /*1b10*/  S2R R0, SR_CgaCtaId ;  /* 0x0000000000007919 */ /* 0x000ea20000008800 */
[----:B------:R-:W-:Y:S02]  /*1b20*/  MOV R3, 0x400 ;  /* 0x0000040000037802 */ /* 0x000fe40000000f00 */
[----:B------:R-:W-:Y:S02]  /*1b30*/  SHF.L.U32 R2, R8, 0x1f, RZ ;  /* 0x0000001f08027819 */ /* 0x000fe400000006ff */
[----:B--2---:R-:W-:-:S05]  /*1b40*/  LEA R0, R0, R3, 0x18 ;  /* 0x0000000300007211 */ /* 0x004fca00078ec0ff */
[----:B------:R-:W-:-:S04]  /*1b50*/  IMAD R3, R9, 0x8, R0 ;  /* 0x0000000809037824 */ /* 0x000fc800078e0200 */
[----:B------:R-:W2:Y:S02]  /*1b60*/  SYNCS.PHASECHK.TRANS64.TRYWAIT P0, [R3+URZ+0x150], R2 ;  /* 0x00015002030075a7 */ /* 0x000ea400080011ff */
[----:B--2---:R-:W-:Y:S05]  /*1b70*/  @!P0 BRA `(.L_x_25) ;  /* 0x000000a400d88947 */ /* 0x004fea0003800000 */
.L_x_149:
[----:B------:R-:W-:Y:S01]  /*1b80*/  VIADD R9, R9, 0x1 ;  /* 0x0000000109097836 */ /* 0x000fe20000000000 */
[----:B------:R2:W-:Y:S04]  /*1b90*/  SYNCS.ARRIVE.TRANS64.A1T0 RZ, [R3+URZ+0x140], RZ ;  /* 0x000140ff03ff79a7 */ /* 0x0005e800081000ff */
[----:B------:R-:W-:-:S04]  /*1ba0*/  ISETP.NE.AND P0, PT, R9, 0x2, PT ;  /* 0x000000020900780c */ /* 0x000fc80003f05270 */
[----:B------:R-:W-:Y:S02]  /*1bb0*/  SEL R9, R9, RZ, P0 ;  /* 0x000000ff09097207 */ /* 0x000fe40000000000 */
[----:B--2---:R-:W-:-:S04]  /*1bc0*/  SEL R3, RZ, 0x1, P0 ;  /* 0x00000001ff037807 */ /* 0x004fc80000000000 */
[----:B------:R-:W-:-:S07]  /*1bd0*/  LOP3.LUT R8, R8, R3, RZ, 0x3c, !PT ;  /* 0x0000000308087212 */ /* 0x000fce00078e3cff */
.L_x_24:
[----:B------:R-:W-:Y:S01]  /*1be0*/  UMOV UR6, 0x400 ;  /* 0x0000040000067882 */ /* 0x000fe20000000000 */
[----:B------:R-:W-:Y:S01]  /*1bf0*/  UISETP.GE.U32.AND UP0, UPT, UR48, 0x7f, UPT ;  /* 0x0000007f3000788c */ /* 0x000fe2000bf06070 */
[----:B------:R-:W-:Y:S01]  /*1c00*/  SHF.L.U32 R0, R12, 0x1f, RZ ;  /* 0x0000001f0c007819 */ /* 0x000fe200000006ff */
[----:B-1----:R-:W-:Y:S02]  /*1c10*/  ULEA UR6, UR45, UR6, 0x18 ;  /* 0x000000062d067291 */ /* 0x002fe4000f8ec0ff */
[----:B------:R-:W-:Y:S02]  /*1c20*/  ULEA UR11, UR30, UR44, 0x8 ;  /* 0x0000002c1e0b7291 */ /* 0x000fe4000f8e40ff */
[----:B------:R-:W-:Y:S01]  /*1c30*/  ULEA UR4, UR7, UR6, 0x3 ;  /* 0x0000000607047291 */ /* 0x000fe2000f8e18ff */
[----:B------:R-:W-:-:S08]  /*1c40*/  UMOV UR13, URZ ;  /* 0x000000ff000d7c82 */ /* 0x000fd00008000000 */
[----:B------:R1:W2:Y:S01]  /*1c50*/  SYNCS.PHASECHK.TRANS64.TRYWAIT P0, [UR4+0x58], R0 ;  /* 0x00005800ff0075a7 */ /* 0x0002a20008001104 */
[----:B------:R-:W-:-:S04]  /*1c60*/  ULEA.HI UR4, UR31, UR31, URZ, 0x1 ;  /* 0x0000001f1f047291 */ /* 0x000fc8000f8f08ff */
[----:B------:R-:W-:-:S04]  /*1c70*/  USHF.L.U32 UR4, UR4, 0x7, URZ ;  /* 0x0000000704047899 */ /* 0x000fc800080006ff */
[----:B------:R-:W-:Y:S01]  /*1c80*/  ULOP3.LUT UR35, UR47, 0xffffff00, UR4, 0xf8, !UPT ;  /* 0xffffff002f237892 */ /* 0x000fe2000f8ef804 */
[----:B------:R-:W-:Y:S11]  /*1c90*/  BRA.U !UP0, `(.L_x_26) ;  /* 0x0000000108c47547 */ /* 0x000ff6000b800000 */
[----:B------:R-:W-:Y:S01]  /*1ca0*/  UMOV UR16, UR43 ;  /* 0x0000002b00107c82 */ /* 0x000fe20008000000 */
[----:B------:R-:W-:Y:S01]  /*1cb0*/  UMOV UR4, UR7 ;  /* 0x0000000700047c82 */ /* 0x000fe20008000000 */
[----:B------:R-:W-:-:S05]  /*1cc0*/  UMOV UR34, URZ ;  /* 0x000000ff00227c82 */ /* 0x000fca0008000000 */
.L_x_32:
[----:B------:R-:W-:Y:S01]  /*1cd0*/  ULEA UR33, UR4, UR6, 0x3 ;  /* 0x0000000604217291 */ /* 0x000fe2000f8e18ff */
[----:B------:R-:W-:Y:S01]  /*1ce0*/  @P3 MOV R2, 0x8000 ;  /* 0x0000800000023802 */ /* 0x000fe20000000f00 */
[----:B--234-:R-:W-:Y:S10]  /*1cf0*/  @P0 BRA `(.L_x_27) ;  /* 0x00000000000c0947 */ /* 0x01cff40003800000 */
[----:B------:R-:W-:-:S04]  /*1d00*/  SHF.L.U32 R3, R12, 0x1f, RZ ;  /* 0x0000001f0c037819 */ /* 0x000fc800000006ff */
[----:B------:R-:W2:Y:S02]  /*1d10*/  SYNCS.PHASECHK.TRANS64.TRYWAIT P0, [UR33+0x58], R3 ;  /* 0x00005803ff0075a7 */ /* 0x000ea40008001121 */
[----:B--2---:R-:W-:Y:S05]  /*1d20*/  @!P0 BRA `(.L_x_28) ;  /* 0x000000a400808947 */ /* 0x004fea0003800000 */
.L_x_27:
[----:B------:R2:W-:Y:S01]  /*1d30*/  @P3 SYNCS.ARRIVE.TRANS64 RZ, [UR33], R2 ;  /* 0x00000002ffff39a7 */ /* 0x0005e20008000021 */
[----:B------:R-:W-:Y:S02]  /*1d40*/  ULOP3.LUT UR5, UR24, 0x2, URZ, 0xfc, !UPT ;  /* 0x0000000218057892 */ /* 0x000fe4000f8efcff */
[----:B------:R-:W-:Y:S02]  /*1d50*/  UIADD3 UR16, UPT, UPT, UR16, 0x1, URZ ;  /* 0x0000000110107890 */ /* 0x000fe4000fffe0ff */
[----:B------:R-:W-:Y:S02]  /*1d60*/  UISETP.NE.AND UP0, UPT, UR5, 0x2, UPT ;  /* 0x000000020500788c */ /* 0x000fe4000bf05270 */
[----:B------:R-:W-:-:S07]  /*1d70*/  UISETP.NE.AND UP2, UPT, UR16, 0x1, UPT ;  /* 0x000000011000788c */ /* 0x000fce000bf45270 */
[----:B------:R-:W-:Y:S05]  /*1d80*/  BRA.U UP0, `(.L_x_29) ;  /* 0x0000000100047547 */ /* 0x000fea000b800000 */
[----:B------:R-:W-:Y:S05]  /*1d90*/  BPT.TRAP 0x1 ;  /* 0x000000040000795c */ /* 0x000fea0000300000 */
.L_x_29:
[----:B------:R-:W-:Y:S04]  /*1da0*/  BSSY.RECONVERGENT B0, `(.L_x_30) ;  /* 0x0000003000007945 */ /* 0x000fe80003800200 */
[----:B------:R-:W-:Y:S05]  /*1db0*/  @!P2 BRA `(.L_x_31) ;  /* 0x000000000004a947 */ /* 0x000fea0003800000 */
[----:B------:R-:W-:Y:S05]  /*1dc0*/  BPT.TRAP 0x1 ;  /* 0x000000040000795c */ /* 0x000fea0000300000 */
.L_x_31:
[----:B------:R-:W-:Y:S05]  /*1dd0*/  BSYNC.RECONVERGENT B0 ;  /* 0x0000000000007941 */ /* 0x000fea0003800200 */
.L_x_30:
[----:B------:R-:W-:Y:S02]  /*1de0*/  UIADD3 UR5, UPT, UPT, UR4, 0x1, URZ ;  /* 0x0000000104057890 */ /* 0x000fe4000fffe0ff */
[----:B------:R-:W-:Y:S02]  /*1df0*/  USHF.L.U32 UR32, UR4, 0xd, URZ ;  /* 0x0000000d04207899 */ /* 0x000fe400080006ff */
[----:B------:R-:W-:Y:S02]  /*1e00*/  UISETP.NE.AND UP0, UPT, UR5, 0xb, UPT ;  /* 0x0000000b0500788c */ /* 0x000fe4000bf05270 */
[----:B------:R-:W-:Y:S02]  /*1e10*/  UIADD3 UR14, UP1, UPT, UR26, 0x80, URZ ;  /* 0x000000801a0e7890 */ /* 0x000fe4000ff3e0ff */
[----:B------:R-:W-:Y:S02]  /*1e20*/  USEL UR8, URZ, 0x1, UP0 ;  /* 0x00000001ff087887 */ /* 0x000fe40008000000 */
[----:B------:R-:W-:-:S02]  /*1e30*/  USEL UR7, UR5, URZ, UP0 ;  /* 0x000000ff05077287 */ /* 0x000fc40008000000 */
[----:B------:R-:W-:Y:S02]  /*1e40*/  UIADD3 UR4, UP0, UPT, UR26, 0x180, URZ ;  /* 0x000001801a047890 */ /* 0x000fe4000ff1e0ff */
[----:B------:R-:W-:Y:S01]  /*1e50*/  ULEA UR5, UR7, UR6, 0x3 ;  /* 0x0000000607057291 */ /* 0x000fe2000f8e18ff */
[----:B------:R-:W-:Y:S01]  /*1e60*/  LOP3.LUT R12, R12, UR8, RZ, 0x3c, !PT ;  /* 0x000000080c0c7c12 */ /* 0x000fe2000f8e3cff */
[----:B------:R-:W-:Y:S02]  /*1e70*/  ULOP3.LUT UR8, UR32, UR23, URZ, 0xfc, !UPT ;  /* 0x0000001720087292 */ /* 0x000fe4000f8efcff */
[----:B------:R-:W-:Y:S01]  /*1e80*/  ULOP3.LUT UR33, UR33, 0xfefffff8, URZ, 0xc0, !UPT ;  /* 0xfefffff821217892 */ /* 0x000fe2000f8ec0ff */
[----:B-1----:R-:W-:Y:S01]  /*1e90*/  SHF.L.U32 R0, R12, 0x1f, RZ ;  /* 0x0000001f0c007819 */ /* 0x002fe200000006ff */
[----:B------:R-:W-:Y:S02]  /*1ea0*/  UIADD3.X UR15, UPT, UPT, URZ, UR27, URZ, UP1, !UPT ;  /* 0x0000001bff0f7290 */ /* 0x000fe40008ffe4ff */
[----:B------:R-:W-:Y:S01]  /*1eb0*/  UIADD3 UR32, UPT, UPT, UR6, 0xc400, UR32 ;  /* 0x0000c40006207890 */ /* 0x000fe2000fffe020 */
[----:B------:R3:W4:Y:S01]  /*1ec0*/  SYNCS.PHASECHK.TRANS64.TRYWAIT P0, [UR5+0x58], R0 ;  /* 0x00005800ff0075a7 */ /* 0x0007220008001105 */
[----:B------:R-:W-:-:S02]  /*1ed0*/  UIADD3 UR8, UPT, UPT, UR6, 0x22400, UR8 ;  /* 0x0002240006087890 */ /* 0x000fc4000fffe008 */
[----:B------:R-:W-:Y:S02]  /*1ee0*/  UIADD3.X UR5, UPT, UPT, URZ, UR27, URZ, UP0, !UPT ;  /* 0x0000001bff057290 */ /* 0x000fe400087fe4ff */
[----:B------:R-:W-:Y:S01]  /*1ef0*/  UPRMT UR13, URZ, 0x5410, UR22 ;  /* 0x00005410ff0d7896 */ /* 0x000fe20008000016 */
[----:B------:R-:W-:Y:S01]  /*1f00*/  UMOV UR18, 0x0 ;  /* 0x0000000000127882 */ /* 0x000fe20000000000 */
[----:B------:R-:W-:Y:S01]  /*1f10*/  UMOV UR19, 0x10000000 ;  /* 0x1000000000137882 */ /* 0x000fe20000000000 */
[----:B------:R-:W-:Y:S01]  /*1f20*/  UMOV UR10, UR34 ;  /* 0x00000022000a7c82 */ /* 0x000fe20008000000 */
[----:B------:R-:W-:Y:S01]  /*1f30*/  UMOV UR12, UR36 ;  /* 0x00000024000c7c82 */ /* 0x000fe20008000000 */
[----:B------:R-:W-:Y:S01]  /*1f40*/  UMOV UR9, UR33 ;  /* 0x0000002100097c82 */ /* 0x000fe20008000000 */
[----:B------:R1:W-:Y:S03]  /*1f50*/  UTMALDG.3D.2CTA [UR32], [UR14], desc[UR18] ;  /* 0x000012200e0075b4 */ /* 0x0003e60008211000 */
[----:B------:R2:W-:Y:S01]  /*1f60*/  UTMALDG.3D.MULTICAST.2CTA [UR8], [UR4], UR13, desc[UR18] ;  /* 0x00001208040073b4 */ /* 0x0005e2000821180d */
[----:B-1----:R-:W-:Y:S01]  /*1f70*/  UIADD3 UR34, UPT, UPT, UR34, 0x40, URZ ;  /* 0x0000004022227890 */ /* 0x002fe2000fffe0ff */
[----:B--2---:R-:W-:Y:S01]  /*1f80*/  UMOV UR13, UR28 ;  /* 0x0000001c000d7c82 */ /* 0x004fe20008000000 */
[----:B------:R-:W-:Y:S01]  /*1f90*/  UMOV UR4, UR7 ;  /* 0x0000000700047c82 */ /* 0x000fe20008000000 */
[----:B------:R-:W-:Y:S09]  /*1fa0*/  BRA.U UP2, `(.L_x_32) ;  /* 0xfffffffd02487547 */ /* 0x000ff2000b83ffff */
.L_x_26:
[----:B------:R-:W-:Y:S01]  /*1fb0*/  ULEA UR4, UR7, UR6, 0x3 ;  /* 0x0000000607047291 */ /* 0x000fe2000f8e18ff */
[----:B-1-3--:R-:W-:Y:S01]  /*1fc0*/  SHF.L.U32 R0, R12, 0x1f, RZ ;  /* 0x0000001f0c007819 */ /* 0x00afe200000006ff */
[----:B------:R-:W-:Y:S01]  /*1fd0*/  @!P1 SYNCS.ARRIVE.TRANS64.A1T0 RZ, [UR6+0xf8], RZ ;  /* 0x0000f8ffffff99a7 */ /* 0x000fe20008100006 */
[----:B------:R-:W-:-:S06]  /*1fe0*/  UISETP.GT.AND UP0, UPT, UR41, UR40, UPT ;  /* 0x000000282900728c */ /* 0x000fcc000bf04270 */
[----:B--2-4-:R1:W2:Y:S03]  /*1ff0*/  SYNCS.PHASECHK.TRANS64.TRYWAIT P0, [UR4+0x58], R0 ;  /* 0x00005800ff0075a7 */ /* 0x0142a60008001104 */
[----:B------:R-:W-:Y:S05]  /*2000*/  BRA.U !UP0, `(.L_x_33) ;  /* 0x0000000108c47547 */ /* 0x000fea000b800000 */
[----:B------:R-:W-:Y:S01]  /*2010*/  UIADD3 UR25, UPT, UPT, UR46, UR13, URZ ;  /* 0x0000000d2e197290 */ /* 0x000fe2000fffe0ff */
[----:B------:R-:W-:-:S11]  /*2020*/  UMOV UR4, UR7 ;  /* 0x0000000700047c82 */ /* 0x000fd60008000000 */
.L_x_39:
[----:B------:R-:W-:Y:S01]  /*2030*/  ULEA UR17, UR4, UR6, 0x3 ;  /* 0x0000000604117291 */ /* 0x000fe2000f8e18ff */
[----:B--2---:R-:W-:Y:S01]  /*2040*/  @P3 MOV R2, 0x8000 ;  /* 0x0000800000023802 */ /* 0x004fe20000000f00 */
[----:B--2-4-:R-:W-:Y:S10]  /*2050*/  @P0 BRA `(.L_x_34) ;  /* 0x00000000000c0947 */ /* 0x014ff40003800000 */
[----:B------:R-:W-:-:S04]  /*2060*/  SHF.L.U32 R3, R12, 0x1f, RZ ;  /* 0x0000001f0c037819 */ /* 0x000fc800000006ff */
[----:B------:R-:W2:Y:S02]  /*2070*/  SYNCS.PHASECHK.TRANS64.TRYWAIT P0, [UR17+0x58], R3 ;  /* 0x00005803ff0075a7 */ /* 0x000ea40008001111 */
[----:B--2---:R-:W-:Y:S05]  /*2080*/  @!P0 BRA `(.L_x_35) ;  /* 0x000000a000c08947 */ /* 0x004fea0003800000 */
.L_x_34:
[----:B------:R2:W-:Y:S01]  /*2090*/  @P3 SYNCS.ARRIVE.TRANS64 RZ, [UR17], R2 ;  /* 0x00000002ffff39a7 */ /* 0x0005e20008000011 */
[----:B------:R-:W-:-:S04]  /*20a0*/  ULOP3.LUT UR5, UR24, 0x2, URZ, 0xfc, !UPT ;  /* 0x0000000218057892 */ /* 0x000fc8000f8efcff */
[----:B------:R-:W-:-:S09]  /*20b0*/  UISETP.NE.AND UP0, UPT, UR5, 0x2, UPT ;  /* 0x000000020500788c */ /* 0x000fd2000bf05270 */
[----:B------:R-:W-:Y:S05]  /*20c0*/  BRA.U UP0, `(.L_x_36) ;  /* 0x0000000100047547 */ /* 0x000fea000b800000 */
[----:B------:R-:W-:Y:S05]  /*20d0*/  BPT.TRAP 0x1 ;  /* 0x000000040000795c */ /* 0x000fea0000300000 */
.L_x_36:
[----:B------:R-:W-:Y:S04]  /*20e0*/  BSSY.RECONVERGENT B0, `(.L_x_37) ;  /* 0x0000003000007945 */ /* 0x000fe80003800200 */
[----:B------:R-:W-:Y:S05]  /*20f0*/  @!P2 BRA `(.L_x_38) ;  /* 0x000000000004a947 */ /* 0x000fea0003800000 */
[----:B------:R-:W-:Y:S05]  /*2100*/  BPT.TRAP 0x1 ;  /* 0x000000040000795c */ /* 0x000fea0000300000 */
.L_x_38:
[----:B------:R-:W-:Y:S05]  /*2110*/  BSYNC.RECONVERGENT B0 ;  /* 0x0000000000007941 */ /* 0x000fea0003800200 */
.L_x_37:
        /* <DEDUP_REMOVED lines=10> */
[----:B------:R-:W-:Y:S01]  /*21c0*/  USHF.L.U32 UR18, UR13, 0x6, URZ ;  /* 0x000000060d127899 */ /* 0x000fe200080006ff */
[----:B-1----:R-:W-:Y:S01]  /*21d0*/  SHF.L.U32 R0, R12, 0x1f, RZ ;  /* 0x0000001f0c007819 */ /* 0x002fe200000006ff */
[----:B------:R-:W-:Y:S02]  /*21e0*/  ULOP3.LUT UR17, UR17, 0xfefffff8, URZ, 0xc0, !UPT ;  /* 0xfefffff811117892 */ /* 0x000fe4000f8ec0ff */
[----:B------:R-:W-:Y:S01]  /*21f0*/  UIADD3 UR16, UPT, UPT, UR6, 0xc400, UR16 ;  /* 0x0000c40006107890 */ /* 0x000fe2000fffe010 */
[----:B------:R3:W4:Y:S01]  /*2200*/  SYNCS.PHASECHK.TRANS64.TRYWAIT P0, [UR5+0x58], R0 ;  /* 0x00005800ff0075a7 */ /* 0x0007220008001105 */
[----:B------:R-:W-:-:S02]  /*2210*/  UIADD3.X UR5, UPT, UPT, URZ, UR27, URZ, UP1, !UPT ;  /* 0x0000001bff057290 */ /* 0x000fc40008ffe4ff */
[----:B------:R-:W-:Y:S02]  /*2220*/  UIADD3 UR8, UPT, UPT, UR6, 0x22400, UR8 ;  /* 0x0002240006087890 */ /* 0x000fe4000fffe008 */
[----:B------:R-:W-:Y:S02]  /*2230*/  UPRMT UR21, URZ, 0x5410, UR22 ;  /* 0x00005410ff157896 */ /* 0x000fe40008000016 */
[----:B------:R-:W-:Y:S01]  /*2240*/  UIADD3.X UR15, UPT, UPT, URZ, UR27, URZ, UP0, !UPT ;  /* 0x0000001bff0f7290 */ /* 0x000fe200087fe4ff */
[----:B------:R-:W-:Y:S01]  /*2250*/  UMOV UR30, 0x0 ;  /* 0x00000000001e7882 */ /* 0x000fe20000000000 */
[----:B------:R-:W-:Y:S01]  /*2260*/  UMOV UR31, 0x10000000 ;  /* 0x10000000001f7882 */ /* 0x000fe20000000000 */
[----:B------:R-:W-:Y:S01]  /*2270*/  UMOV UR19, UR35 ;  /* 0x0000002300137c82 */ /* 0x000fe20008000000 */
[----:B------:R-:W-:Y:S01]  /*2280*/  UMOV UR20, UR36 ;  /* 0x0000002400147c82 */ /* 0x000fe20008000000 */
[----:B------:R-:W-:Y:S01]  /*2290*/  UMOV UR12, UR36 ;  /* 0x00000024000c7c82 */ /* 0x000fe20008000000 */
[----:B------:R-:W-:Y:S01]  /*22a0*/  UMOV UR9, UR17 ;  /* 0x0000001100097c82 */ /* 0x000fe20008000000 */
[----:B------:R-:W-:Y:S01]  /*22b0*/  UMOV UR10, UR18 ;  /* 0x00000012000a7c82 */ /* 0x000fe20008000000 */
[----:B------:R1:W-:Y:S01]  /*22c0*/  UTMALDG.3D.2CTA [UR16], [UR4], desc[UR30] ;  /* 0x00001e10040075b4 */ /* 0x0003e20008211000 */
[----:B------:R-:W-:-:S04]  /*22d0*/  UIADD3 UR13, UPT, UPT, UR13, 0x1, URZ ;  /* 0x000000010d0d7890 */ /* 0x000fc8000fffe0ff */
[----:B------:R-:W-:Y:S01]  /*22e0*/  UISETP.NE.AND UP0, UPT, UR13, UR25, UPT ;  /* 0x000000190d00728c */ /* 0x000fe2000bf05270 */
[----:B------:R3:W-:Y:S01]  /*22f0*/  UTMALDG.3D.MULTICAST.2CTA [UR8], [UR14], UR21, desc[UR30] ;  /* 0x00001e080e0073b4 */ /* 0x0007e20008211815 */
[----:B-1----:R-:W-:-:S07]  /*2300*/  UMOV UR4, UR7 ;  /* 0x0000000700047c82 */ /* 0x002fce0008000000 */
[----:B---3--:R-:W-:Y:S05]  /*2310*/  BRA.U UP0, `(.L_x_39) ;  /* 0xfffffffd00447547 */ /* 0x008fea000b83ffff */
.L_x_33:
[C---:B------:R-:W-:Y:S01]  /*2320*/  LEA R3, R11.reuse, UR6, 0x3 ;  /* 0x000000060b037c11 */ /* 0x040fe2000f8e18ff */
[----:B------:R-:W-:Y:S01]  /*2330*/  NOP ;  /* 0x0000000000007918 */ /* 0x000fe20000000000 */
[----:B-1----:R-:W-:Y:S02]  /*2340*/  SHF.L.U32 R0, R10, 0x1f, RZ ;  /* 0x0000001f0a007819 */ /* 0x002fe400000006ff */
[----:B------:R-:W-:Y:S02]  /*2350*/  LEA R5, R11, UR6, 0x4 ;  /* 0x000000060b057c11 */ /* 0x000fe4000f8e20ff */
[----:B--2-4-:R-:W1:Y:S02]  /*2360*/  SYNCS.PHASECHK.TRANS64.TRYWAIT P0, [R3+URZ+0x100], R0 ;  /* 0x00010000030075a7 */ /* 0x014e6400080011ff */
[----:B-1----:R-:W-:Y:S05]  /*2370*/  @!P0 BRA `(.L_x_40) ;  /* 0x000000a0001c8947 */ /* 0x002fea0003800000 */
.L_x_152:
[----:B------:R-:W2:Y:S01]  /*2380*/  LDS.128 R4, [R5+0x170] ;  /* 0x0001700005047984 */ /* 0x000ea20000000c00 */
[----:B------:R-:W-:Y:S01]  /*2390*/  UISETP.GE.AND UP0, UPT, UR42, 0x1, UPT ;  /* 0x000000012a00788c */ /* 0x000fe2000bf06270 */
[----:B------:R-:W-:Y:S01]  /*23a0*/  @!PT LDS RZ, [RZ] ;  /* 0x00000000fffff984 */ /* 0x000fe20000000800 */
[----:B------:R-:W-:Y:S01]  /*23b0*/  @!PT LDS RZ, [RZ] ;  /* 0x00000000fffff984 */ /* 0x000fe20000000800 */
[----:B------:R-:W-:Y:S01]  /*23c0*/  @!PT LDS RZ, [RZ] ;  /* 0x00000000fffff984 */ /* 0x000fe20000000800 */
[----:B------:R-:W-:Y:S01]  /*23d0*/  @!PT LDS RZ, [RZ] ;  /* 0x00000000fffff984 */ /* 0x000fe20000000800 */
[----:B------:R3:W-:Y:S06]  /*23e0*/  MEMBAR.ALL.CTA ;  /* 0x0000000000007992 */ /* 0x0007ec0000008000 */
[----:B---3--:R-:W3:Y:S01]  /*23f0*/  FENCE.VIEW.ASYNC.S ;  /* 0x00000000000073c6 */ /* 0x008ee20000000000 */
[----:B--2---:R-:W-:-:S13]  /*2400*/  LOP3.LUT P0, RZ, R6, 0x1, RZ, 0xc0, !PT ;  /* 0x0000000106ff7812 */ /* 0x004fda000780c0ff */
[----:B---3--:R-:W-:Y:S01]  /*2410*/  VOTEU.ANY UP1, P0 ;  /* 0x0000000000ff7886 */ /* 0x008fe20000020100 */
[----:B------:R-:W-:-:S13]  /*2420*/  PLOP3.LUT P0, PT, PT, PT, UP1, 0x80, 0x8 ;  /* 0x000000000008781c */ /* 0x000fda0003f0f018 */
[----:B-1----:R-:W-:Y:S02]  /*2430*/  @P0 LOP3.LUT R0, R5, 0xffff, RZ, 0xc0, !PT ;  /* 0x0000ffff05000812 */ /* 0x002fe400078ec0ff */
[----:B------:R-:W-:Y:S02]  /*2440*/  @P0 MOV R2, R4 ;  /* 0x0000000400020202 */ /* 0x000fe40000000f00 */
[----:B------:R-:W-:Y:S01]  /*2450*/  @P0 R2UR UR5, R0 ;  /* 0x00000000000502ca */ /* 0x000fe200000e0000 */
[----:B------:R-:W-:Y:S01]  /*2460*/  VIADD R0, R3, 0x110 ;  /* 0x0000011003007836 */ /* 0x000fe20000000000 */
[----:B------:R-:W-:Y:S02]  /*2470*/  @P0 SHF.R.U32.HI R4, RZ, 0x10, R5 ;  /* 0x00000010ff040819 */ /* 0x000fe40000011605 */
[----:B------:R-:W-:Y:S02]  /*2480*/  @P0 R2UR UR8, R2 ;  /* 0x00000000020802ca */ /* 0x000fe400000e0000 */
[----:B------:R-:W-:-:S02]  /*2490*/  PRMT R0, RZ, 0x654, R0 ;  /* 0x00000654ff007816 */ /* 0x000fc40000000000 */
[----:B------:R-:W-:Y:S02]  /*24a0*/  @P0 R2UR UR4, R4 ;  /* 0x00000000040402ca */ /* 0x000fe400000e0000 */
[----:B------:R1:W-:Y:S03]  /*24b0*/  SYNCS.ARRIVE.TRANS64.RED.A1T0 RZ, [R0+URZ], RZ ;  /* 0x000000ff00ff79a7 */ /* 0x0003e600081004ff */
[----:B------:R-:W-:-:S04]  /*24c0*/  @UP1 UMOV UR29, UR5 ;  /* 0x00000005001d1c82 */ /* 0x000fc80008000000 */
[----:B------:R-:W-:-:S04]  /*24d0*/  @UP1 UMOV UR37, UR8 ;  /* 0x0000000800251c82 */ /* 0x000fc80008000000 */
[----:B------:R-:W-:Y:S01]  /*24e0*/  @UP1 UMOV UR36, UR4 ;  /* 0x0000000400241c82 */ /* 0x000fe20008000000 */
[----:B------:R-:W-:Y:S05]  /*24f0*/  BRA.U !UP0, `(.L_x_41) ;  /* 0x0000000108d47547 */ /* 0x000fea000b800000 */
[----:B------:R-:W2:Y:S01]  /*2500*/  LDCU.128 UR12, c[0x0][0xb10] ;  /* 0x00016200ff0c77ac */ /* 0x000ea20008000c00 */
[----:B------:R-:W3:Y:S01]  /*2510*/  LDCU UR30, c[0x0][0xb20] ;  /* 0x00016400ff1e77ac */ /* 0x000ee20008000800 */
[----:B------:R-:W4:Y:S01]  /*2520*/  LDCU UR25, c[0x0][0xb0c] ;  /* 0x00016180ff1977ac */ /* 0x000f220008000800 */
[----:B------:R-:W1:Y:S01]  /*2530*/  LDCU.64 UR10, c[0x0][0xb28] ;  /* 0x00016500ff0a77ac */ /* 0x000e620008000a00 */
[----:B------:R-:W-:Y:S02]  /*2540*/  UISETP.NE.AND UP3, UPT, UR42, 0x1, UPT ;  /* 0x000000012a00788c */ /* 0x000fe4000bf65270 */
[----:B--2---:R-:W-:Y:S02]  /*2550*/  UIMAD.WIDE.U32 UR8, UR38, UR15, URZ ;  /* 0x0000000f260872a5 */ /* 0x004fe4000f8e00ff */
[----:B------:R-:W-:Y:S02]  /*2560*/  UIMAD.WIDE.U32 UR4, UR39, UR12, URZ ;  /* 0x0000000c270472a5 */ /* 0x000fe4000f8e00ff */
[----:B------:R-:W-:-:S02]  /*2570*/  UISETP.NE.AND UP0, UPT, UR14, 0x1, UPT ;  /* 0x000000010e00788c */ /* 0x000fc4000bf05270 */
[----:B------:R-:W-:Y:S01]  /*2580*/  UIMAD.WIDE.U32 UR20, UR29, UR15, URZ ;  /* 0x0000000f1d1472a5 */ /* 0x000fe2000f8e00ff */
[----:B------:R-:W-:Y:S02]  /*2590*/  UMOV UR8, UR9 ;  /* 0x0000000900087c82 */ /* 0x000fe40008000000 */
[----:B------:R-:W-:Y:S01]  /*25a0*/  UMOV UR4, UR5 ;  /* 0x0000000500047c82 */ /* 0x000fe20008000000 */
[----:B---3--:R-:W-:Y:S02]  /*25b0*/  USHF.R.U32.HI UR8, URZ, UR30, UR8 ;  /* 0x0000001eff087299 */ /* 0x008fe40008011608 */
[----:B----4-:R-:W-:Y:S02]  /*25c0*/  UISETP.NE.AND UP2, UPT, UR25, 0x1, UPT ;  /* 0x000000011900788c */ /* 0x010fe4000bf45270 */
[----:B------:R-:W-:Y:S02]  /*25d0*/  USHF.R.U32.HI UR4, URZ, UR13, UR4 ;  /* 0x0000000dff047299 */ /* 0x000fe40008011604 */
[----:B------:R-:W-:-:S02]  /*25e0*/  USEL UR5, UR38, UR8, !UP0 ;  /* 0x0000000826057287 */ /* 0x000fc4000c000000 */
[----:B------:R-:W-:Y:S02]  /*25f0*/  USEL UR8, UR39, UR4, !UP2 ;  /* 0x0000000427087287 */ /* 0x000fe4000d000000 */
[----:B-1----:R-:W-:Y:S01]  /*2600*/  UIMAD.WIDE.U32 UR16, UR5, UR10, URZ ;  /* 0x0000000a051072a5 */ /* 0x002fe2000f8e00ff */
[----:B------:R-:W-:Y:S01]  /*2610*/  UMOV UR4, UR21 ;  /* 0x0000001500047c82 */ /* 0x000fe20008000000 */
[----:B------:R-:W-:Y:S02]  /*2620*/  UIMAD.WIDE.U32 UR18, UR37, UR12, URZ ;  /* 0x0000000c251272a5 */ /* 0x000fe4000f8e00ff */
[----:B------:R-:W-:-:S03]  /*2630*/  UIMAD.WIDE.U32 UR20, UR8, UR10, URZ ;  /* 0x0000000a081472a5 */ /* 0x000fc6000f8e00ff */
[----:B------:R-:W-:Y:S01]  /*2640*/  UMOV UR16, UR17 ;  /* 0x0000001100107c82 */ /* 0x000fe20008000000 */
[----:B------:R-:W-:Y:S02]  /*2650*/  USHF.R.U32.HI UR4, URZ, UR30, UR4 ;  /* 0x0000001eff047299 */ /* 0x000fe40008011604 */
[----:B------:R-:W-:Y:S01]  /*2660*/  @UP3 USHF.R.U32.HI UR5, URZ, UR11, UR16 ;  /* 0x0000000bff053299 */ /* 0x000fe20008011610 */
[----:B------:R-:W-:Y:S01]  /*2670*/  UMOV UR18, UR19 ;  /* 0x0000001300127c82 */ /* 0x000fe20008000000 */
[----:B------:R-:W-:Y:S01]  /*2680*/  UMOV UR20, UR21 ;  /* 0x0000001500147c82 */ /* 0x000fe20008000000 */
[----:B------:R-:W-:Y:S02]  /*2690*/  USHF.R.U32.HI UR13, URZ, UR13, UR18 ;  /* 0x0000000dff0d7299 */ /* 0x000fe40008011612 */
[----:B------:R-:W-:Y:S02]  /*26a0*/  USEL UR4, UR29, UR4, !UP0 ;  /* 0x000000041d047287 */ /* 0x000fe4000c000000 */
[----:B------:R-:W-:-:S02]  /*26b0*/  @UP3 USHF.R.U32.HI UR8, URZ, UR11, UR20 ;  /* 0x0000000bff083299 */ /* 0x000fc40008011614 */
[----:B------:R-:W-:Y:S02]  /*26c0*/  UIMAD UR9, UR42, UR5, URZ ;  /* 0x000000052a0972a4 */ /* 0x000fe4000f8e02ff */
[----:B------:R-:W-:Y:S02]  /*26d0*/  USEL UR5, UR37, UR13, !UP2 ;  /* 0x0000000d25057287 */ /* 0x000fe4000d000000 */
[----:B------:R-:W-:Y:S02]  /*26e0*/  UIMAD UR12, UR42, UR8, URZ ;  /* 0x000000082a0c72a4 */ /* 0x000fe4000f8e02ff */
[----:B------:R-:W-:Y:S02]  /*26f0*/  UISETP.GE.AND UP0, UPT, UR4, UR9, UPT ;  /* 0x000000090400728c */ /* 0x000fe4000bf06270 */
[----:B------:R-:W-:Y:S02]  /*2700*/  UIMAD.WIDE.U32 UR16, UR4, UR10, URZ ;  /* 0x0000000a041072a5 */ /* 0x000fe4000f8e00ff */
[----:B------:R-:W-:-:S02]  /*2710*/  UISETP.GE.OR UP0, UPT, UR5, UR12, UP0 ;  /* 0x0000000c0500728c */ /* 0x000fc40008706670 */
        /* <DEDUP_REMOVED lines=19> */
.L_x_41:
[----:B------:R-:W2:Y:S02]  /*2850*/  LDCU UR4, c[0x0][0xb30] ;  /* 0x00016600ff0477ac */ /* 0x000ea40008000800 */
[----:B--2---:R-:W-:-:S09]  /*2860*/  UISETP.NE.AND UP0, UPT, UR4, 0x1, UPT ;  /* 0x000000010400788c */ /* 0x004fd2000bf05270 */
[----:B------:R-:W-:Y:S05]  /*2870*/  BRA.U UP0, `(.L_x_42) ;  /* 0x0000000100447547 */ /* 0x000fea000b800000 */
[----:B------:R-:W2:Y:S01]  /*2880*/  LDCU.128 UR12, c[0x0][0xb10] ;  /* 0x00016200ff0c77ac */ /* 0x000ea20008000c00 */
[----:B------:R-:W3:Y:S01]  /*2890*/  LDCU UR10, c[0x0][0xb0c] ;  /* 0x00016180ff0a77ac */ /* 0x000ee20008000800 */
[----:B------:R-:W4:Y:S01]  /*28a0*/  LDCU UR11, c[0x0][0xb20] ;  /* 0x00016400ff0b77ac */ /* 0x000f220008000800 */
[----:B--2---:R-:W-:Y:S02]  /*28b0*/  UIMAD.WIDE.U32 UR8, UR37, UR12, URZ ;  /* 0x0000000c250872a5 */ /* 0x004fe4000f8e00ff */
[----:B------:R-:W-:Y:S02]  /*28c0*/  UIMAD.WIDE.U32 UR4, UR29, UR15, URZ ;  /* 0x0000000f1d0472a5 */ /* 0x000fe4000f8e00ff */
[----:B---3--:R-:W-:Y:S02]  /*28d0*/  UISETP.NE.AND UP2, UPT, UR10, 0x1, UPT ;  /* 0x000000010a00788c */ /* 0x008fe4000bf45270 */
[----:B------:R-:W-:Y:S01]  /*28e0*/  UISETP.NE.AND UP0, UPT, UR14, 0x1, UPT ;  /* 0x000000010e00788c */ /* 0x000fe2000bf05270 */
[----:B------:R-:W-:-:S02]  /*28f0*/  UMOV UR8, UR9 ;  /* 0x0000000900087c82 */ /* 0x000fc40008000000 */
[----:B------:R-:W-:Y:S01]  /*2900*/  UMOV UR4, UR5 ;  /* 0x0000000500047c82 */ /* 0x000fe20008000000 */
[----:B------:R-:W-:Y:S02]  /*2910*/  USHF.R.U32.HI UR13, URZ, UR13, UR8 ;  /* 0x0000000dff0d7299 */ /* 0x000fe40008011608 */
[----:B----4-:R-:W-:Y:S02]  /*2920*/  USHF.R.U32.HI UR4, URZ, UR11, UR4 ;  /* 0x0000000bff047299 */ /* 0x010fe40008011604 */
[----:B------:R-:W-:Y:S02]  /*2930*/  USEL UR5, UR37, UR13, !UP2 ;  /* 0x0000000d25057287 */ /* 0x000fe4000d000000 */
[----:B------:R-:W-:-:S04]  /*2940*/  USEL UR4, UR29, UR4, !UP0 ;  /* 0x000000041d047287 */ /* 0x000fc8000c000000 */
[----:B------:R-:W-:Y:S02]  /*2950*/  UIADD3 UR8, UPT, UPT, UR5, -UR4, URZ ;  /* 0x8000000405087290 */ /* 0x000fe4000fffe0ff */
[----:B------:R-:W-:Y:S02]  /*2960*/  UIADD3 UR4, UPT, UPT, -UR5, UR4, URZ ;  /* 0x0000000405047290 */ /* 0x000fe4000fffe1ff */
[----:B------:R-:W-:Y:S02]  /*2970*/  UIMAD UR29, UR8, UR14, UR29 ;  /* 0x0000000e081d72a4 */ /* 0x000fe4000f8e021d */
[----:B------:R-:W-:-:S12]  /*2980*/  UIMAD UR37, UR4, UR10, UR37 ;  /* 0x0000000a042572a4 */ /* 0x000fd8000f8e0225 */
.L_x_42:
[----:B------:R-:W-:Y:S01]  /*2990*/  VIADD R11, R11, 0x1 ;  /* 0x000000010b0b7836 */ /* 0x000fe20000000000 */
[----:B------:R-:W-:Y:S02]  /*29a0*/  R2UR UR5, R143 ;  /* 0x000000008f0572ca */ /* 0x000fe400000e0000 */
[----:B------:R-:W-:Y:S02]  /*29b0*/  R2UR UR4, R142 ;  /* 0x000000008e0472ca */ /* 0x000fe400000e0000 */
[C---:B------:R-:W-:Y:S02]  /*29c0*/  ISETP.NE.AND P0, PT, R11.reuse, 0x2, PT ;  /* 0x000000020b00780c */ /* 0x040fe40003f05270 */
[----:B------:R-:W-:Y:S02]  /*29d0*/  PLOP3.LUT P1, PT, PT, PT, PT, 0x80, 0x8 ;  /* 0x000000000008781c */ /* 0x000fe40003f2f070 */
[----:B------:R-:W-:Y:S02]  /*29e0*/  SEL R3, RZ, 0x1, P0 ;  /* 0x00000001ff037807 */ /* 0x000fe40000000000 */
[----:B------:R-:W-:-:S02]  /*29f0*/  SEL R11, R11, RZ, P0 ;  /* 0x000000ff0b0b7207 */ /* 0x000fc40000000000 */
[----:B------:R-:W-:Y:S01]  /*2a00*/  LOP3.LUT R10, R10, R3, RZ, 0x3c, !PT ;  /* 0x000000030a0a7212 */ /* 0x000fe200078e3cff */
[----:B------:R-:W-:Y:S02]  /*2a10*/  UIADD3 UR31, UPT, UPT, UR37, UR5, URZ ;  /* 0x00000005251f7290 */ /* 0x000fe4000fffe0ff */
[----:B------:R-:W-:Y:S01]  /*2a20*/  UIADD3 UR30, UPT, UPT, UR29, UR4, URZ ;  /* 0x000000041d1e7290 */ /* 0x000fe2000fffe0ff */
[----:B------:R-:W-:Y:S11]  /*2a30*/  BRA.U UP1, `(.L_x_43) ;  /* 0xfffffff101287547 */ /* 0x000ff6000b83ffff */
[----:B------:R-:W-:Y:S01]  /*2a40*/  UIADD3 UR8, UPT, UPT, UR6, 0x58, URZ ;  /* 0x0000005806087890 */ /* 0x000fe2000fffe0ff */
[----:B------:R-:W-:-:S03]  /*2a50*/  SHF.L.U32 R3, R12, 0x1f, RZ ;  /* 0x0000001f0c037819 */ /* 0x000fc600000006ff */
[----:B------:R-:W-:-:S09]  /*2a60*/  ULEA UR4, UR7, UR8, 0x3 ;  /* 0x0000000807047291 */ /* 0x000fd2000f8e18ff */
[----:B------:R-:W2:Y:S02]  /*2a70*/  SYNCS.PHASECHK.TRANS64.TRYWAIT P0, [UR4], R3 ;  /* 0x00000003ff0075a7 */ /* 0x000ea40008001104 */
[----:B--2---:R-:W-:Y:S05]  /*2a80*/  @!P0 BRA `(.L_x_44) ;  /* 0x00000098006c8947 */ /* 0x004fea0003800000 */
.L_x_154:
[----:B------:R-:W-:-:S04]  /*2a90*/  UIADD3 UR4, UPT, UPT, UR7, 0x1, URZ ;  /* 0x0000000107047890 */ /* 0x000fc8000fffe0ff */
[----:B------:R-:W-:-:S04]  /*2aa0*/  UISETP.NE.AND UP0, UPT, UR4, 0xb, UPT ;  /* 0x0000000b0400788c */ /* 0x000fc8000bf05270 */
[----:B------:R-:W-:Y:S02]  /*2ab0*/  USEL UR6, URZ, 0x1, UP0 ;  /* 0x00000001ff067887 */ /* 0x000fe40008000000 */
[----:B------:R-:W-:-:S04]  /*2ac0*/  USEL UR4, UR4, URZ, UP0 ;  /* 0x000000ff04047287 */ /* 0x000fc80008000000 */
[----:B------:R-:W-:Y:S01]  /*2ad0*/  ULEA UR5, UR4, UR8, 0x3 ;  /* 0x0000000804057291 */ /* 0x000fe2000f8e18ff */
[----:B------:R-:W-:-:S04]  /*2ae0*/  LOP3.LUT R2, R12, UR6, RZ, 0x3c, !PT ;  /* 0x000000060c027c12 */ /* 0x000fc8000f8e3cff */
[----:B-1----:R-:W-:-:S04]  /*2af0*/  SHF.L.U32 R3, R2, 0x1f, RZ ;  /* 0x0000001f02037819 */ /* 0x002fc800000006ff */
[----:B------:R-:W1:Y:S02]  /*2b00*/  SYNCS.PHASECHK.TRANS64.TRYWAIT P0, [UR5], R3 ;  /* 0x00000003ff0075a7 */ /* 0x000e640008001105 */
[----:B-1----:R-:W-:Y:S05]  /*2b10*/  @!P0 BRA `(.L_x_45) ;  /* 0x0000009800608947 */ /* 0x002fea0003800000 */
.L_x_156:
        /* <DEDUP_REMOVED lines=9> */
.L_x_158:
        /* <DEDUP_REMOVED lines=9> */
.L_x_160:
        /* <DEDUP_REMOVED lines=9> */
.L_x_162:
        /* <DEDUP_REMOVED lines=9> */
.L_x_164:
        /* <DEDUP_REMOVED lines=9> */
.L_x_166:
        /* <DEDUP_REMOVED lines=9> */
.L_x_168:
        /* <DEDUP_REMOVED lines=9> */
.L_x_170:
        /* <DEDUP_REMOVED lines=9> */
.L_x_172:
[----:B------:R-:W-:-:S04]  /*2fa0*/  UIADD3 UR4, UPT, UPT, UR4, 0x1, URZ ;  /* 0x0000000104047890 */ /* 0x000fc8000fffe0ff */
[----:B------:R-:W-:-:S04]  /*2fb0*/  UISETP.NE.AND UP0, UPT, UR4, 0xb, UPT ;  /* 0x0000000b0400788c */ /* 0x000fc8000bf05270 */
[----:B------:R-:W-:Y:S02]  /*2fc0*/  USEL UR5, URZ, 0x1, UP0 ;  /* 0x00000001ff057887 */ /* 0x000fe40008000000 */
[----:B------:R-:W-:-:S04]  /*2fd0*/  USEL UR4, UR4, URZ, UP0 ;  /* 0x000000ff04047287 */ /* 0x000fc80008000000 */
[----:B------:R-:W-:Y:S01]  /*2fe0*/  ULEA UR4, UR4, UR8, 0x3 ;  /* 0x0000000804047291 */ /* 0x000fe2000f8e18ff */
[----:B-1----:R-:W-:-:S04]  /*2ff0*/  LOP3.LUT R3, R2, UR5, RZ, 0x3c, !PT ;  /* 0x0000000502037c12 */ /* 0x002fc8000f8e3cff */
[----:B------:R-:W-:Y:S01]  /*3000*/  SHF.L.U32 R3, R3, 0x1f, RZ ;  /* 0x0000001f03037819 */ /* 0x000fe200000006ff */
[----:B------:R-:W-:-:S07]  /*3010*/  IMAD.U32 R0, RZ, RZ, UR4 ;  /* 0x00000004ff007e24 */ /* 0x000fce000f8e00ff */
.L_x_54:
[----:B-1----:R1:W2:Y:S02]  /*3020*/  SYNCS.PHASECHK.TRANS64.TRYWAIT P0, [R0+URZ], R3 ;  /* 0x00000003000075a7 */ /* 0x0022a400080011ff */
[----:B--2---:R-:W-:Y:S05]  /*3030*/  @!P0 NANOSLEEP.SYNCS 0x989680 ;  /* 0x009896800000895d */ /* 0x004fea0003900000 */
[----:B------:R-:W2:Y:S02]  /*3040*/  @!P0 SYNCS.PHASECHK.TRANS64 P0, [R0+URZ], R3 ;  /* 0x00000003000085a7 */ /* 0x000ea400080010ff */
[----:B--2---:R-:W-:Y:S05]  /*3050*/  @P0 EXIT ;  /* 0x000000000000094d */ /* 0x004fea0003800000 */
[----:B------:R-:W-:Y:S05]  /*3060*/  BRA `(.L_x_54) ;  /* 0xfffffffc00ec7947 */ /* 0x000fea000383ffff */
.L_x_23:
[----:B------:R-:W-:-:S04]  /*3070*/  UISETP.NE.AND UP0, UPT, UR45, URZ, UPT ;  /* 0x000000ff2d00728c */ /* 0x000fc8000bf05270 */
[----:B------:R-:W-:-:S09]  /*3080*/  UISETP.NE.OR UP0, UPT, UR18, 0x1, UP0 ;  /* 0x000000011200788c */ /* 0x000fd20008705670 */
[----:B------:R-:W-:Y:S05]  /*3090*/  BRA.U UP0, `(.L_x_55) ;  /* 0x0000000500487547 */ /* 0x000fea000b800000 */
[----:B------:R-:W-:Y:S01]  /*30a0*/  ISETP.GE.U32.AND P2, PT, R3, 0x8, PT ;  /* 0x000000080300780c */ /* 0x000fe20003f46070 */
[----:B------:R-:W-:Y:S01]  /*30b0*/  IMAD.MOV.U32 R12, RZ, RZ, 0x1 ;  /* 0x00000001ff0c7424 */ /* 0x000fe200078e00ff */
[----:B------:R-:W-:Y:S02]  /*30c0*/  CS2R R10, SRZ ;  /* 0x00000000000a7805 */ /* 0x000fe4000001ff00 */
[----:B------:R-:W-:Y:S01]  /*30d0*/  CS2R R8, SRZ ;  /* 0x0000000000087805 */ /* 0x000fe2000001ff00 */
[----:B------:R-:W-:Y:S01]  /*30e0*/  UMOV UR6, 0x400 ;  /* 0x0000040000067882 */ /* 0x000fe20000000000 */
[----:B------:R-:W-:Y:S01]  /*30f0*/  UMOV UR5, URZ ;  /* 0x000000ff00057c82 */ /* 0x000fe20008000000 */
[----:B------:R-:W-:-:S12]  /*3100*/  ULEA UR6, UR45, UR6, 0x18 ;  /* 0x000000062d067291 */ /* 0x000fd8000f8ec0ff */
.L_x_59:
[----:B------:R-:W-:Y:S02]  /*3110*/  LEA R0, R8, UR6, 0x3 ;  /* 0x0000000608007c11 */ /* 0x000fe4000f8e18ff */
[----:B------:R-:W-:-:S03]  /*3120*/  SHF.L.U32 R5, R9, 0x1f, RZ ;  /* 0x0000001f09057819 */ /* 0x000fc600000006ff */
[----:B------:R-:W-:Y:S01]  /*3130*/  VIADD R4, R0, 0x150 ;  /* 0x0000015000047836 */ /* 0x000fe20000000000 */
[----:B------:R-:W2:Y:S02]  /*3140*/  SYNCS.PHASECHK.TRANS64.TRYWAIT P0, [R0+URZ+0x140], R5 ;  /* 0x00014005000075a7 */ /* 0x000ea400080011ff */
[----:B--2---:R-:W-:Y:S05]  /*3150*/  @!P0 BRA `(.L_x_56) ;  /* 0x0000009400a88947 */ /* 0x004fea0003800000 */
.L_x_173:
[----:B------:R-:W-:Y:S01]  /*3160*/  ULEA UR4, UR5, UR6, 0x3 ;  /* 0x0000000605047291 */ /* 0x000fe2000f8e18ff */
[----:B------:R-:W-:Y:S01]  /*3170*/  PRMT R4, RZ, 0x654, R4 ;  /* 0x00000654ff047816 */ /* 0x000fe20000000004 */
[----:B--2---:R-:W-:Y:S01]  /*3180*/  @!P2 IMAD.MOV.U32 R5, RZ, RZ, 0x10 ;  /* 0x00000010ff05a424 */ /* 0x004fe200078e00ff */
[----:B------:R-:W-:Y:S01]  /*3190*/  SHF.L.U32 R7, R12, 0x1f, RZ ;  /* 0x0000001f0c077819 */ /* 0x000fe200000006ff */
[----:B------:R-:W-:Y:S01]  /*31a0*/  UIADD3 UR7, UPT, UPT, UR4, 0x100, URZ ;  /* 0x0000010004077890 */ /* 0x000fe2000fffe0ff */
[----:B------:R2:W-:Y:S05]  /*31b0*/  SYNCS.ARRIVE.TRANS64.RED.A1T0 RZ, [R4+URZ], RZ ;  /* 0x000000ff04ff79a7 */ /* 0x0005ea00081004ff */
[----:B------:R-:W-:Y:S01]  /*31c0*/  IMAD.U32 R0, RZ, RZ, UR7 ;  /* 0x00000007ff007e24 */ /* 0x000fe2000f8e00ff */
[----:B------:R-:W3:Y:S04]  /*31d0*/  SYNCS.PHASECHK.TRANS64.TRYWAIT P0, [UR4+0x110], R7 ;  /* 0x00011007ff0075a7 */ /* 0x000ee80008001104 */
[----:B------:R-:W-:Y:S01]  /*31e0*/  PRMT R13, R3, 0x654, R0 ;  /* 0x00000654030d7816 */ /* 0x000fe20000000000 */
[----:B--23--:R-:W-:Y:S06]  /*31f0*/  @!P0 BRA `(.L_x_57) ;  /* 0x0000009400948947 */ /* 0x00cfec0003800000 */
.L_x_175:
[----:B------:R-:W-:Y:S01]  /*3200*/  ULEA UR8, UR5, UR6, 0x4 ;  /* 0x0000000605087291 */ /* 0x000fe2000f8e20ff */
[----:B------:R-:W-:Y:S01]  /*3210*/  SEL R2, R13, R2, !P2 ;  /* 0x000000020d027207 */ /* 0x000fe20005000000 */
[----:B------:R-:W-:Y:S01]  /*3220*/  UIADD3 UR9, UPT, UPT, UR4, 0x100, URZ ;  /* 0x0000010004097890 */ /* 0x000fe2000fffe0ff */
[----:B--2---:R-:W-:Y:S01]  /*3230*/  LEA R0, R11, UR6, 0x3 ;  /* 0x000000060b007c11 */ /* 0x004fe2000f8e18ff */
[----:B------:R-:W-:Y:S01]  /*3240*/  UIADD3 UR8, UPT, UPT, UR8, 0x170, URZ ;  /* 0x0000017008087890 */ /* 0x000fe2000fffe0ff */
[----:B------:R2:W-:Y:S01]  /*3250*/  @!P2 SYNCS.ARRIVE.TRANS64.RED RZ, [R2+URZ], R5 ;  /* 0x0000000502ffa9a7 */ /* 0x0005e200080004ff */
[----:B------:R-:W-:Y:S01]  /*3260*/  UIADD3 UR4, UPT, UPT, UR5, 0x1, URZ ;  /* 0x0000000105047890 */ /* 0x000fe2000fffe0ff */
[----:B------:R-:W-:-:S03]  /*3270*/  VIADD R8, R8, 0x1 ;  /* 0x0000000108087836 */ /* 0x000fc60000000000 */
[----:B------:R-:W-:Y:S02]  /*3280*/  UISETP.NE.AND UP0, UPT, UR4, 0x2, UPT ;  /* 0x000000020400788c */ /* 0x000fe4000bf05270 */
[----:B------:R-:W-:Y:S01]  /*3290*/  ISETP.NE.AND P0, PT, R8, 0x2, PT ;  /* 0x000000020800780c */ /* 0x000fe20003f05270 */
[----:B------:R-:W-:Y:S06]  /*32a0*/  UGETNEXTWORKID.BROADCAST [UR8], [UR9] ;  /* 0x00000000080073ca */ /* 0x000fec0008000100 */
[----:B------:R-:W-:Y:S02]  /*32b0*/  USEL UR7, URZ, 0x1, UP0 ;  /* 0x00000001ff077887 */ /* 0x000fe40008000000 */
[----:B------:R-:W-:-:S04]  /*32c0*/  USEL UR5, UR4, URZ, UP0 ;  /* 0x000000ff04057287 */ /* 0x000fc80008000000 */
[----:B------:R-:W-:Y:S02]  /*32d0*/  LOP3.LUT R12, R12, UR7, RZ, 0x3c, !PT ;  /* 0x000000070c0c7c12 */ /* 0x000fe4000f8e3cff */
[----:B--2---:R-:W-:-:S04]  /*32e0*/  SHF.L.U32 R5, R10, 0x1f, RZ ;  /* 0x0000001f0a057819 */ /* 0x004fc800000006ff */
[----:B------:R-:W2:Y:S02]  /*32f0*/  SYNCS.PHASECHK.TRANS64.TRYWAIT P1, [R0+URZ+0x100], R5 ;  /* 0x00010005000075a7 */ /* 0x000ea400080211ff */
[----:B--2---:R-:W-:Y:S05]  /*3300*/  @!P1 BRA `(.L_x_58) ;  /* 0x0000009400689947 */ /* 0x004fea0003800000 */
.L_x_176:
[C---:B------:R-:W-:Y:S01]  /*3310*/  LEA R4, R11.reuse, UR6, 0x4 ;  /* 0x000000060b047c11 */ /* 0x040fe2000f8e20ff */
[----:B--2---:R-:W-:Y:S01]  /*3320*/  VIADD R0, R0, 0x110 ;  /* 0x0000011000007836 */ /* 0x004fe20000000000 */
[----:B------:R-:W-:Y:S01]  /*3330*/  SEL R8, R8, RZ, P0 ;  /* 0x000000ff08087207 */ /* 0x000fe20000000000 */
[----:B------:R-:W-:-:S03]  /*3340*/  VIADD R11, R11, 0x1 ;  /* 0x000000010b0b7836 */ /* 0x000fc60000000000 */
[----:B------:R-:W2:Y:S01]  /*3350*/  LDS.128 R4, [R4+0x170] ;  /* 0x0001700004047984 */ /* 0x000ea20000000c00 */
[----:B------:R-:W-:Y:S02]  /*3360*/  PRMT R0, RZ, 0x654, R0 ;  /* 0x00000654ff007816 */ /* 0x000fe40000000000 */
[C---:B------:R-:W-:Y:S01]  /*3370*/  ISETP.NE.AND P1, PT, R11.reuse, 0x2, PT ;  /* 0x000000020b00780c */ /* 0x040fe20003f25270 */
[----:B------:R-:W-:Y:S01]  /*3380*/  @!PT LDS RZ, [RZ] ;  /* 0x00000000fffff984 */ /* 0x000fe20000000800 */
[----:B------:R-:W-:Y:S01]  /*3390*/  @!PT LDS RZ, [RZ] ;  /* 0x00000000fffff984 */ /* 0x000fe20000000800 */
[----:B------:R-:W-:Y:S01]  /*33a0*/  @!PT LDS RZ, [RZ] ;  /* 0x00000000fffff984 */ /* 0x000fe20000000800 */
[----:B------:R-:W-:Y:S01]  /*33b0*/  @!PT LDS RZ, [RZ] ;  /* 0x00000000fffff984 */ /* 0x000fe20000000800 */
[----:B------:R3:W-:Y:S06]  /*33c0*/  MEMBAR.ALL.CTA ;  /* 0x0000000000007992 */ /* 0x0007ec0000008000 */
[----:B---3--:R-:W3:Y:S01]  /*33d0*/  FENCE.VIEW.ASYNC.S ;  /* 0x00000000000073c6 */ /* 0x008ee20000000000 */
[----:B------:R-:W-:Y:S01]  /*33e0*/  SEL R11, R11, RZ, P1 ;  /* 0x000000ff0b0b7207 */ /* 0x000fe20000800000 */
[----:B---3--:R3:W-:Y:S01]  /*33f0*/  SYNCS.ARRIVE.TRANS64.RED.A1T0 RZ, [R0+URZ], RZ ;  /* 0x000000ff00ff79a7 */ /* 0x0087e200081004ff */
[----:B--2---:R-:W-:-:S02]  /*3400*/  LOP3.LUT P3, RZ, R6, 0x1, RZ, 0xc0, !PT ;  /* 0x0000000106ff7812 */ /* 0x004fc4000786c0ff */
[----:B------:R-:W-:-:S04]  /*3410*/  SEL R5, RZ, 0x1, P1 ;  /* 0x00000001ff057807 */ /* 0x000fc80000800000 */
[----:B------:R-:W-:Y:S02]  /*3420*/  LOP3.LUT R10, R10, R5, RZ, 0x3c, !PT ;  /* 0x000000050a0a7212 */ /* 0x000fe400078e3cff */
[----:B---3--:R-:W-:-:S04]  /*3430*/  SEL R0, RZ, 0x1, P0 ;  /* 0x00000001ff007807 */ /* 0x008fc80000000000 */
[----:B------:R-:W-:Y:S01]  /*3440*/  LOP3.LUT R9, R9, R0, RZ, 0x3c, !PT ;  /* 0x0000000009097212 */ /* 0x000fe200078e3cff */
[----:B------:R-:W-:Y:S06]  /*3450*/  @P3 BRA `(.L_x_59) ;  /* 0xfffffffc002c3947 */ /* 0x000fec000383ffff */
[----:B------:R-:W-:Y:S01]  /*3460*/  ULEA UR4, UR5, UR6, 0x3 ;  /* 0x0000000605047291 */ /* 0x000fe2000f8e18ff */
[----:B------:R-:W-:-:S08]  /*3470*/  SHF.L.U32 R3, R12, 0x1f, RZ ;  /* 0x0000001f0c037819 */ /* 0x000fd000000006ff */
[----:B------:R-:W2:Y:S02]  /*3480*/  SYNCS.PHASECHK.TRANS64 P0, [UR4+0x110], R3 ;  /* 0x00011003ff0075a7 */ /* 0x000ea40008001004 */
[----:B--2---:R-:W-:Y:S05]  /*3490*/  @P0 BRA `(.L_x_60) ;  /* 0x0000000000080947 */ /* 0x004fea0003800000 */
[----:B------:R-:W2:Y:S02]  /*34a0*/  SYNCS.PHASECHK.TRANS64.TRYWAIT P0, [UR4+0x110], R3 ;  /* 0x00011003ff0075a7 */ /* 0x000ea40008001104 */
[----:B--2---:R-:W-:Y:S05]  /*34b0*/  @!P0 BRA `(.L_x_61) ;  /* 0x0000009400108947 */ /* 0x004fea0003800000 */
.L_x_60:
[----:B------:R-:W-:-:S04]  /*34c0*/  UIADD3 UR7, UPT, UPT, UR5, 0x1, URZ ;  /* 0x0000000105077890 */ /* 0x000fc8000fffe0ff */
[----:B------:R-:W-:-:S04]  /*34d0*/  UISETP.NE.AND UP0, UPT, UR7, 0x2, UPT ;  /* 0x000000020700788c */ /* 0x000fc8000bf05270 */
[----:B------:R-:W-:Y:S02]  /*34e0*/  USEL UR8, URZ, 0x1, UP0 ;  /* 0x00000001ff087887 */ /* 0x000fe40008000000 */
[----:B------:R-:W-:-:S04]  /*34f0*/  USEL UR7, UR7, URZ, UP0 ;  /* 0x000000ff07077287 */ /* 0x000fc80008000000 */
[----:B------:R-:W-:Y:S01]  /*3500*/  ULEA UR7, UR7, UR6, 0x3 ;  /* 0x0000000607077291 */ /* 0x000fe2000f8e18ff */
[----:B--2---:R-:W-:-:S04]  /*3510*/  LOP3.LUT R3, R12, UR8, RZ, 0x3c, !PT ;  /* 0x000000080c037c12 */ /* 0x004fc8000f8e3cff */
[----:B------:R-:W-:-:S04]  /*3520*/  SHF.L.U32 R0, R3, 0x1f, RZ ;  /* 0x0000001f03007819 */ /* 0x000fc800000006ff */
[----:B------:R-:W2:Y:S02]  /*3530*/  SYNCS.PHASECHK.TRANS64 P0, [UR7+0x110], R0 ;  /* 0x00011000ff0075a7 */ /* 0x000ea40008001007 */
[----:B-12---:R-:W-:Y:S05]  /*3540*/  @P0 EXIT ;  /* 0x000000000000094d */ /* 0x006fea0003800000 */
[----:B------:R-:W-:Y:S02]  /*3550*/  SHF.L.U32 R3, R3, 0x1f, RZ ;  /* 0x0000001f03037819 */ /* 0x000fe400000006ff */
[----:B------:R-:W-:-:S07]  /*3560*/  MOV R0, UR7 ;  /* 0x0000000700007c02 */ /* 0x000fce0008000f00 */
.L_x_62:
[----:B-1----:R1:W2:Y:S02]  /*3570*/  SYNCS.PHASECHK.TRANS64.TRYWAIT P0, [R0+URZ+0x110], R3 ;  /* 0x00011003000075a7 */ /* 0x0022a400080011ff */
[----:B--2---:R-:W-:Y:S05]  /*3580*/  @!P0 NANOSLEEP.SYNCS 0x989680 ;  /* 0x009896800000895d */ /* 0x004fea0003900000 */
[----:B------:R-:W2:Y:S02]  /*3590*/  @!P0 SYNCS.PHASECHK.TRANS64 P0, [R0+URZ+0x110], R3 ;  /* 0x00011003000085a7 */ /* 0x000ea400080010ff */
[----:B--2---:R-:W-:Y:S05]  /*35a0*/  @P0 EXIT ;  /* 0x000000000000094d */ /* 0x004fea0003800000 */
[----:B------:R-:W-:Y:S05]  /*35b0*/  BRA `(.L_x_62) ;  /* 0xfffffffc00ec7947 */ /* 0x000fea000383ffff */
.L_x_55:
[----:B------:R-:W-:Y:S05]  /*35c0*/  BRA.U UP5, `(.L_x_63) ;  /* 0x0000001105587547 */ /* 0x000fea000b800000 */
[----:B------:R-:W-:Y:S01]  /*35d0*/  UMOV UR4, 0x40 ;  /* 0x0000004000047882 */ /* 0x000fe20000000000 */
[----:B------:R-:W-:Y:S01]  /*35e0*/  NOP ;  /* 0x0000000000007918 */ /* 0x000fe20000000000 */
[----:B------:R-:W-:Y:S01]  /*35f0*/  ULEA UR5, UR45, UR4, 0x18 ;  /* 0x000000042d057291 */ /* 0x000fe2000f8ec0ff */
[----:B------:R-:W-:Y:S02]  /*3600*/  UMOV UR6, 0x400 ;  /* 0x0000040000067882 */ /* 0x000fe40000000000 */
[----:B------:R-:W-:-:S06]  /*3610*/  ULEA UR6, UR45, UR6, 0x18 ;  /* 0x000000062d067291 */ /* 0x000fcc000f8ec0ff */
[----:B------:R-:W2:Y:S02]  /*3620*/  LDS.U8 R3, [UR5+0x1c] ;  /* 0x00001c05ff037984 */ /* 0x000ea40008000000 */
[----:B--2---:R-:W-:-:S13]  /*3630*/  ISETP.NE.AND P0, PT, R3, RZ, PT ;  /* 0x000000ff0300720c */ /* 0x004fda0003f05270 */
[----:B------:R-:W-:Y:S05]  /*3640*/  @P0 BRA `(.L_x_64) ;  /* 0x0000000400080947 */ /* 0x000fea0003800000 */
[----:B------:R-:W-:Y:S02]  /*3650*/  UISETP.NE.U32.AND UP1, UPT, UR33, 0x1, UPT ;  /* 0x000000012100788c */ /* 0x000fe4000bf25070 */
[----:B------:R-:W-:-:S07]  /*3660*/  UIADD3 UR7, UPT, UPT, UR5, 0x8, URZ ;  /* 0x0000000805077890 */ /* 0x000fce000fffe0ff */
[----:B------:R-:W-:Y:S05]  /*3670*/  BRA.U !UP1, `(.L_x_65) ;  /* 0x00000001099c7547 */ /* 0x000fea000b800000 */
[----:B------:R-:W-:Y:S01]  /*3680*/  ELECT P0, URZ, PT ;  /* 0x0000000000ff782f */ /* 0x000fe20003800000 */
[----:B------:R-:W-:-:S12]  /*3690*/  BSSY B0, `(.L_x_65) ;  /* 0x0000025000007945 */ /* 0x000fd80003800000 */
[----:B------:R-:W-:Y:S05]  /*36a0*/  @!P0 BRA `(.L_x_66) ;  /* 0x00000000008c8947 */ /* 0x000fea0003800000 */
[----:B------:R-:W-:-:S05]  /*36b0*/  UMOV UR4, 0x10 ;  /* 0x0000001000047882 */ /* 0x000fca0000000000 */
[----:B------:R-:W-:Y:S04]  /*36c0*/  DEPBAR.LE SB2, 0x36 ;  /* 0x0000ad800000791a */ /* 0x000fe80000000000 */
[----:B------:R-:W2:Y:S02]  /*36d0*/  UTCATOMSWS.2CTA.FIND_AND_SET.ALIGN UP0, UR4, UR4 ;  /* 0x00000004000475e3 */ /* 0x000ea40008200800 */
[----:B--2---:R-:W-:Y:S01]  /*36e0*/  MOV R10, UR4 ;  /* 0x00000004000a7c02 */ /* 0x004fe20008000f00 */
[----:B------:R-:W-:Y:S06]  /*36f0*/  BRA.U UP0, `(.L_x_67) ;  /* 0x0000000100187547 */ /* 0x000fec000b800000 */
.L_x_68:
[----:B------:R-:W-:Y:S05]  /*3700*/  NANOSLEEP 0x64 ;  /* 0x000000640000795d */ /* 0x000fea0003800000 */
[----:B------:R-:W-:-:S05]  /*3710*/  UMOV UR4, 0x10 ;  /* 0x0000001000047882 */ /* 0x000fca0000000000 */
[----:B------:R-:W-:Y:S04]  /*3720*/  DEPBAR.LE SB2, 0x36 ;  /* 0x0000ad800000791a */ /* 0x000fe80000000000 */
[----:B------:R-:W2:Y:S02]  /*3730*/  UTCATOMSWS.2CTA.FIND_AND_SET.ALIGN UP0, UR4, UR4 ;  /* 0x00000004000475e3 */ /* 0x000ea40008200800 */
[----:B--2---:R-:W-:Y:S01]  /*3740*/  MOV R10, UR4 ;  /* 0x00000004000a7c02 */ /* 0x004fe20008000f00 */
[----:B------:R-:W-:Y:S05]  /*3750*/  BRA.U !UP0, `(.L_x_68) ;  /* 0xfffffffd08e87547 */ /* 0x000fea000b83ffff */
.L_x_67:
[----:B------:R-:W2:Y:S01]  /*3760*/  LDS R6, [UR5+0x10] ;  /* 0x00001005ff067984 */ /* 0x000ea20008000800 */
[----:B------:R-:W-:Y:S01]  /*3770*/  IMAD.U32 R3, RZ, RZ, UR6 ;  /* 0x00000006ff037e24 */ /* 0x000fe2000f8e00ff */
[----:B------:R-:W-:-:S03]  /*3780*/  MOV R4, UR34 ;  /* 0x0000002200047c02 */ /* 0x000fc60008000f00 */
[----:B------:R-:W-:Y:S01]  /*3790*/  VIADD R3, R3, 0x190 ;  /* 0x0000019003037836 */ /* 0x000fe20000000000 */
[----:B--2---:R-:W-:-:S04]  /*37a0*/  SHF.L.U32 R6, R6, 0x1f, RZ ;  /* 0x0000001f06067819 */ /* 0x004fc800000006ff */
[----:B------:R-:W2:Y:S02]  /*37b0*/  SYNCS.PHASECHK.TRANS64.TRYWAIT P0, [UR5+0x8], R6 ;  /* 0x00000806ff0075a7 */ /* 0x000ea40008001105 */
[----:B--2---:R-:W-:Y:S05]  /*37c0*/  @P0 BRA `(.L_x_69) ;  /* 0x0000000000080947 */ /* 0x004fea0003800000 */
[----:B------:R-:W2:Y:S02]  /*37d0*/  SYNCS.PHASECHK.TRANS64.TRYWAIT P0, [UR5+0x8], R6 ;  /* 0x00000806ff0075a7 */ /* 0x000ea40008001105 */
[----:B--2---:R-:W-:Y:S05]  /*37e0*/  @!P0 BRA `(.L_x_70) ;  /* 0x00000090005c8947 */ /* 0x004fea0003800000 */
.L_x_69:
[----:B------:R-:W-:Y:S01]  /*37f0*/  PRMT R4, R4, 0x654, R3 ;  /* 0x0000065404047816 */ /* 0x000fe20000000003 */
[----:B------:R-:W-:Y:S01]  /*3800*/  HFMA2 R3, -RZ, RZ, 0, 5.9604644775390625e-08 ;  /* 0x00000001ff037431 */ /* 0x000fe200000001ff */
[----:B------:R-:W-:Y:S01]  /*3810*/  UPRMT UR4, UR34, 0x654, UR7 ;  /* 0x0000065422047896 */ /* 0x000fe20008000007 */
[----:B------:R-:W-:Y:S02]  /*3820*/  IMAD.MOV.U32 R7, RZ, RZ, 0xffff ;  /* 0x0000ffffff077424 */ /* 0x000fe400078e00ff */
[----:B--2---:R-:W-:Y:S02]  /*3830*/  IMAD.MOV.U32 R6, RZ, RZ, 0x4 ;  /* 0x00000004ff067424 */ /* 0x004fe400078e00ff */
[----:B------:R-:W-:Y:S01]  /*3840*/  IMAD.SHL.U32 R9, R10, 0x20, RZ ;  /* 0x000000200a097824 */ /* 0x000fe200078e00ff */
[----:B------:R-:W-:Y:S02]  /*3850*/  MOV R5, UR4 ;  /* 0x0000000400057c02 */ /* 0x000fe40008000f00 */
[-C--:B------:R-:W-:Y:S01]  /*3860*/  SHF.L.U32 R8, R7, R10.reuse, RZ ;  /* 0x0000000a07087219 */ /* 0x080fe200000006ff */
[----:B------:R2:W-:Y:S01]  /*3870*/  SYNCS.ARRIVE.TRANS64.RED RZ, [UR4], R6 ;  /* 0x00000006ffff79a7 */ /* 0x0005e20008000404 */
[----:B------:R-:W-:Y:S01]  /*3880*/  SHF.L.U32 R7, R3, R10, RZ ;  /* 0x0000000a03077219 */ /* 0x000fe200000006ff */
[----:B------:R2:W-:Y:S04]  /*3890*/  STS [UR6+0x190], R9 ;  /* 0x00019009ff007988 */ /* 0x0005e80008000806 */
[----:B------:R2:W-:Y:S04]  /*38a0*/  STAS [R4.64], R10 ;  /* 0x0000000a04007dbd */ /* 0x0005e8000c0008ff */
[----:B------:R2:W-:Y:S04]  /*38b0*/  ATOMS.OR RZ, [UR5+0x14], R8 ;  /* 0x00001408ffff798c */ /* 0x0005e8000b000005 */
[----:B------:R2:W-:Y:S04]  /*38c0*/  ATOMS.OR RZ, [UR5+0x18], R7 ;  /* 0x00001807ffff798c */ /* 0x0005e8000b000005 */
[----:B------:R2:W-:Y:S02]  /*38d0*/  ATOMS.XOR RZ, [UR5+0x10], R3 ;  /* 0x00001003ffff798c */ /* 0x0005e4000b800005 */
.L_x_66:
[----:B-1----:R-:W-:Y:S05]  /*38e0*/  BSYNC B0 ;  /* 0x0000000000007941 */ /* 0x002fea0003800000 */
.L_x_65:
[----:B------:R-:W-:Y:S05]  /*38f0*/  BRA.U UP1, `(.L_x_71) ;  /* 0x00000001016c7547 */ /* 0x000fea000b800000 */
[----:B------:R-:W-:-:S03]  /*3900*/  UMOV UR4, 0xffffffff ;  /* 0xffffffff00047882 */ /* 0x000fc60000000000 */
[----:B------:R-:W-:Y:S05]  /*3910*/  BRA.DIV UR4, `(.L_x_72) ;  /* 0x0000009204287947 */ /* 0x000fea000b800000 */
[----:B------:R-:W-:-:S13]  /*3920*/  ELECT P0, URZ, PT ;  /* 0x0000000000ff782f */ /* 0x000fda0003800000 */
.L_x_180:
[----:B------:R-:W-:Y:S05]  /*3930*/  @!P0 BRA `(.L_x_71) ;  /* 0x00000000005c8947 */ /* 0x000fea0003800000 */
[----:B--2---:R-:W2:Y:S02]  /*3940*/  LDS R4, [UR5+0x10] ;  /* 0x00001005ff047984 */ /* 0x004ea40008000800 */
[----:B--2---:R-:W-:-:S04]  /*3950*/  SHF.L.U32 R4, R4, 0x1f, RZ ;  /* 0x0000001f04047819 */ /* 0x004fc800000006ff */
[----:B------:R-:W2:Y:S02]  /*3960*/  SYNCS.PHASECHK.TRANS64.TRYWAIT P0, [UR5+0x8], R4 ;  /* 0x00000804ff0075a7 */ /* 0x000ea40008001105 */
[----:B--2---:R-:W-:Y:S05]  /*3970*/  @P0 BRA `(.L_x_73) ;  /* 0x0000000000080947 */ /* 0x004fea0003800000 */
[----:B------:R-:W2:Y:S02]  /*3980*/  SYNCS.PHASECHK.TRANS64.TRYWAIT P0, [UR5+0x8], R4 ;  /* 0x00000804ff0075a7 */ /* 0x000ea40008001105 */
[----:B--2---:R-:W-:Y:S05]  /*3990*/  @!P0 BRA `(.L_x_74) ;  /* 0x00000090002c8947 */ /* 0x004fea0003800000 */
.L_x_73:
[----:B------:R-:W3:Y:S01]  /*39a0*/  LDS R6, [UR6+0x190] ;  /* 0x00019006ff067984 */ /* 0x000ee20008000800 */
[----:B--2---:R-:W-:Y:S02]  /*39b0*/  HFMA2 R3, -RZ, RZ, 0, 5.9604644775390625e-08 ;  /* 0x00000001ff037431 */ /* 0x004fe400000001ff */
[----:B------:R-:W-:Y:S01]  /*39c0*/  IMAD.MOV.U32 R4, RZ, RZ, 0xffff ;  /* 0x0000ffffff047424 */ /* 0x000fe200078e00ff */
[----:B------:R-:W-:Y:S01]  /*39d0*/  UPRMT UR4, UR34, 0x654, UR7 ;  /* 0x0000065422047896 */ /* 0x000fe20008000007 */
[----:B---3--:R-:W-:-:S03]  /*39e0*/  IMAD.SHL.U32 R5, R6, 0x20, RZ ;  /* 0x0000002006057824 */ /* 0x008fc600078e00ff */
[-C--:B------:R-:W-:Y:S02]  /*39f0*/  SHF.L.U32 R4, R4, R6.reuse, RZ ;  /* 0x0000000604047219 */ /* 0x080fe400000006ff */
[----:B------:R-:W-:Y:S01]  /*3a00*/  SHF.L.U32 R6, R3, R6, RZ ;  /* 0x0000000603067219 */ /* 0x000fe200000006ff */
[----:B------:R3:W-:Y:S04]  /*3a10*/  STS [UR6+0x190], R5 ;  /* 0x00019005ff007988 */ /* 0x0007e80008000806 */
[----:B------:R3:W-:Y:S04]  /*3a20*/  ATOMS.OR RZ, [UR5+0x14], R4 ;  /* 0x00001404ffff798c */ /* 0x0007e8000b000005 */
[----:B------:R3:W-:Y:S01]  /*3a30*/  ATOMS.OR RZ, [UR5+0x18], R6 ;  /* 0x00001806ffff798c */ /* 0x0007e2000b000005 */
[----:B------:R-:W-:Y:S03]  /*3a40*/  SYNCS.ARRIVE.TRANS64.RED.A1T0 RZ, [UR4], RZ ;  /* 0x000000ffffff79a7 */ /* 0x000fe60008100404 */
[----:B------:R3:W-:Y:S01]  /*3a50*/  ATOMS.XOR RZ, [UR5+0x10], R3 ;  /* 0x00001003ffff798c */ /* 0x0007e2000b800005 */
[----:B------:R-:W-:Y:S05]  /*3a60*/  BRA `(.L_x_71) ;  /* 0x0000000000107947 */ /* 0x000fea0003800000 */
.L_x_64:
[----:B------:R-:W-:Y:S02]  /*3a70*/  MOV R3, 0xffffffff ;  /* 0xffffffff00037802 */ /* 0x000fe40000000f00 */
[----:B------:R-:W-:-:S03]  /*3a80*/  MOV R4, 0x3ab0 ;  /* 0x00003ab000047802 */ /* 0x000fc60000000f00 */
[----:B------:R2:W-:Y:S04]  /*3a90*/  STS [UR6+0x190], R3 ;  /* 0x00019003ff007988 */ /* 0x0005e80008000806 */
[----:B-12--5:R-:W-:Y:S05]  /*3aa0*/  CALL.REL.NOINC `($__internal_1_$__cuda_sm10x_tcgen05_guardrail_trap_phase_invalid_during_alloc) ;  /* 0x0000009400cc7944 */ /* 0x026fea0003c00000 */
.L_x_71:
[----:B------:R-:W-:Y:S05]  /*3ab0*/  WARPSYNC.ALL ;  /* 0x0000000000007948 */ /* 0x000fea0003800000 */
[----:B------:R-:W4:Y:S01]  /*3ac0*/  S2UR UR4, SR_CgaCtaId ;  /* 0x00000000000479c3 */ /* 0x000f220000008800 */
[----:B------:R-:W-:Y:S01]  /*3ad0*/  UMOV UR17, 0x400 ;  /* 0x0000040000117882 */ /* 0x000fe20000000000 */
[----:B------:R-:W-:-:S06]  /*3ae0*/  NOP ;  /* 0x0000000000007918 */ /* 0x000fcc0000000000 */
[----:B------:R-:W-:Y:S06]  /*3af0*/  BAR.ARV 0x6, 0xa0 ;  /* 0x0182800000007b1d */ /* 0x000fec0000002000 */
[----:B------:R-:W1:Y:S01]  /*3b00*/  LDCU UR6, c[0x0][0x38c] ;  /* 0x00007180ff0677ac */ /* 0x000e620008000800 */
[----:B------:R-:W-:Y:S01]  /*3b10*/  LOP3.LUT R0, R0, 0xffff, RZ, 0xc0, !PT ;  /* 0x0000ffff00007812 */ /* 0x000fe200078ec0ff */
[----:B--2---:R-:W-:Y:S01]  /*3b20*/  IMAD.MOV.U32 R9, RZ, RZ, 0x1 ;  /* 0x00000001ff097424 */ /* 0x004fe200078e00ff */
[----:B------:R-:W-:Y:S01]  /*3b30*/  LOP3.LUT R2, R2, 0xffff, RZ, 0xc0, !PT ;  /* 0x0000ffff02027812 */ /* 0x000fe200078ec0ff */
[----:B------:R-:W-:Y:S01]  /*3b40*/  IMAD.MOV.U32 R8, RZ, RZ, RZ ;  /* 0x000000ffff087224 */ /* 0x000fe200078e00ff */
[----:B------:R-:W-:Y:S01]  /*3b50*/  R2UR UR30, R0 ;  /* 0x00000000001e72ca */ /* 0x000fe200000e0000 */
[----:B------:R-:W-:Y:S01]  /*3b60*/  UMOV UR24, URZ ;  /* 0x000000ff00187c82 */ /* 0x000fe20008000000 */
[----:B------:R-:W-:Y:S01]  /*3b70*/  R2UR UR20, R2 ;  /* 0x00000000021472ca */ /* 0x000fe200000e0000 */
[----:B------:R-:W-:Y:S01]  /*3b80*/  UMOV UR15, URZ ;  /* 0x000000ff000f7c82 */ /* 0x000fe20008000000 */
[----:B------:R-:W-:Y:S01]  /*3b90*/  UMOV UR14, URZ ;  /* 0x000000ff000e7c82 */ /* 0x000fe20008000000 */
[----:B----4-:R-:W-:-:S02]  /*3ba0*/  ULEA UR17, UR4, UR17, 0x18 ;  /* 0x0000001104117291 */ /* 0x010fc4000f8ec0ff */
[----:B------:R-:W-:Y:S02]  /*3bb0*/  UISETP.NE.AND UP3, UPT, UR33, URZ, UPT ;  /* 0x000000ff2100728c */ /* 0x000fe4000bf65270 */
[----:B------:R-:W-:Y:S02]  /*3bc0*/  UIADD3 UR5, UPT, UPT, UR17, 0xc400, URZ ;  /* 0x0000c40011057890 */ /* 0x000fe4000fffe0ff */
[----:B------:R-:W-:Y:S02]  /*3bd0*/  UIADD3 UR4, UPT, UPT, UR17, 0x22400, URZ ;  /* 0x0002240011047890 */ /* 0x000fe4000fffe0ff */
[----:B-1----:R-:W-:Y:S01]  /*3be0*/  UIADD3 UR6, UPT, UPT, UR6, 0x3f, URZ ;  /* 0x0000003f06067890 */ /* 0x002fe2000fffe0ff */
[----:B---3--:R-:W1:Y:S01]  /*3bf0*/  LDS R3, [UR17+0x190] ;  /* 0x00019011ff037984 */ /* 0x008e620008000800 */
[----:B------:R-:W-:Y:S02]  /*3c00*/  USHF.R.U32.HI UR5, URZ, 0x4, UR5 ;  /* 0x00000004ff057899 */ /* 0x000fe40008011605 */
[----:B------:R-:W-:-:S02]  /*3c10*/  USHF.R.S32.HI UR25, URZ, 0x1f, UR6 ;  /* 0x0000001fff197899 */ /* 0x000fc40008011406 */
[----:B------:R-:W-:Y:S02]  /*3c20*/  USHF.R.U32.HI UR4, URZ, 0x4, UR4 ;  /* 0x00000004ff047899 */ /* 0x000fe40008011604 */
[----:B------:R-:W-:Y:S02]  /*3c30*/  ULEA.HI UR25, UR25, UR6, URZ, 0x6 ;  /* 0x0000000619197291 */ /* 0x000fe4000f8f30ff */
[----:B------:R-:W-:Y:S02]  /*3c40*/  ULOP3.LUT UR5, UR5, 0x3fff, URZ, 0xc0, !UPT ;  /* 0x00003fff05057892 */ /* 0x000fe4000f8ec0ff */
[----:B------:R-:W-:Y:S02]  /*3c50*/  USHF.R.S32.HI UR25, URZ, 0x6, UR25 ;  /* 0x00000006ff197899 */ /* 0x000fe40008011419 */
[----:B------:R-:W-:Y:S02]  /*3c60*/  ULOP3.LUT UR22, UR4, 0x3fff, URZ, 0xc0, !UPT ;  /* 0x00003fff04167892 */ /* 0x000fe4000f8ec0ff */
[----:B------:R-:W-:-:S02]  /*3c70*/  UISETP.LT.AND UP0, UPT, UR25, 0x1, UPT ;  /* 0x000000011900788c */ /* 0x000fc4000bf01270 */
[----:B------:R-:W-:Y:S02]  /*3c80*/  ULOP3.LUT UR21, UR5, 0x10000, URZ, 0xfc, !UPT ;  /* 0x0001000005157892 */ /* 0x000fe4000f8efcff */
[----:B------:R-:W-:Y:S02]  /*3c90*/  ULOP3.LUT UR22, UR22, 0x10000, URZ, 0xfc, !UPT ;  /* 0x0001000016167892 */ /* 0x000fe4000f8efcff */
[----:B------:R-:W-:Y:S01]  /*3ca0*/  USEL UR31, UR25, 0x1, !UP0 ;  /* 0x00000001191f7887 */ /* 0x000fe2000c000000 */
[----:B------:R-:W-:Y:S01]  /*3cb0*/  UMOV UR28, 0x0 ;  /* 0x00000000001c7882 */ /* 0x000fe20000000000 */
[----:B------:R-:W-:Y:S01]  /*3cc0*/  UMOV UR29, 0x104004a0 ;  /* 0x104004a0001d7882 */ /* 0x000fe20000000000 */
[----:B------:R-:W-:Y:S01]  /*3cd0*/  UMOV UR26, 0x0 ;  /* 0x00000000001a7882 */ /* 0x000fe20000000000 */
[----:B------:R-:W-:Y:S01]  /*3ce0*/  UMOV UR27, 0x104004a0 ;  /* 0x104004a0001b7882 */ /* 0x000fe20000000000 */
[----:B-1----:R-:W-:Y:S02]  /*3cf0*/  R2UR UR32, R3 ;  /* 0x00000000032072ca */ /* 0x002fe400000e0000 */
[----:B------:R-:W-:-:S13]  /*3d00*/  CS2R R2, SRZ ;  /* 0x0000000000027805 */ /* 0x000fda000001ff00 */
.L_x_82:
[C---:B------:R-:W-:Y:S02]  /*3d10*/  LEA R0, R8.reuse, UR17, 0x3 ;  /* 0x0000001108007c11 */ /* 0x040fe4000f8e18ff */
[----:B------:R-:W-:Y:S02]  /*3d20*/  SHF.L.U32 R5, R3, 0x1f, RZ ;  /* 0x0000001f03057819 */ /* 0x000fe400000006ff */
[----:B------:R-:W-:Y:S02]  /*3d30*/  LEA R4, R8, UR17, 0x4 ;  /* 0x0000001108047c11 */ /* 0x000fe4000f8e20ff */
[----:B------:R-:W1:Y:S02]  /*3d40*/  SYNCS.PHASECHK.TRANS64.TRYWAIT P0, [R0+URZ+0x100], R5 ;  /* 0x00010005000075a7 */ /* 0x000e6400080011ff */
[----:B-1-3--:R-:W-:Y:S05]  /*3d50*/  @!P0 BRA `(.L_x_75) ;  /* 0x0000008c00548947 */ /* 0x00afea0003800000 */
.L_x_181:
[----:B-1----:R-:W1:Y:S01]  /*3d60*/  LDS.128 R4, [R4+0x170] ;  /* 0x0001700004047984 */ /* 0x002e620000000c00 */
[----:B------:R-:W-:Y:S02]  /*3d70*/  VIADD R0, R0, 0x110 ;  /* 0x0000011000007836 */ /* 0x000fe40000000000 */
[----:B------:R-:W-:Y:S01]  /*3d80*/  VIADD R8, R8, 0x1 ;  /* 0x0000000108087836 */ /* 0x000fe20000000000 */
[----:B------:R-:W-:Y:S01]  /*3d90*/  @!PT LDS RZ, [RZ] ;  /* 0x00000000fffff984 */ /* 0x000fe20000000800 */
[----:B------:R-:W-:Y:S01]  /*3da0*/  @!PT LDS RZ, [RZ] ;  /* 0x00000000fffff984 */ /* 0x000fe20000000800 */
[----:B------:R-:W-:Y:S01]  /*3db0*/  @!PT LDS RZ, [RZ] ;  /* 0x00000000fffff984 */ /* 0x000fe20000000800 */
[----:B------:R-:W-:Y:S01]  /*3dc0*/  @!PT LDS RZ, [RZ] ;  /* 0x00000000fffff984 */ /* 0x000fe20000000800 */
[----:B------:R2:W-:Y:S06]  /*3dd0*/  MEMBAR.ALL.CTA ;  /* 0x0000000000007992 */ /* 0x0005ec0000008000 */
[----:B--2---:R-:W2:Y:S01]  /*3de0*/  FENCE.VIEW.ASYNC.S ;  /* 0x00000000000073c6 */ /* 0x004ea20000000000 */
[----:B------:R-:W-:-:S04]  /*3df0*/  PRMT R0, RZ, 0x654, R0 ;  /* 0x00000654ff007816 */ /* 0x000fc80000000000 */
[----:B--2---:R2:W-:Y:S01]  /*3e00*/  SYNCS.ARRIVE.TRANS64.RED.A1T0 RZ, [R0+URZ], RZ ;  /* 0x000000ff00ff79a7 */ /* 0x0045e200081004ff */
[----:B-1----:R-:W-:Y:S01]  /*3e10*/  LOP3.LUT P1, RZ, R6, 0x1, RZ, 0xc0, !PT ;  /* 0x0000000106ff7812 */ /* 0x002fe2000782c0ff */
[----:B--2---:R-:W-:-:S12]  /*3e20*/  BRA.U UP3, `(.L_x_76) ;  /* 0x0000000103e07547 */ /* 0x004fd8000b800000 */
[----:B------:R-:W1:Y:S01]  /*3e30*/  LDCU UR4, c[0x0][0x38c] ;  /* 0x00007180ff0477ac */ /* 0x000e620008000800 */
[----:B------:R-:W-:Y:S02]  /*3e40*/  PLOP3.LUT P2, PT, PT, PT, PT, 0x80, 0x8 ;  /* 0x000000000008781c */ /* 0x000fe40003f4f070 */
[----:B------:R-:W-:Y:S01]  /*3e50*/  SHF.L.U32 R5, R9, 0x1f, RZ ;  /* 0x0000001f09057819 */ /* 0x000fe200000006ff */
[----:B------:R-:W-:Y:S02]  /*3e60*/  ULEA UR23, UR24, UR17, 0x3 ;  /* 0x0000001118177291 */ /* 0x000fe4000f8e18ff */
[----:B------:R-:W-:Y:S02]  /*3e70*/  ULEA UR18, UR24, UR32, 0x8 ;  /* 0x0000002018127291 */ /* 0x000fe4000f8e40ff */
[----:B-1----:R-:W-:-:S06]  /*3e80*/  UISETP.GE.AND UP0, UPT, UR4, 0x1, UPT ;  /* 0x000000010400788c */ /* 0x002fcc000bf06270 */
[----:B------:R-:W-:-:S05]  /*3e90*/  PLOP3.LUT P0, PT, PT, PT, UP0, 0x80, 0x8 ;  /* 0x000000000008781c */ /* 0x000fca0003f0f008 */
[----:B------:R-:W-:-:S08]  /*3ea0*/  @UP0 ULEA UR4, UR15, UR17, 0x3 ;  /* 0x000000110f040291 */ /* 0x000fd0000f8e18ff */
[----:B------:R-:W-:-:S04]  /*3eb0*/  @P0 SHF.L.U32 R0, R2, 0x1f, RZ ;  /* 0x0000001f02000819 */ /* 0x000fc800000006ff */
[----:B------:R1:W2:Y:S01]  /*3ec0*/  @P0 SYNCS.PHASECHK.TRANS64.TRYWAIT P2, [UR4], R0 ;  /* 0x00000000ff0005a7 */ /* 0x0002a20008041104 */
[----:B------:R-:W3:Y:S02]  /*3ed0*/  SYNCS.PHASECHK.TRANS64.TRYWAIT P0, [UR23+0x130], R5 ;  /* 0x00013005ff0075a7 */ /* 0x000ee40008001117 */
[----:B-123--:R-:W-:Y:S05]  /*3ee0*/  @!P0 BRA `(.L_x_77) ;  /* 0x0000008c00048947 */ /* 0x00efea0003800000 */
.L_x_183:
[----:B------:R-:W-:Y:S01]  /*3ef0*/  UMOV UR19, UR14 ;  /* 0x0000000e00137c82 */ /* 0x000fe20008000000 */
[----:B------:R-:W-:Y:S05]  /*3f00*/  BRA.U !UP0, `(.L_x_78) ;  /* 0x0000000108987547 */ /* 0x000fea000b800000 */
[----:B------:R-:W-:Y:S02]  /*3f10*/  UIADD3 UR19, UPT, UPT, UR31, UR14, URZ ;  /* 0x0000000e1f137290 */ /* 0x000fe4000fffe0ff */
[----:B------:R-:W-:Y:S01]  /*3f20*/  UPLOP3.LUT UP2, UPT, UPT, UPT, UPT, 0x40, 0x4 ;  /* 0x000000000004789c */ /* 0x000fe20003f4e870 */
[----:B------:R-:W-:Y:S01]  /*3f30*/  UMOV UR16, UR25 ;  /* 0x0000001900107c82 */ /* 0x000fe20008000000 */
[----:B------:R-:W-:-:S09]  /*3f40*/  UMOV UR6, UR15 ;  /* 0x0000000f00067c82 */ /* 0x000fd20008000000 */
.L_x_81:
[----:B--2---:R-:W-:Y:S01]  /*3f50*/  ULEA UR5, UR6, UR17, 0x3 ;  /* 0x0000001106057291 */ /* 0x004fe2000f8e18ff */
[----:B---3--:R-:W-:Y:S11]  /*3f60*/  @P2 BRA `(.L_x_79) ;  /* 0x00000000000c2947 */ /* 0x008ff60003800000 */
[----:B-1----:R-:W-:Y:S04]  /*3f70*/  SHF.L.U32 R5, R2, 0x1f, RZ ;  /* 0x0000001f02057819 */ /* 0x002fe800000006ff */
[----:B------:R-:W1:Y:S02]  /*3f80*/  SYNCS.PHASECHK.TRANS64.TRYWAIT P0, [UR5], R5 ;  /* 0x00000005ff0075a7 */ /* 0x000e640008001105 */
[----:B-1----:R-:W-:Y:S05]  /*3f90*/  @!P0 BRA `(.L_x_80) ;  /* 0x0000008800f08947 */ /* 0x002fea0003800000 */
.L_x_79:
[----:B------:R-:W-:Y:S01]  /*3fa0*/  UISETP.NE.AND UP0, UPT, UR16, 0x1, UPT ;  /* 0x000000011000788c */ /* 0x000fe2000bf05270 */
[----:B------:R-:W-:Y:S01]  /*3fb0*/  PLOP3.LUT P2, PT, PT, PT, PT, 0x80, 0x8 ;  /* 0x000000000008781c */ /* 0x000fe20003f4f070 */
[----:B------:R-:W-:Y:S02]  /*3fc0*/  UIADD3 UR4, UPT, UPT, UR6, 0x1, URZ ;  /* 0x0000000106047890 */ /* 0x000fe4000fffe0ff */
[----:B------:R-:W-:Y:S02]  /*3fd0*/  ULEA UR12, UR6, UR22, 0x9 ;  /* 0x00000016060c7291 */ /* 0x000fe4000f8e48ff */
[----:B------:R-:W-:Y:S01]  /*3fe0*/  UISETP.NE.AND UP1, UPT, UR4, 0xb, UPT ;  /* 0x0000000b0400788c */ /* 0x000fe2000bf25270 */
[----:B------:R-:W-:Y:S01]  /*3ff0*/  PLOP3.LUT P0, PT, PT, PT, UP0, 0x80, 0x8 ;  /* 0x000000000008781c */ /* 0x000fe20003f0f008 */
[----:B------:R-:W-:Y:S02]  /*4000*/  UIADD3 UR10, UPT, UPT, UR12, 0x2, URZ ;  /* 0x000000020c0a7890 */ /* 0x000fe4000fffe0ff */
[----:B------:R-:W-:Y:S02]  /*4010*/  USEL UR7, URZ, 0x1, UP1 ;  /* 0x00000001ff077887 */ /* 0x000fe40008800000 */
[----:B------:R-:W-:Y:S02]  /*4020*/  USEL UR15, UR4, URZ, UP1 ;  /* 0x000000ff040f7287 */ /* 0x000fe40008800000 */
[----:B------:R-:W-:Y:S02]  /*4030*/  UIADD3 UR14, UPT, UPT, UR14, 0x1, URZ ;  /* 0x000000010e0e7890 */ /* 0x000fe4000fffe0ff */
[----:B------:R-:W-:Y:S01]  /*4040*/  @UP0 ULEA UR4, UR15, UR17, 0x3 ;  /* 0x000000110f040291 */ /* 0x000fe2000f8e18ff */
[----:B------:R-:W-:Y:S01]  /*4050*/  LOP3.LUT R2, R2, UR7, RZ, 0x3c, !PT ;  /* 0x0000000702027c12 */ /* 0x000fe2000f8e3cff */
[----:B------:R-:W-:Y:S01]  /*4060*/  UIADD3 UR7, UPT, UPT, UR5, 0x58, URZ ;  /* 0x0000005805077890 */ /* 0x000fe2000fffe0ff */
[----:B------:R-:W-:Y:S02]  /*4070*/  UMOV UR13, 0x80004020 ;  /* 0x80004020000d7882 */ /* 0x000fe40000000000 */
[----:B-1----:R-:W-:Y:S01]  /*4080*/  @P0 SHF.L.U32 R0, R2, 0x1f, RZ ;  /* 0x0000001f02000819 */ /* 0x002fe200000006ff */
[----:B------:R-:W-:Y:S01]  /*4090*/  UMOV UR5, 0x80004020 ;  /* 0x8000402000057882 */ /* 0x000fe20000000000 */
[----:B------:R-:W-:Y:S01]  /*40a0*/  UMOV UR11, 0x80004020 ;  /* 0x80004020000b7882 */ /* 0x000fe20000000000 */
[----:B------:R-:W-:Y:S01]  /*40b0*/  UMOV UR9, 0x80004020 ;  /* 0x8000402000097882 */ /* 0x000fe20000000000 */
[----:B------:R2:W3:Y:S01]  /*40c0*/  @P0 SYNCS.PHASECHK.TRANS64.TRYWAIT P2, [UR4], R0 ;  /* 0x00000000ff0005a7 */ /* 0x0004e20008041104 */
[----:B------:R-:W-:Y:S02]  /*40d0*/  ULEA UR4, UR6, UR21, 0x9 ;  /* 0x0000001506047291 */ /* 0x000fe4000f8e48ff */
[----:B------:R-:W-:Y:S02]  /*40e0*/  UISETP.NE.AND UP0, UPT, UR14, UR19, UPT ;  /* 0x000000130e00728c */ /* 0x000fe4000bf05270 */
[----:B------:R-:W-:Y:S02]  /*40f0*/  UIADD3 UR8, UPT, UPT, UR4, 0x2, URZ ;  /* 0x0000000204087890 */ /* 0x000fe4000fffe0ff */
[----:B------:R-:W-:Y:S01]  /*4100*/  UIADD3 UR16, UPT, UPT, UR16, -0x1, URZ ;  /* 0xffffffff10107890 */ /* 0x000fe2000fffe0ff */
[----:B------:R-:W-:Y:S02]  /*4110*/  UMOV UR6, UR15 ;  /* 0x0000000f00067c82 */ /* 0x000fe40008000000 */
[----:B------:R2:W-:Y:S01]  /*4120*/  UTCIMMA.2CTA gdesc[UR4], gdesc[UR12], tmem[UR18], tmem[UR28], idesc[UR29], UP2 ;  /* 0x00ff1c0c040075ea */ /* 0x0005e20009200112 */
[----:B------:R-:W-:Y:S03]  /*4130*/  UPLOP3.LUT UP2, UPT, UPT, UPT, UPT, 0x80, 0x8 ;  /* 0x000000000008789c */ /* 0x000fe60003f4f070 */
[----:B------:R2:W-:Y:S01]  /*4140*/  UTCIMMA.2CTA gdesc[UR8], gdesc[UR10], tmem[UR18], tmem[UR26], idesc[UR27], UPT ;  /* 0x00ff1a0a080075ea */ /* 0x0005e2000ba00112 */
[----:B------:R2:W-:Y:S01]  /*4150*/  UTCBAR.2CTA.MULTICAST [UR7], URZ, UR20 ;  /* 0x000000ff070073e9 */ /* 0x0005e20008200814 */
[----:B------:R-:W-:Y:S06]  /*4160*/  BRA.U UP0, `(.L_x_81) ;  /* 0xfffffffd00787547 */ /* 0x000fec000b83ffff */
.L_x_78:
[----:B--2---:R-:W-:Y:S01]  /*4170*/  UIADD3 UR4, UPT, UPT, UR23, 0x120, URZ ;  /* 0x0000012017047890 */ /* 0x004fe2000fffe0ff */
[----:B------:R-:W-:-:S08]  /*4180*/  UMOV UR14, UR19 ;  /* 0x00000013000e7c82 */ /* 0x000fd00008000000 */
[----:B------:R2:W-:Y:S01]  /*4190*/  UTCBAR.2CTA.MULTICAST [UR4], URZ, UR30 ;  /* 0x000000ff040073e9 */ /* 0x0005e2000820081e */
[----:B------:R-:W-:Y:S02]  /*41a0*/  NOP ;  /* 0x0000000000007918 */ /* 0x000fe40000000000 */
.L_x_76:
[----:B--2---:R-:W-:Y:S01]  /*41b0*/  UIADD3 UR4, UPT, UPT, UR24, 0x1, URZ ;  /* 0x0000000118047890 */ /* 0x004fe2000fffe0ff */
[----:B------:R-:W-:-:S03]  /*41c0*/  ISETP.NE.AND P0, PT, R8, 0x2, PT ;  /* 0x000000020800780c */ /* 0x000fc60003f05270 */
[----:B------:R-:W-:Y:S01]  /*41d0*/  UISETP.NE.AND UP0, UPT, UR4, 0x2, UPT ;  /* 0x000000020400788c */ /* 0x000fe2000bf05270 */
[----:B-1----:R-:W-:Y:S02]  /*41e0*/  SEL R0, RZ, 0x1, P0 ;  /* 0x00000001ff007807 */ /* 0x002fe40000000000 */
[----:B------:R-:W-:Y:S01]  /*41f0*/  SEL R8, R8, RZ, P0 ;  /* 0x000000ff08087207 */ /* 0x000fe20000000000 */
[----:B------:R-:W-:Y:S01]  /*4200*/  USEL UR5, URZ, 0x1, UP0 ;  /* 0x00000001ff057887 */ /* 0x000fe20008000000 */
[----:B------:R-:W-:Y:S01]  /*4210*/  LOP3.LUT R3, R3, R0, RZ, 0x3c, !PT ;  /* 0x0000000003037212 */ /* 0x000fe200078e3cff */
[----:B------:R-:W-:-:S04]  /*4220*/  USEL UR24, UR4, URZ, UP0 ;  /* 0x000000ff04187287 */ /* 0x000fc80008000000 */
[----:B------:R-:W-:Y:S01]  /*4230*/  LOP3.LUT R9, R9, UR5, RZ, 0x3c, !PT ;  /* 0x0000000509097c12 */ /* 0x000fe2000f8e3cff */
[----:B------:R-:W-:Y:S07]  /*4240*/  @P1 BRA `(.L_x_82) ;  /* 0xfffffff800b01947 */ /* 0x000fee000383ffff */
[----:B------:R-:W1:Y:S01]  /*4250*/  S2UR UR8, SR_CgaCtaId ;  /* 0x00000000000879c3 */ /* 0x000e620000008800 */
[----:B------:R-:W-:Y:S01]  /*4260*/  ELECT P0, URZ, PT ;  /* 0x0000000000ff782f */ /* 0x000fe20003800000 */
[----:B------:R-:W-:Y:S01]  /*4270*/  HFMA2 R0, -RZ, RZ, 0, 5.9604644775390625e-08 ;  /* 0x00000001ff007431 */ /* 0x000fe200000001ff */
[----:B------:R-:W-:-:S05]  /*4280*/  UMOV UR4, 0x40 ;  /* 0x0000004000047882 */ /* 0x000fca0000000000 */
[----:B------:R-:W-:Y:S01]  /*4290*/  UVIRTCOUNT.DEALLOC.SMPOOL 0x80 ;  /* 0x000000800000784c */ /* 0x000fe20000000000 */
[----:B------:R-:W-:Y:S02]  /*42a0*/  UISETP.NE.AND UP0, UPT, UR33, URZ, UPT ;  /* 0x000000ff2100728c */ /* 0x000fe4000bf05270 */
[----:B-1----:R-:W-:-:S09]  /*42b0*/  ULEA UR8, UR8, UR4, 0x18 ;  /* 0x0000000408087291 */ /* 0x002fd2000f8ec0ff */
[----:B------:R1:W-:Y:S01]  /*42c0*/  @P0 STS.U8 [UR8+0x1c], R0 ;  /* 0x00001c00ff000988 */ /* 0x0003e20008000008 */
[----:B------:R-:W-:Y:S05]  /*42d0*/  BRA.U UP0, `(.L_x_83) ;  /* 0x0000000100587547 */ /* 0x000fea000b800000 */
[----:B------:R-:W-:Y:S01]  /*42e0*/  UIADD3 UR5, UPT, UPT, UR17, 0x130, URZ ;  /* 0x0000013011057890 */ /* 0x000fe2000fffe0ff */
[----:B------:R-:W-:-:S03]  /*42f0*/  SHF.L.U32 R3, R9, 0x1f, RZ ;  /* 0x0000001f09037819 */ /* 0x000fc600000006ff */
[----:B------:R-:W-:-:S09]  /*4300*/  ULEA UR4, UR24, UR5, 0x3 ;  /* 0x0000000518047291 */ /* 0x000fd2000f8e18ff */
[----:B------:R-:W2:Y:S02]  /*4310*/  SYNCS.PHASECHK.TRANS64.TRYWAIT P0, [UR4], R3 ;  /* 0x00000003ff0075a7 */ /* 0x000ea40008001104 */
[----:B--2---:R-:W-:Y:S05]  /*4320*/  @!P0 BRA `(.L_x_84) ;  /* 0x0000008800248947 */ /* 0x004fea0003800000 */
.L_x_186:
[----:B------:R-:W-:-:S04]  /*4330*/  UIADD3 UR4, UPT, UPT, UR24, 0x1, URZ ;  /* 0x0000000118047890 */ /* 0x000fc8000fffe0ff */
[----:B------:R-:W-:-:S04]  /*4340*/  UISETP.NE.AND UP1, UPT, UR4, 0x2, UPT ;  /* 0x000000020400788c */ /* 0x000fc8000bf25270 */
[----:B------:R-:W-:Y:S02]  /*4350*/  USEL UR6, URZ, 0x1, UP1 ;  /* 0x00000001ff067887 */ /* 0x000fe40008800000 */
[----:B------:R-:W-:-:S04]  /*4360*/  USEL UR4, UR4, URZ, UP1 ;  /* 0x000000ff04047287 */ /* 0x000fc80008800000 */
[----:B------:R-:W-:Y:S01]  /*4370*/  ULEA UR4, UR4, UR5, 0x3 ;  /* 0x0000000504047291 */ /* 0x000fe2000f8e18ff */
[----:B-1----:R-:W-:-:S04]  /*4380*/  LOP3.LUT R3, R9, UR6, RZ, 0x3c, !PT ;  /* 0x0000000609037c12 */ /* 0x002fc8000f8e3cff */
[----:B------:R-:W-:Y:S01]  /*4390*/  SHF.L.U32 R3, R3, 0x1f, RZ ;  /* 0x0000001f03037819 */ /* 0x000fe200000006ff */
[----:B------:R-:W-:-:S04]  /*43a0*/  IMAD.U32 R0, RZ, RZ, UR4 ;  /* 0x00000004ff007e24 */ /* 0x000fc8000f8e00ff */
[----:B------:R1:W2:Y:S03]  /*43b0*/  SYNCS.PHASECHK.TRANS64.TRYWAIT P0, [R0+URZ], R3 ;  /* 0x00000003000075a7 */ /* 0x0002a600080011ff */
[----:B--2---:R-:W-:Y:S05]  /*43c0*/  @!P0 NANOSLEEP.SYNCS 0x989680 ;  /* 0x009896800000895d */ /* 0x004fea0003900000 */
[----:B------:R-:W2:Y:S02]  /*43d0*/  @!P0 SYNCS.PHASECHK.TRANS64 P0, [R0+URZ], R3 ;  /* 0x00000003000085a7 */ /* 0x000ea400080010ff */
[----:B--2---:R-:W-:Y:S05]  /*43e0*/  @P0 BRA `(.L_x_85) ;  /* 0x0000000000200947 */ /* 0x004fea0003800000 */
.L_x_86:
[----:B--2---:R2:W4:Y:S02]  /*43f0*/  SYNCS.PHASECHK.TRANS64.TRYWAIT P0, [R0+URZ], R3 ;  /* 0x00000003000075a7 */ /* 0x00452400080011ff */
[----:B----4-:R-:W-:Y:S05]  /*4400*/  @!P0 NANOSLEEP.SYNCS 0x989680 ;  /* 0x009896800000895d */ /* 0x010fea0003900000 */
[----:B------:R-:W4:Y:S02]  /*4410*/  @!P0 SYNCS.PHASECHK.TRANS64 P0, [R0+URZ], R3 ;  /* 0x00000003000085a7 */ /* 0x000f2400080010ff */
[----:B----4-:R-:W-:Y:S05]  /*4420*/  @!P0 BRA `(.L_x_86) ;  /* 0xfffffffc00f08947 */ /* 0x010fea000383ffff */
[----:B------:R-:W-:Y:S05]  /*4430*/  BRA `(.L_x_85) ;  /* 0x00000000000c7947 */ /* 0x000fea0003800000 */
.L_x_83:
[----:B------:R-:W-:-:S04]  /*4440*/  UIADD3 UR4, UPT, UPT, UR17, 0x160, URZ ;  /* 0x0000016011047890 */ /* 0x000fc8000fffe0ff */
[----:B------:R-:W-:-:S09]  /*4450*/  UPRMT UR4, UR34, 0x654, UR4 ;  /* 0x0000065422047896 */ /* 0x000fd20008000004 */
[----:B------:R-:W-:Y:S03]  /*4460*/  SYNCS.ARRIVE.TRANS64.RED.A1T0 RZ, [UR4], RZ ;  /* 0x000000ffffff79a7 */ /* 0x000fe60008100404 */
.L_x_85:
[----:B-12---:R-:W-:Y:S01]  /*4470*/  SHF.L.U32 R3, RZ, 0x1f, RZ ;  /* 0x0000001fff037819 */ /* 0x006fe200000006ff */
[----:B------:R-:W-:Y:S01]  /*4480*/  UIADD3 UR4, UPT, UPT, UR17, 0x160, URZ ;  /* 0x0000016011047890 */ /* 0x000fe2000fffe0ff */
[----:B------:R-:W-:Y:S02]  /*4490*/  PLOP3.LUT P0, PT, PT, PT, UP0, 0x80, 0x8 ;  /* 0x000000000008781c */ /* 0x000fe40003f0f008 */
[----:B------:R-:W1:Y:S02]  /*44a0*/  SYNCS.PHASECHK.TRANS64.TRYWAIT P1, [UR17+0x160], R3 ;  /* 0x00016003ff0075a7 */ /* 0x000e640008021111 */
[----:B-1----:R-:W-:Y:S09]  /*44b0*/  @!P1 BRA `(.L_x_87) ;  /* 0x0000008400d89947 */ /* 0x002ff20003800000 */
.L_x_188:
[----:B------:R-:W-:Y:S01]  /*44c0*/  @!UP0 UPRMT UR4, UR34, 0x654, UR4 ;  /* 0x0000065422048896 */ /* 0x000fe20008000004 */
[----:B------:R-:W-:Y:S01]  /*44d0*/  UMOV UR5, 0xffff ;  /* 0x0000ffff00057882 */ /* 0x000fe20000000000 */
[----:B------:R-:W-:-:S07]  /*44e0*/  UMOV UR6, 0x1 ;  /* 0x0000000100067882 */ /* 0x000fce0000000000 */
[----:B------:R-:W-:Y:S01]  /*44f0*/  @!P0 SYNCS.ARRIVE.TRANS64.RED.A1T0 RZ, [UR4], RZ ;  /* 0x000000ffffff89a7 */ /* 0x000fe20008100404 */
[----:B------:R-:W-:Y:S01]  /*4500*/  NOP ;  /* 0x0000000000007918 */ /* 0x000fe20000000000 */
[----:B-1----:R-:W1:Y:S01]  /*4510*/  LDS R0, [UR8+0x14] ;  /* 0x00001408ff007984 */ /* 0x002e620008000800 */
[----:B------:R-:W-:-:S04]  /*4520*/  ULOP3.LUT UR4, UR32, 0xffff, URZ, 0xc0, !UPT ;  /* 0x0000ffff20047892 */ /* 0x000fc8000f8ec0ff */
[----:B------:R-:W-:-:S04]  /*4530*/  USHF.R.U32.HI UR4, URZ, 0x5, UR4 ;  /* 0x00000005ff047899 */ /* 0x000fc80008011604 */
[----:B------:R-:W-:Y:S02]  /*4540*/  USHF.L.U32 UR5, UR5, UR4, URZ ;  /* 0x0000000405057299 */ /* 0x000fe400080006ff */
[----:B------:R-:W-:-:S04]  /*4550*/  USHF.L.U32 UR4, UR6, UR4, URZ ;  /* 0x0000000406047299 */ /* 0x000fc800080006ff */
[----:B-1----:R-:W-:-:S04]  /*4560*/  LOP3.LUT R0, R0, UR5, RZ, 0xc0, !PT ;  /* 0x0000000500007c12 */ /* 0x002fc8000f8ec0ff */
[----:B------:R-:W-:-:S13]  /*4570*/  ISETP.NE.AND P0, PT, R0, UR5, PT ;  /* 0x0000000500007c0c */ /* 0x000fda000bf05270 */
[----:B------:R-:W-:Y:S05]  /*4580*/  @P0 BRA `(.L_x_88) ;  /* 0x0000000000580947 */ /* 0x000fea0003800000 */
[----:B------:R-:W1:Y:S02]  /*4590*/  LDS R0, [UR8+0x18] ;  /* 0x00001808ff007984 */ /* 0x000e640008000800 */
[----:B-1----:R-:W-:-:S04]  /*45a0*/  LOP3.LUT R0, R0, UR4, RZ, 0xc0, !PT ;  /* 0x0000000400007c12 */ /* 0x002fc8000f8ec0ff */
[----:B------:R-:W-:-:S13]  /*45b0*/  ISETP.NE.AND P0, PT, R0, UR4, PT ;  /* 0x0000000400007c0c */ /* 0x000fda000bf05270 */
[----:B------:R-:W-:Y:S05]  /*45c0*/  @P0 BRA `(.L_x_89) ;  /* 0x00000000003c0947 */ /* 0x000fea0003800000 */
[----:B------:R-:W1:Y:S01]  /*45d0*/  S2R R2, SR_LANEID ;  /* 0x0000000000027919 */ /* 0x000e620000000000 */
[----:B------:R-:W-:Y:S01]  /*45e0*/  ULOP3.LUT UR5, URZ, UR5, URZ, 0x33, !UPT ;  /* 0x00000005ff057292 */ /* 0x000fe2000f8e33ff */
[----:B------:R-:W-:Y:S01]  /*45f0*/  LOP3.LUT R4, RZ, UR4, RZ, 0x33, !PT ;  /* 0x00000004ff047c12 */ /* 0x000fe2000f8e33ff */
[----:B------:R-:W-:Y:S02]  /*4600*/  VOTEU.ANY UR4, UPT, PT ;  /* 0x0000000000047886 */ /* 0x000fe400038e0100 */
[----:B------:R-:W-:Y:S01]  /*4610*/  UFLO.U32 UR4, UR4 ;  /* 0x00000004000472bd */ /* 0x000fe200080e0000 */
[----:B------:R-:W2:Y:S01]  /*4620*/  REDUX UR6, R4 ;  /* 0x00000000040673c4 */ /* 0x000ea20000000000 */
[----:B------:R-:W-:-:S06]  /*4630*/  IMAD.U32 R0, RZ, RZ, UR5 ;  /* 0x00000005ff007e24 */ /* 0x000fcc000f8e00ff */
[----:B------:R4:W-:Y:S01]  /*4640*/  UTCATOMSWS.AND URZ, UR5 ;  /* 0x0000000500ff79e3 */ /* 0x0009e20008000000 */
[----:B------:R-:W3:Y:S01]  /*4650*/  REDUX UR7, R0 ;  /* 0x00000000000773c4 */ /* 0x000ee20000000000 */
[----:B-1----:R-:W-:Y:S01]  /*4660*/  ISETP.EQ.U32.AND P0, PT, R2, UR4, PT ;  /* 0x0000000402007c0c */ /* 0x002fe2000bf02070 */
[----:B--2---:R-:W-:Y:S01]  /*4670*/  IMAD.U32 R2, RZ, RZ, UR6 ;  /* 0x00000006ff027e24 */ /* 0x004fe2000f8e00ff */
[----:B---3--:R-:W-:-:S11]  /*4680*/  MOV R3, UR7 ;  /* 0x0000000700037c02 */ /* 0x008fd60008000f00 */
[----:B------:R4:W-:Y:S04]  /*4690*/  @P0 ATOMS.AND RZ, [UR8+0x14], R3 ;  /* 0x00001403ffff098c */ /* 0x0009e8000a800008 */
[----:B------:R4:W-:Y:S01]  /*46a0*/  @P0 ATOMS.AND RZ, [UR8+0x18], R2 ;  /* 0x00001802ffff098c */ /* 0x0009e2000a800008 */
[----:B------:R-:W-:Y:S05]  /*46b0*/  BRA `(.L_x_90) ;  /* 0x0000000000147947 */ /* 0x000fea0003800000 */
.L_x_89:
[----:B------:R-:W-:Y:S02]  /*46c0*/  MOV R2, 0x46e0 ;  /* 0x000046e000027802 */ /* 0x000fe40000000f00 */
[----:B---3-5:R-:W-:Y:S05]  /*46d0*/  CALL.REL.NOINC `($__internal_0_$__cuda_sm10x_tcgen05_guardrail_trap_col_being_dealloced_not_returned_by_alloc) ;  /* 0x0000008800b47944 */ /* 0x028fea0003c00000 */
[----:B------:R-:W-:Y:S05]  /*46e0*/  BRA `(.L_x_90) ;  /* 0x0000000000087947 */ /* 0x000fea0003800000 */
.L_x_88:
[----:B------:R-:W-:Y:S02]  /*46f0*/  MOV R2, 0x4710 ;  /* 0x0000471000027802 */ /* 0x000fe40000000f00 */
[----:B---3-5:R-:W-:Y:S05]  /*4700*/  CALL.REL.NOINC `($__internal_2_$__cuda_sm10x_tcgen05_guardrail_trap_unallocated_columns_being_dealloced) ;  /* 0x0000008800c07944 */ /* 0x028fea0003c00000 */
.L_x_90:
[----:B------:R-:W-:Y:S01]  /*4710*/  NOP ;  /* 0x0000000000007918 */ /* 0x000fe20000000000 */
[----:B----4-:R-:W-:Y:S05]  /*4720*/  EXIT ;  /* 0x000000000000794d */ /* 0x010fea0003800000 */
.L_x_63:
[----:B------:R-:W-:-:S09]  /*4730*/  UISETP.NE.OR UP0, UPT, UR18, 0x3, !UP4 ;  /* 0x000000031200788c */ /* 0x000fd2000e705670 */
[----:B------:R-:W-:Y:S05]  /*4740*/  BRA.U UP0, `(.L_x_91) ;  /* 0x0000001100807547 */ /* 0x000fea000b800000 */
[----:B------:R-:W2:Y:S01]  /*4750*/  LDCU.64 UR4, c[0x0][0x888] ;  /* 0x00011100ff0477ac */ /* 0x000ea20008000a00 */
[----:B------:R-:W3:Y:S01]  /*4760*/  LDC.64 R12, c[0x0][0x348] ;  /* 0x0000d200ff0c7b82 */ /* 0x000ee20000000a00 */
[----:B------:R-:W-:Y:S02]  /*4770*/  HFMA2 R9, -RZ, RZ, 0, 0 ;  /* 0x00000000ff097431 */ /* 0x000fe400000001ff */
[----:B------:R-:W-:Y:S01]  /*4780*/  IMAD.MOV.U32 R11, RZ, RZ, 0x1 ;  /* 0x00000001ff0b7424 */ /* 0x000fe200078e00ff */
[----:B------:R-:W4:Y:S01]  /*4790*/  LDCU UR40, c[0x0][0x370] ;  /* 0x00006e00ff2877ac */ /* 0x000f220008000800 */
[----:B------:R-:W-:Y:S01]  /*47a0*/  IMAD.MOV.U32 R10, RZ, RZ, RZ ;  /* 0x000000ffff0a7224 */ /* 0x000fe200078e00ff */
[----:B------:R-:W-:Y:S01]  /*47b0*/  MOV R3, 0x2000 ;  /* 0x0000200000037802 */ /* 0x000fe20000000f00 */
[----:B------:R-:W4:Y:S01]  /*47c0*/  LDCU.128 UR48, c[0x0][0xb10] ;  /* 0x00016200ff3077ac */ /* 0x000f220008000c00 */
[----:B------:R-:W1:Y:S01]  /*47d0*/  LDCU UR37, c[0x0][0x374] ;  /* 0x00006e80ff2577ac */ /* 0x000e620008000800 */
[----:B------:R-:W1:Y:S01]  /*47e0*/  LDCU.64 UR38, c[0x0][0x890] ;  /* 0x00011200ff2677ac */ /* 0x000e620008000a00 */
[----:B------:R-:W1:Y:S01]  /*47f0*/  LDCU UR15, c[0x0][0xb0c] ;  /* 0x00016180ff0f77ac */ /* 0x000e620008000800 */
[----:B--2---:R-:W-:Y:S01]  /*4800*/  UISETP.NE.U32.AND UP0, UPT, UR4, URZ, UPT ;  /* 0x000000ff0400728c */ /* 0x004fe2000bf05070 */
[----:B------:R-:W2:Y:S01]  /*4810*/  LDCU UR47, c[0x0][0xb20] ;  /* 0x00016400ff2f77ac */ /* 0x000ea20008000800 */
[----:B------:R-:W2:Y:S01]  /*4820*/  LDCU UR4, c[0x0][0xb30] ;  /* 0x00016600ff0477ac */ /* 0x000ea20008000800 */
[----:B------:R-:W-:Y:S01]  /*4830*/  UMOV UR21, 0x400 ;  /* 0x0000040000157882 */ /* 0x000fe20000000000 */
[----:B----4-:R-:W-:-:S02]  /*4840*/  UIMAD.WIDE.U32 UR6, UR40, UR48, URZ ;  /* 0x00000030280672a5 */ /* 0x010fc4000f8e00ff */
[----:B-1----:R-:W-:Y:S02]  /*4850*/  UIMAD.WIDE.U32 UR8, UR37, UR51, URZ ;  /* 0x00000033250872a5 */ /* 0x002fe4000f8e00ff */
[----:B------:R-:W-:Y:S02]  /*4860*/  ULEA UR21, UR45, UR21, 0x18 ;  /* 0x000000152d157291 */ /* 0x000fe4000f8ec0ff */
[----:B------:R-:W-:Y:S02]  /*4870*/  UISETP.NE.U32.AND UP6, UPT, UR38, URZ, UPT ;  /* 0x000000ff2600728c */ /* 0x000fe4000bfc5070 */
[----:B------:R-:W-:Y:S02]  /*4880*/  UIADD3 UR41, UPT, UPT, UR21, 0xc8, URZ ;  /* 0x000000c815297890 */ /* 0x000fe4000fffe0ff */
[----:B------:R-:W-:Y:S02]  /*4890*/  UISETP.NE.AND.EX UP5, UPT, UR5, URZ, UPT, UP0 ;  /* 0x000000ff0500728c */ /* 0x000fe4000bfa5300 */
[----:B------:R-:W-:Y:S01]  /*48a0*/  UISETP.NE.AND UP0, UPT, UR42, 0x1, UPT ;  /* 0x000000012a00788c */ /* 0x000fe2000bf05270 */
[----:B------:R-:W-:Y:S01]  /*48b0*/  UMOV UR6, UR7 ;  /* 0x0000000700067c82 */ /* 0x000fe20008000000 */
[----:B------:R-:W-:Y:S01]  /*48c0*/  UMOV UR43, UR9 ;  /* 0x00000009002b7c82 */ /* 0x000fe20008000000 */
[----:B------:R-:W-:-:S02]  /*48d0*/  UISETP.NE.AND UP0, UPT, UR15, 0x1, UPT ;  /* 0x000000010f00788c */ /* 0x000fc4000bf05270 */
[----:B------:R-:W-:Y:S02]  /*48e0*/  UPLOP3.LUT UP4, UPT, UPT, UPT, UPT, 0x40, 0x4 ;  /* 0x000000000004789c */ /* 0x000fe40003f8e870 */
[----:B------:R-:W-:Y:S01]  /*48f0*/  UISETP.GE.AND UP2, UPT, UR42, 0x1, UPT ;  /* 0x000000012a00788c */ /* 0x000fe2000bf46270 */
[----:B------:R-:W1:Y:S01]  /*4900*/  LDCU.64 UR22, c[0x0][0xb28] ;  /* 0x00016500ff1677ac */ /* 0x000e620008000a00 */
[----:B------:R-:W-:Y:S02]  /*4910*/  UISETP.NE.AND.EX UP6, UPT, UR39, URZ, UPT, UP6 ;  /* 0x000000ff2700728c */ /* 0x000fe4000bfc5360 */
[----:B------:R-:W-:Y:S02]  /*4920*/  UIADD3 UR33, UPT, UPT, UR21, 0xb0, URZ ;  /* 0x000000b015217890 */ /* 0x000fe4000fffe0ff */
[----:B------:R-:W-:Y:S02]  /*4930*/  UIADD3 UR25, UPT, UPT, UR21, 0xb8, URZ ;  /* 0x000000b815197890 */ /* 0x000fe4000fffe0ff */
[----:B------:R-:W-:-:S02]  /*4940*/  UIADD3 UR17, UPT, UPT, UR21, 0xc0, URZ ;  /* 0x000000c015117890 */ /* 0x000fc4000fffe0ff */
[----:B------:R-:W-:Y:S02]  /*4950*/  UPRMT UR41, UR45, 0x654, UR41 ;  /* 0x000006542d297896 */ /* 0x000fe40008000029 */
[----:B------:R-:W-:Y:S02]  /*4960*/  USHF.R.U32.HI UR44, URZ, UR49, UR6 ;  /* 0x00000031ff2c7299 */ /* 0x000fe40008011606 */
[----:B--2---:R-:W-:Y:S02]  /*4970*/  USHF.R.U32.HI UR43, URZ, UR47, UR43 ;  /* 0x0000002fff2b7299 */ /* 0x004fe4000801162b */
[----:B------:R-:W-:Y:S02]  /*4980*/  UISETP.NE.AND UP0, UPT, UR50, 0x1, UPT ;  /* 0x000000013200788c */ /* 0x000fe4000bf05270 */
[----:B---3--:R-:W-:-:S11]  /*4990*/  UISETP.NE.AND UP3, UPT, UR4, 0x1, UPT ;  /* 0x000000010400788c */ /* 0x008fd6000bf65270 */
.L_x_102:
[C---:B------:R-:W-:Y:S02]  /*49a0*/  LEA R8, R10.reuse, UR21, 0x3 ;  /* 0x000000150a087c11 */ /* 0x040fe4000f8e18ff */
[----:B------:R-:W-:Y:S02]  /*49b0*/  SHF.L.U32 R5, R9, 0x1f, RZ ;  /* 0x0000001f09057819 */ /* 0x000fe400000006ff */
[----:B------:R-:W-:Y:S02]  /*49c0*/  LEA R6, R10, UR21, 0x4 ;  /* 0x000000150a067c11 */ /* 0x000fe4000f8e20ff */
[----:B--2---:R-:W2:Y:S02]  /*49d0*/  SYNCS.PHASECHK.TRANS64.TRYWAIT P0, [R8+URZ+0x100], R5 ;  /* 0x00010005080075a7 */ /* 0x004ea400080011ff */
[----:B--2---:R-:W-:Y:S05]  /*49e0*/  @!P0 BRA `(.L_x_92) ;  /* 0x0000008000a48947 */ /* 0x004fea0003800000 */
.L_x_189:
[----:B--2---:R-:W2:Y:S01]  /*49f0*/  LDS.128 R4, [R6+0x170] ;  /* 0x0001700006047984 */ /* 0x004ea20000000c00 */
[----:B------:R-:W-:Y:S01]  /*4a00*/  UISETP.GE.AND UP0, UPT, UR42, 0x1, UPT ;  /* 0x000000012a00788c */ /* 0x000fe2000bf06270 */
[----:B------:R-:W-:Y:S01]  /*4a10*/  @!PT LDS RZ, [RZ] ;  /* 0x00000000fffff984 */ /* 0x000fe20000000800 */
[----:B------:R-:W-:Y:S01]  /*4a20*/  @!PT LDS RZ, [RZ] ;  /* 0x00000000fffff984 */ /* 0x000fe20000000800 */
[----:B------:R-:W-:Y:S01]  /*4a30*/  @!PT LDS RZ, [RZ] ;  /* 0x00000000fffff984 */ /* 0x000fe20000000800 */
[----:B------:R-:W-:Y:S01]  /*4a40*/  @!PT LDS RZ, [RZ] ;  /* 0x00000000fffff984 */ /* 0x000fe20000000800 */
[----:B------:R3:W-:Y:S06]  /*4a50*/  MEMBAR.ALL.CTA ;  /* 0x0000000000007992 */ /* 0x0007ec0000008000 */
[----:B---3--:R-:W3:Y:S01]  /*4a60*/  FENCE.VIEW.ASYNC.S ;  /* 0x00000000000073c6 */ /* 0x008ee20000000000 */
[----:B--2---:R-:W-:Y:S11]  /*4a70*/  LOP3.LUT P0, RZ, R6, 0x1, RZ, 0xc0, !PT ;  /* 0x0000000106ff7812 */ /* 0x004ff6000780c0ff */
[----:B------:R-:W-:Y:S02]  /*4a80*/  @!UPT UIADD3 URZ, UPT, UPT, URZ, URZ, URZ ;  /* 0x000000fffffff290 */ /* 0x000fe4000fffe0ff */
[----:B---3--:R-:W-:Y:S01]  /*4a90*/  VOTEU.ANY UP2, P0 ;  /* 0x0000000000ff7886 */ /* 0x008fe20000040100 */
[----:B------:R-:W-:Y:S11]  /*4aa0*/  PLOP3.LUT P0, PT, PT, PT, UP2, 0x80, 0x8 ;  /* 0x000000000008781c */ /* 0x000ff60003f0f028 */
[----:B------:R-:W-:Y:S02]  /*4ab0*/  @!UPT UIADD3 URZ, UPT, UPT, URZ, URZ, URZ ;  /* 0x000000fffffff290 */ /* 0x000fe4000fffe0ff */
[----:B------:R-:W-:Y:S02]  /*4ac0*/  @P0 SHF.R.U32.HI R0, RZ, 0x10, R5 ;  /* 0x00000010ff000819 */ /* 0x000fe40000011605 */
[----:B------:R-:W-:Y:S02]  /*4ad0*/  @P0 MOV R2, R4 ;  /* 0x0000000400020202 */ /* 0x000fe40000000f00 */
[----:B------:R-:W-:Y:S01]  /*4ae0*/  @P0 R2UR UR4, R0 ;  /* 0x00000000000402ca */ /* 0x000fe200000e0000 */
[----:B------:R-:W-:Y:S01]  /*4af0*/  VIADD R0, R8, 0x110 ;  /* 0x0000011008007836 */ /* 0x000fe20000000000 */
[----:B------:R-:W-:Y:S02]  /*4b00*/  @P0 LOP3.LUT R4, R5, 0xffff, RZ, 0xc0, !PT ;  /* 0x0000ffff05040812 */ /* 0x000fe400078ec0ff */
[----:B------:R-:W-:Y:S02]  /*4b10*/  @P0 R2UR UR6, R2 ;  /* 0x00000000020602ca */ /* 0x000fe400000e0000 */
[----:B------:R-:W-:Y:S02]  /*4b20*/  PRMT R0, RZ, 0x654, R0 ;  /* 0x00000654ff007816 */ /* 0x000fe40000000000 */
[----:B------:R-:W-:Y:S02]  /*4b30*/  @P0 R2UR UR5, R4 ;  /* 0x00000000040502ca */ /* 0x000fe400000e0000 */
[----:B------:R2:W-:Y:S03]  /*4b40*/  SYNCS.ARRIVE.TRANS64.RED.A1T0 RZ, [R0+URZ], RZ ;  /* 0x000000ff00ff79a7 */ /* 0x0005e600081004ff */
[----:B------:R-:W-:Y:S04]  /*4b50*/  @UP2 UMOV UR29, UR4 ;  /* 0x00000004001d2c82 */ /* 0x000fe80008000000 */
[----:B------:R-:W-:Y:S04]  /*4b60*/  @UP2 UMOV UR14, UR6 ;  /* 0x00000006000e2c82 */ /* 0x000fe80008000000 */
[----:B------:R-:W-:Y:S01]  /*4b70*/  @UP2 UMOV UR13, UR5 ;  /* 0x00000005000d2c82 */ /* 0x000fe20008000000 */
[----:B------:R-:W-:Y:S05]  /*4b80*/  BRA.U !UP0, `(.L_x_93) ;  /* 0x0000000108c07547 */ /* 0x000fea000b800000 */
[----:B------:R-:W-:Y:S02]  /*4b90*/  UIMAD.WIDE.U32 UR18, UR13, UR51, URZ ;  /* 0x000000330d1272a5 */ /* 0x000fe4000f8e00ff */
[----:B------:R-:W-:Y:S02]  /*4ba0*/  UP2UR UR16, UPR, URZ, 0x4 ;  /* 0x00000004ff107883 */ /* 0x000fe40008000000 */
[----:B------:R-:W-:Y:S02]  /*4bb0*/  UISETP.NE.AND UP2, UPT, UR50, 0x1, UPT ;  /* 0x000000013200788c */ /* 0x000fe4000bf45270 */
[----:B------:R-:W-:Y:S02]  /*4bc0*/  UIMAD.WIDE.U32 UR26, UR14, UR48, URZ ;  /* 0x000000300e1a72a5 */ /* 0x000fe4000f8e00ff */
[----:B------:R-:W-:Y:S02]  /*4bd0*/  USEL UR4, UR37, UR43, !UP2 ;  /* 0x0000002b25047287 */ /* 0x000fe4000d000000 */
[----:B------:R-:W-:Y:S02]  /*4be0*/  UISETP.NE.AND UP0, UPT, UR15, 0x1, UPT ;  /* 0x000000010f00788c */ /* 0x000fe4000bf05270 */
[----:B------:R-:W-:Y:S02]  /*4bf0*/  UP2UR UR20, UPR, URZ, 0x2 ;  /* 0x00000002ff147883 */ /* 0x000fe40008000000 */
[----:B------:R-:W-:Y:S02]  /*4c00*/  UISETP.NE.AND UP1, UPT, UR42, 0x1, UPT ;  /* 0x000000012a00788c */ /* 0x000fe4000bf25270 */
[----:B-1----:R-:W-:Y:S02]  /*4c10*/  UIMAD.WIDE.U32 UR8, UR4, UR22, URZ ;  /* 0x00000016040872a5 */ /* 0x002fe4000f8e00ff */
[----:B------:R-:W-:Y:S01]  /*4c20*/  USEL UR7, UR40, UR44, !UP0 ;  /* 0x0000002c28077287 */ /* 0x000fe2000c000000 */
[----:B------:R-:W-:Y:S02]  /*4c30*/  UMOV UR5, UR19 ;  /* 0x0000001300057c82 */ /* 0x000fe40008000000 */
[----:B------:R-:W-:Y:S02]  /*4c40*/  USHF.R.U32.HI UR6, URZ, UR47, UR5 ;  /* 0x0000002fff067299 */ /* 0x000fe40008011605 */
[----:B------:R-:W-:Y:S02]  /*4c50*/  UIMAD.WIDE.U32 UR10, UR7, UR22, URZ ;  /* 0x00000016070a72a5 */ /* 0x000fe4000f8e00ff */
[----:B------:R-:W-:Y:S02]  /*4c60*/  USEL UR6, UR13, UR6, !UP2 ;  /* 0x000000060d067287 */ /* 0x000fe4000d000000 */
[----:B------:R-:W-:Y:S01]  /*4c70*/  UISETP.NE.AND UP2, UPT, UR16, URZ, UPT ;  /* 0x000000ff1000728c */ /* 0x000fe2000bf45270 */
[----:B------:R-:W-:Y:S02]  /*4c80*/  UMOV UR5, UR27 ;  /* 0x0000001b00057c82 */ /* 0x000fe40008000000 */
[----:B------:R-:W-:Y:S03]  /*4c90*/  USHF.R.U32.HI UR12, URZ, UR49, UR5 ;  /* 0x00000031ff0c7299 */ /* 0x000fe60008011605 */
[----:B------:R-:W-:Y:S02]  /*4ca0*/  UMOV UR5, UR9 ;  /* 0x0000000900057c82 */ /* 0x000fe40008000000 */
[----:B------:R-:W-:Y:S03]  /*4cb0*/  @UP1 USHF.R.U32.HI UR4, URZ, UR23, UR5 ;  /* 0x00000017ff041299 */ /* 0x000fe60008011605 */
[----:B------:R-:W-:Y:S01]  /*4cc0*/  UMOV UR5, UR11 ;  /* 0x0000000b00057c82 */ /* 0x000fe20008000000 */
[----:B------:R-:W-:Y:S02]  /*4cd0*/  UIMAD UR4, UR42, UR4, URZ ;  /* 0x000000042a0472a4 */ /* 0x000fe4000f8e02ff */
[----:B------:R-:W-:Y:S02]  /*4ce0*/  @UP1 USHF.R.U32.HI UR7, URZ, UR23, UR5 ;  /* 0x00000017ff071299 */ /* 0x000fe40008011605 */
[----:B------:R-:W-:Y:S02]  /*4cf0*/  USEL UR5, UR14, UR12, !UP0 ;  /* 0x0000000c0e057287 */ /* 0x000fe4000c000000 */
[----:B------:R-:W-:Y:S02]  /*4d00*/  UIMAD.WIDE.U32 UR10, UR6, UR22, URZ ;  /* 0x00000016060a72a5 */ /* 0x000fe4000f8e00ff */
[----:B------:R-:W-:Y:S02]  /*4d10*/  UIMAD UR8, UR42, UR7, URZ ;  /* 0x000000072a0872a4 */ /* 0x000fe4000f8e02ff */
[----:B------:R-:W-:Y:S03]  /*4d20*/  UISETP.GE.AND UP0, UPT, UR6, UR4, UPT ;  /* 0x000000040600728c */ /* 0x000fe6000bf06270 */
[----:B------:R-:W-:Y:S01]  /*4d30*/  UMOV UR4, UR11 ;  /* 0x0000000b00047c82 */ /* 0x000fe20008000000 */
[----:B------:R-:W-:Y:S02]  /*4d40*/  UISETP.GE.OR UP0, UPT, UR5, UR8, UP0 ;  /* 0x000000080500728c */ /* 0x000fe40008706670 */
[----:B------:R-:W-:Y:S02]  /*4d50*/  USHF.R.U32.HI UR4, URZ, UR23, UR4 ;  /* 0x00000017ff047299 */ /* 0x000fe40008011604 */
[----:B------:R-:W-:Y:S02]  /*4d60*/  UIMAD.WIDE.U32 UR8, UR5, UR22, URZ ;  /* 0x00000016050872a5 */ /* 0x000fe4000f8e00ff */
[----:B------:R-:W-:Y:S04]  /*4d70*/  USEL UR10, UR6, UR4, !UP1 ;  /* 0x00000004060a7287 */ /* 0x000fe8000c800000 */
[----:B------:R-:W-:Y:S01]  /*4d80*/  UIADD3 UR11, UPT, UPT, -UR10, URZ, URZ ;  /* 0x000000ff0a0b7290 */ /* 0x000fe2000fffe1ff */
[----:B------:R-:W-:Y:S02]  /*4d90*/  @!UP0 UMOV UR4, UR9 ;  /* 0x0000000900048c82 */ /* 0x000fe40008000000 */
[----:B------:R-:W-:Y:S02]  /*4da0*/  @!UP0 USHF.R.U32.HI UR4, URZ, UR23, UR4 ;  /* 0x00000017ff048299 */ /* 0x000fe40008011604 */
[----:B------:R-:W-:Y:S02]  /*4db0*/  UIMAD UR8, UR42, UR11, UR6 ;  /* 0x0000000b2a0872a4 */ /* 0x000fe4000f8e0206 */
[----:B------:R-:W-:Y:S02]  /*4dc0*/  @!UP0 USEL UR4, UR5, UR4, !UP1 ;  /* 0x0000000405048287 */ /* 0x000fe4000c800000 */
[----:B------:R-:W-:Y:S02]  /*4dd0*/  UISETP.NE.AND UP1, UPT, UR20, URZ, UPT ;  /* 0x000000ff1400728c */ /* 0x000fe4000bf25270 */
[----:B------:R-:W-:Y:S02]  /*4de0*/  @!UP0 UIMAD UR8, UR7, UR8, UR4 ;  /* 0x00000008070882a4 */ /* 0x000fe4000f8e0204 */
[----:B------:R-:W-:Y:S02]  /*4df0*/  @!UP0 UIADD3 UR9, UPT, UPT, UR10, -UR4, URZ ;  /* 0x800000040a098290 */ /* 0x000fe4000fffe0ff */
[----:B------:R-:W-:Y:S02]  /*4e00*/  UIADD3 UR4, UPT, UPT, -UR5, URZ, URZ ;  /* 0x000000ff05047290 */ /* 0x000fe4000fffe1ff */
[----:B------:R-:W-:Y:S02]  /*4e10*/  UIADD3 UR7, UPT, UPT, -UR6, URZ, URZ ;  /* 0x000000ff06077290 */ /* 0x000fe4000fffe1ff */
[----:B------:R-:W-:Y:S02]  /*4e20*/  @!UP0 UIMAD UR6, UR9, UR42, UR5 ;  /* 0x0000002a090682a4 */ /* 0x000fe4000f8e0205 */
[----:B------:R-:W-:Y:S02]  /*4e30*/  UIMAD UR14, UR15, UR4, UR14 ;  /* 0x000000040f0e72a4 */ /* 0x000fe4000f8e020e */
[----:B------:R-:W-:Y:S01]  /*4e40*/  UIMAD UR13, UR50, UR7, UR13 ;  /* 0x00000007320d72a4 */ /* 0x000fe2000f8e020d */
[----:B------:R-:W-:Y:S02]  /*4e50*/  @!UP0 UMOV UR5, UR8 ;  /* 0x0000000800058c82 */ /* 0x000fe40008000000 */
[----:B------:R-:W-:Y:S02]  /*4e60*/  UIMAD UR14, UR5, UR15, UR14 ;  /* 0x0000000f050e72a4 */ /* 0x000fe4000f8e020e */
[----:B------:R-:W-:Y:S11]  /*4e70*/  UIMAD UR13, UR6, UR50, UR13 ;  /* 0x00000032060d72a4 */ /* 0x000ff6000f8e020d */
[----:B------:R-:W-:Y:S01]  /*4e80*/  @!UPT UIADD3 URZ, UPT, UPT, URZ, URZ, URZ ;  /* 0x000000fffffff290 */ /* 0x000fe2000fffe0ff */
.L_x_93:
[----:B------:R-:W3:Y:S01]  /*4e90*/  @!UP3 LDCU.128 UR8, c[0x0][0xb10] ;  /* 0x00016200ff08b7ac */ /* 0x000ee20008000c00 */
[----:B------:R-:W-:Y:S02]  /*4ea0*/  ISETP.NE.U32.AND P0, PT, RZ, UR38, PT ;  /* 0x00000026ff007c0c */ /* 0x000fe4000bf05070 */
[----:B------:R-:W-:Y:S02]  /*4eb0*/  SHF.L.U32 R4, R11, 0x1f, RZ ;  /* 0x0000001f0b047819 */ /* 0x000fe400000006ff */
[----:B------:R-:W-:Y:S01]  /*4ec0*/  ISETP.NE.AND.EX P0, PT, RZ, UR39, PT, P0 ;  /* 0x00000027ff007c0c */ /* 0x000fe2000bf05300 */
[----:B------:R-:W4:Y:S01]  /*4ed0*/  @!UP3 LDCU UR5, c[0x0][0xb0c] ;  /* 0x00016180ff05b7ac */ /* 0x000f220008000800 */
[----:B------:R-:W-:Y:S02]  /*4ee0*/  USHF.L.U32 UR35, UR31, 0x7, URZ ;  /* 0x000000071f237899 */ /* 0x000fe400080006ff */
[----:B------:R-:W-:Y:S02]  /*4ef0*/  USHF.L.U32 UR34, UR30, 0x8, URZ ;  /* 0x000000081e227899 */ /* 0x000fe400080006ff */
[----:B---3--:R-:W-:Y:S07]  /*4f00*/  UIMAD.WIDE.U32 UR6, UR14, UR8, URZ ;  /* 0x000000080e0672a5 */ /* 0x008fee000f8e00ff */
[----:B------:R-:W-:Y:S01]  /*4f10*/  @!UP3 UMOV UR4, UR7 ;  /* 0x000000070004bc82 */ /* 0x000fe20008000000 */
[----:B----4-:R-:W-:Y:S02]  /*4f20*/  @!UP3 UISETP.NE.AND UP0, UPT, UR5, 0x1, UPT ;  /* 0x000000010500b88c */ /* 0x010fe4000bf05270 */
[----:B------:R-:W-:Y:S02]  /*4f30*/  @!UP3 USHF.R.U32.HI UR4, URZ, UR9, UR4 ;  /* 0x00000009ff04b299 */ /* 0x000fe40008011604 */
[----:B------:R-:W-:Y:S02]  /*4f40*/  UIMAD.WIDE.U32 UR6, UR13, UR11, URZ ;  /* 0x0000000b0d0672a5 */ /* 0x000fe4000f8e00ff */
[----:B------:R-:W-:Y:S02]  /*4f50*/  @!UP3 USEL UR8, UR14, UR4, !UP0 ;  /* 0x000000040e08b287 */ /* 0x000fe4000c000000 */
[----:B------:R-:W-:Y:S03]  /*4f60*/  @!UP3 UISETP.NE.AND UP0, UPT, UR10, 0x1, UPT ;  /* 0x000000010a00b88c */ /* 0x000fe6000bf05270 */
[----:B------:R-:W-:Y:S02]  /*4f70*/  @!UP3 UMOV UR6, UR7 ;  /* 0x000000070006bc82 */ /* 0x000fe40008000000 */
[----:B------:R-:W3:Y:S02]  /*4f80*/  @!UP3 LDCU UR4, c[0x0][0xb20] ;  /* 0x00016400ff04b7ac */ /* 0x000ee40008000800 */
[----:B---3--:R-:W-:Y:S04]  /*4f90*/  @!UP3 USHF.R.U32.HI UR6, URZ, UR4, UR6 ;  /* 0x00000004ff06b299 */ /* 0x008fe80008011606 */
[----:B------:R-:W-:Y:S04]  /*4fa0*/  @!UP3 USEL UR6, UR13, UR6, !UP0 ;  /* 0x000000060d06b287 */ /* 0x000fe8000c000000 */
[----:B------:R-:W-:Y:S02]  /*4fb0*/  @!UP3 UIADD3 UR4, UPT, UPT, -UR8, UR6, URZ ;  /* 0x000000060804b290 */ /* 0x000fe4000fffe1ff */
[----:B------:R-:W-:Y:S02]  /*4fc0*/  @!UP3 UIADD3 UR6, UPT, UPT, UR8, -UR6, URZ ;  /* 0x800000060806b290 */ /* 0x000fe4000fffe0ff */
[----:B------:R-:W-:Y:S02]  /*4fd0*/  @!UP3 UIMAD UR14, UR4, UR5, UR14 ;  /* 0x00000005040eb2a4 */ /* 0x000fe4000f8e020e */
[----:B------:R-:W-:Y:S01]  /*4fe0*/  @!UP3 UIMAD UR13, UR6, UR10, UR13 ;  /* 0x0000000a060db2a4 */ /* 0x000fe2000f8e020d */
[----:B------:R-:W-:Y:S11]  /*4ff0*/  BRA.U UP4, `(.L_x_94) ;  /* 0x0000000104107547 */ /* 0x000ff6000b800000 */
[----:B--2---:R-:W-:Y:S04]  /*5000*/  MOV R0, UR46 ;  /* 0x0000002e00007c02 */ /* 0x004fe80008000f00 */
[----:B------:R-:W-:Y:S04]  /*5010*/  SHF.L.U32 R5, R0, 0x1f, RZ ;  /* 0x0000001f00057819 */ /* 0x000fe800000006ff */
[----:B------:R-:W2:Y:S02]  /*5020*/  SYNCS.PHASECHK.TRANS64.TRYWAIT P1, [UR21+0xf8], R5 ;  /* 0x0000f805ff0075a7 */ /* 0x000ea40008021115 */
[----:B--2---:R-:W-:Y:S05]  /*5030*/  @!P1 BRA `(.L_x_95) ;  /* 0x0000007c00249947 */ /* 0x004fea0003800000 */
.L_x_94:
[----:B------:R-:W-:Y:S05]  /*5040*/  BRA.U !UP6, `(.L_x_96) ;  /* 0x000000010e387547 */ /* 0x000fea000b800000 */
[----:B------:R-:W-:Y:S01]  /*5050*/  UPLOP3.LUT UP1, UPT, UPT, UPT, UP5, 0x80, 0x8 ;  /* 0x000000000008789c */ /* 0x000fe20003f2f050 */
[----:B--2---:R-:W-:Y:S01]  /*5060*/  HFMA2 R0, -RZ, RZ, 0, 5.9604644775390625e-08 ;  /* 0x00000001ff007431 */ /* 0x004fe200000001ff */
[----:B------:R-:W2:Y:S01]  /*5070*/  LDCU.64 UR8, c[0x0][0x358] ;  /* 0x00006b00ff0877ac */ /* 0x000ea20008000a00 */
[----:B------:R-:W-:Y:S03]  /*5080*/  IMAD.MOV.U32 R140, RZ, RZ, 0x1 ;  /* 0x00000001ff8c7424 */ /* 0x000fe600078e00ff */
[----:B------:R-:W-:Y:S05]  /*5090*/  PLOP3.LUT P1, PT, PT, PT, UP1, 0x80, 0x8 ;  /* 0x000000000008781c */ /* 0x000fea0003f2f018 */
[----:B------:R-:W3:Y:S01]  /*50a0*/  @UP1 LDCU.64 UR4, c[0x0][0x888] ;  /* 0x00011100ff0417ac */ /* 0x000ee20008000a00 */
[----:B------:R-:W-:Y:S07]  /*50b0*/  @UP1 UIMAD UR6, UR36, UR38, URZ ;  /* 0x00000026240612a4 */ /* 0x000fee000f8e02ff */
[----:B------:R-:W-:Y:S01]  /*50c0*/  @!P1 PRMT R140, R0, 0x7610, R140 ;  /* 0x00007610008c9816 */ /* 0x000fe2000000008c */
[----:B---3--:R-:W-:Y:S06]  /*50d0*/  @UP1 UIMAD.WIDE UR4, UR6, 0x4, UR4 ;  /* 0x00000004060418a5 */ /* 0x008fec000f8e0204 */
[----:B------:R-:W-:Y:S01]  /*50e0*/  IMAD.U32 R6, RZ, RZ, UR4 ;  /* 0x00000004ff067e24 */ /* 0x000fe2000f8e00ff */
[----:B------:R-:W-:Y:S04]  /*50f0*/  MOV R7, UR5 ;  /* 0x0000000500077c02 */ /* 0x000fe80008000f00 */
[----:B------:R-:W3:Y:S01]  /*5100*/  @!UP1 LDCU UR4, c[0x0][0x880] ;  /* 0x00011000ff0497ac */ /* 0x000ee20008000800 */
[----:B--2--5:R4:W5:Y:S02]  /*5110*/  @P1 LDG.E R72, desc[UR8][R6.64] ;  /* 0x0000000806481981 */ /* 0x024964000c1e1900 */
[----:B---34-:R-:W-:Y:S07]  /*5120*/  @!P1 IMAD.U32 R72, RZ, RZ, UR4 ;  /* 0x00000004ff489e24 */ /* 0x018fee000f8e00ff */
.L_x_96:
[----:B-----5:R-:W-:Y:S01]  /*5130*/  @!P0 ISETP.EQ.AND P2, PT, R72, RZ, PT ;  /* 0x000000ff4800820c */ /* 0x020fe20003f42270 */
[----:B------:R-:W-:Y:S01]  /*5140*/  @!UPT UIADD3 URZ, UPT, UPT, URZ, URZ, URZ ;  /* 0x000000fffffff290 */ /* 0x000fe2000fffe0ff */
[----:B------:R-:W-:Y:S11]  /*5150*/  @!P0 BRA `(.L_x_97) ;  /* 0x0000000000148947 */ /* 0x000ff60003800000 */
[----:B------:R-:W-:Y:S02]  /*5160*/  LOP3.LUT P0, RZ, R140, 0xff, RZ, 0xc0, !PT ;  /* 0x000000ff8cff7812 */ /* 0x000fe4000780c0ff */
[----:B------:R-:W-:Y:S04]  /*5170*/  PLOP3.LUT P2, PT, PT, PT, UP1, 0x80, 0x8 ;  /* 0x000000000008781c */ /* 0x000fe80003f4f018 */
[----:B------:R-:W-:Y:S07]  /*5180*/  PLOP3.LUT P2, PT, P2, PT, PT, 0x8, 0x80 ;  /* 0x000000000080781c */ /* 0x000fee000174e170 */
[----:B------:R-:W-:Y:S11]  /*5190*/  @P0 ISETP.EQ.AND P2, PT, R72, RZ, PT ;  /* 0x000000ff4800020c */ /* 0x000ff60003f42270 */
[----:B------:R-:W-:Y:S02]  /*51a0*/  @!UPT UIADD3 URZ, UPT, UPT, URZ, URZ, URZ ;  /* 0x000000fffffff290 */ /* 0x000fe4000fffe0ff */
.L_x_97:
[----:B------:R-:W3:Y:S01]  /*51b0*/  SYNCS.PHASECHK.TRANS64.TRYWAIT P0, [UR21+0xd0], R4 ;  /* 0x0000d004ff0075a7 */ /* 0x000ee20008001115 */
[----:B------:R-:W-:Y:S04]  /*51c0*/  ELECT P1, URZ, PT ;  /* 0x0000000000ff782f */ /* 0x000fe80003820000 */
[----:B------:R-:W-:Y:S01]  /*51d0*/  PLOP3.LUT P1, PT, P2, P1, PT, 0xf2, 0x2f ;  /* 0x00000000002f781c */ /* 0x000fe20001723e72 */
[----:B------:R-:W-:Y:S01]  /*51e0*/  @!UPT UIADD3 URZ, UPT, UPT, URZ, URZ, URZ ;  /* 0x000000fffffff290 */ /* 0x000fe2000fffe0ff */
[----:B---3--:R-:W-:Y:S11]  /*51f0*/  @!P0 BRA `(.L_x_98) ;  /* 0x0000007800cc8947 */ /* 0x008ff60003800000 */
.L_x_192:
[----:B------:R-:W-:Y:S01]  /*5200*/  @!P1 IADD3 R2, P0, PT, R12, 0x580, RZ ;  /* 0x000005800c029810 */ /* 0x000fe20007f1e0ff */
[----:B------:R-:W-:Y:S01]  /*5210*/  VOTEU.ALL UP0, P1 ;  /* 0x0000000000ff7886 */ /* 0x000fe20000800000 */
[----:B------:R-:W-:Y:S01]  /*5220*/  UMOV UR6, 0x0 ;  /* 0x0000000000067882 */ /* 0x000fe20000000000 */
[----:B------:R-:W-:Y:S01]  /*5230*/  UMOV UR7, 0x10000000 ;  /* 0x1000000000077882 */ /* 0x000fe20000000000 */
[----:B------:R-:W-:Y:S01]  /*5240*/  @!P1 R2UR UR5, R2 ;  /* 0x00000000020592ca */ /* 0x000fe200000e0000 */
[----:B--2---:R-:W-:Y:S01]  /*5250*/  @!P1 IMAD.X R0, RZ, RZ, R13, P0 ;  /* 0x000000ffff009224 */ /* 0x004fe200000e060d */
[----:B------:R-:W-:Y:S01]  /*5260*/  @!UP0 UIADD3 UR32, UPT, UPT, UR21, 0x200, URZ ;  /* 0x0000020015208890 */ /* 0x000fe2000fffe0ff */
[----:B------:R-:W-:Y:S03]  /*5270*/  VOTEU.ALL UP0, P1 ;  /* 0x0000000000ff7886 */ /* 0x000fe60000800000 */
[----:B------:R-:W-:Y:S01]  /*5280*/  @!P1 R2UR UR4, R0 ;  /* 0x00000000000492ca */ /* 0x000fe200000e0000 */
[----:B------:R-:W-:Y:S06]  /*5290*/  @!P1 IMAD.MOV.U32 R0, RZ, RZ, 0x2000 ;  /* 0x00002000ff009424 */ /* 0x000fec00078e00ff */
[----:B------:R-:W-:Y:S06]  /*52a0*/  IMAD.U32 R6, RZ, RZ, UR5 ;  /* 0x00000005ff067e24 */ /* 0x000fec000f8e00ff */
[----:B------:R-:W-:Y:S01]  /*52b0*/  IMAD.U32 R7, RZ, RZ, UR4 ;  /* 0x00000004ff077e24 */ /* 0x000fe2000f8e00ff */
[----:B------:R-:W-:Y:S04]  /*52c0*/  @!P1 R2UR UR4, R6 ;  /* 0x00000000060492ca */ /* 0x000fe800000e0000 */
[----:B------:R-:W-:Y:S11]  /*52d0*/  @!P1 R2UR UR5, R7 ;  /* 0x00000000070592ca */ /* 0x000ff600000e0000 */
[----:B------:R-:W-:Y:S02]  /*52e0*/  @!UPT UIADD3 URZ, UPT, UPT, URZ, URZ, URZ ;  /* 0x000000fffffff290 */ /* 0x000fe4000fffe0ff */
[----:B------:R2:W-:Y:S01]  /*52f0*/  @!UP0 UTMALDG.3D [UR32], [UR4], desc[UR6] ;  /* 0x00000620040085b4 */ /* 0x0005e20008011000 */
[----:B------:R3:W-:Y:S01]  /*5300*/  @!P1 SYNCS.ARRIVE.TRANS64.RED.A0TR RZ, [UR21+0xb0], R0 ;  /* 0x0000b000ffff99a7 */ /* 0x0007e20008300415 */
[----:B--2---:R-:W-:Y:S09]  /*5310*/  UPRMT UR4, UR45, 0x654, UR33 ;  /* 0x000006542d047896 */ /* 0x004ff20008000021 */
[----:B------:R-:W-:Y:S01]  /*5320*/  SYNCS.ARRIVE.TRANS64.RED.A1T0 RZ, [UR4], RZ ;  /* 0x000000ffffff79a7 */ /* 0x000fe20008100404 */
[----:B------:R-:W2:Y:S02]  /*5330*/  SYNCS.PHASECHK.TRANS64.TRYWAIT P0, [UR21+0xd8], R4 ;  /* 0x0000d804ff0075a7 */ /* 0x000ea40008001115 */
[----:B--23--:R-:W-:Y:S05]  /*5340*/  @!P0 BRA `(.L_x_99) ;  /* 0x0000007800908947 */ /* 0x00cfea0003800000 */
.L_x_194:
[----:B------:R-:W-:Y:S01]  /*5350*/  @!P1 IADD3 R2, P0, PT, R12, 0x580, RZ ;  /* 0x000005800c029810 */ /* 0x000fe20007f1e0ff */
[----:B------:R-:W-:Y:S01]  /*5360*/  VOTEU.ALL UP0, P1 ;  /* 0x0000000000ff7886 */ /* 0x000fe20000800000 */
[----:B------:R-:W-:Y:S01]  /*5370*/  UMOV UR6, 0x0 ;  /* 0x0000000000067882 */ /* 0x000fe20000000000 */
[----:B------:R-:W-:Y:S01]  /*5380*/  UMOV UR7, 0x10000000 ;  /* 0x1000000000077882 */ /* 0x000fe20000000000 */
[----:B------:R-:W-:Y:S01]  /*5390*/  @!P1 R2UR UR5, R2 ;  /* 0x00000000020592ca */ /* 0x000fe200000e0000 */
[----:B------:R-:W-:Y:S01]  /*53a0*/  @!P1 IMAD.X R0, RZ, RZ, R13, P0 ;  /* 0x000000ffff009224 */ /* 0x000fe200000e060d */
[----:B------:R-:W-:Y:S02]  /*53b0*/  @!UP0 UIADD3 UR26, UPT, UPT, UR34, 0x40, URZ ;  /* 0x00000040221a8890 */ /* 0x000fe4000fffe0ff */
[----:B------:R-:W-:Y:S02]  /*53c0*/  @!UP0 UIADD3 UR24, UPT, UPT, UR21, 0x2200, URZ ;  /* 0x0000220015188890 */ /* 0x000fe4000fffe0ff */
[----:B------:R-:W-:Y:S01]  /*53d0*/  @!P1 R2UR UR4, R0 ;  /* 0x00000000000492ca */ /* 0x000fe200000e0000 */
[----:B------:R-:W-:Y:S01]  /*53e0*/  VOTEU.ALL UP0, P1 ;  /* 0x0000000000ff7886 */ /* 0x000fe20000800000 */
[----:B------:R-:W-:Y:S01]  /*53f0*/  UMOV UR27, UR35 ;  /* 0x00000023001b7c82 */ /* 0x000fe20008000000 */
[----:B------:R-:W-:Y:S01]  /*5400*/  UMOV UR28, UR36 ;  /* 0x00000024001c7c82 */ /* 0x000fe20008000000 */
[----:B------:R-:W-:Y:S03]  /*5410*/  @!P1 IMAD.MOV.U32 R0, RZ, RZ, 0x2000 ;  /* 0x00002000ff009424 */ /* 0x000fe600078e00ff */
[----:B------:R-:W-:Y:S06]  /*5420*/  IMAD.U32 R6, RZ, RZ, UR5 ;  /* 0x00000005ff067e24 */ /* 0x000fec000f8e00ff */
[----:B------:R-:W-:Y:S01]  /*5430*/  IMAD.U32 R7, RZ, RZ, UR4 ;  /* 0x00000004ff077e24 */ /* 0x000fe2000f8e00ff */
[----:B------:R-:W-:Y:S04]  /*5440*/  @!P1 R2UR UR4, R6 ;  /* 0x00000000060492ca */ /* 0x000fe800000e0000 */
[----:B------:R-:W-:Y:S11]  /*5450*/  @!P1 R2UR UR5, R7 ;  /* 0x00000000070592ca */ /* 0x000ff600000e0000 */
[----:B------:R-:W-:Y:S02]  /*5460*/  @!UPT UIADD3 URZ, UPT, UPT, URZ, URZ, URZ ;  /* 0x000000fffffff290 */ /* 0x000fe4000fffe0ff */
[----:B------:R3:W-:Y:S01]  /*5470*/  @!UP0 UTMALDG.3D [UR24], [UR4], desc[UR6] ;  /* 0x00000618040085b4 */ /* 0x0007e20008011000 */
[----:B------:R4:W-:Y:S01]  /*5480*/  @!P1 SYNCS.ARRIVE.TRANS64.RED.A0TR RZ, [UR21+0xb8], R0 ;  /* 0x0000b800ffff99a7 */ /* 0x0009e20008300415 */
[----:B---3--:R-:W-:Y:S09]  /*5490*/  UPRMT UR4, UR45, 0x654, UR25 ;  /* 0x000006542d047896 */ /* 0x008ff20008000019 */
[----:B------:R-:W-:Y:S01]  /*54a0*/  SYNCS.ARRIVE.TRANS64.RED.A1T0 RZ, [UR4], RZ ;  /* 0x000000ffffff79a7 */ /* 0x000fe20008100404 */
[----:B------:R-:W3:Y:S02]  /*54b0*/  SYNCS.PHASECHK.TRANS64.TRYWAIT P0, [UR21+0xe0], R4 ;  /* 0x0000e004ff0075a7 */ /* 0x000ee40008001115 */
[----:B---34-:R-:W-:Y:S05]  /*54c0*/  @!P0 BRA `(.L_x_100) ;  /* 0x0000007800488947 */ /* 0x018fea0003800000 */
.L_x_196:
[----:B------:R-:W-:Y:S01]  /*54d0*/  @!P1 IADD3 R2, P0, PT, R12, 0x580, RZ ;  /* 0x000005800c029810 */ /* 0x000fe20007f1e0ff */
[----:B------:R-:W-:Y:S01]  /*54e0*/  VOTEU.ALL UP0, P1 ;  /* 0x0000000000ff7886 */ /* 0x000fe20000800000 */
[----:B------:R-:W-:Y:S01]  /*54f0*/  UMOV UR6, 0x0 ;  /* 0x0000000000067882 */ /* 0x000fe20000000000 */
[----:B------:R-:W-:Y:S01]  /*5500*/  UMOV UR7, 0x10000000 ;  /* 0x1000000000077882 */ /* 0x000fe20000000000 */
[----:B------:R-:W-:Y:S01]  /*5510*/  @!P1 R2UR UR5, R2 ;  /* 0x00000000020592ca */ /* 0x000fe200000e0000 */
[----:B------:R-:W-:Y:S01]  /*5520*/  @!P1 IMAD.X R0, RZ, RZ, R13, P0 ;  /* 0x000000ffff009224 */ /* 0x000fe200000e060d */
[----:B------:R-:W-:Y:S01]  /*5530*/  @!UP0 UIADD3 UR18, UPT, UPT, UR34, 0x80, URZ ;  /* 0x0000008022128890 */ /* 0x000fe2000fffe0ff */
[----:B------:R-:W-:Y:S01]  /*5540*/  VIADD R10, R10, 0x1 ;  /* 0x000000010a0a7836 */ /* 0x000fe20000000000 */
        /* <DEDUP_REMOVED lines=17> */
.L_x_198:
[----:B------:R-:W-:Y:S01]  /*5660*/  @!P1 IADD3 R2, P0, PT, R12, 0x580, RZ ;  /* 0x000005800c029810 */ /* 0x000fe20007f1e0ff */
[----:B------:R-:W-:Y:S01]  /*5670*/  VOTEU.ALL UP0, P1 ;  /* 0x0000000000ff7886 */ /* 0x000fe20000800000 */
[----:B------:R-:W-:Y:S01]  /*5680*/  UMOV UR6, 0x0 ;  /* 0x0000000000067882 */ /* 0x000fe20000000000 */
[----:B------:R-:W-:Y:S01]  /*5690*/  UMOV UR7, 0x10000000 ;  /* 0x1000000000077882 */ /* 0x000fe20000000000 */
[----:B------:R-:W-:Y:S01]  /*56a0*/  @!P1 R2UR UR5, R2 ;  /* 0x00000000020592ca */ /* 0x000fe200000e0000 */
[----:B------:R-:W-:Y:S01]  /*56b0*/  @!P1 IMAD.X R0, RZ, RZ, R13, P0 ;  /* 0x000000ffff009224 */ /* 0x000fe200000e060d */
[----:B------:R-:W-:Y:S01]  /*56c0*/  @!UP0 UIADD3 UR10, UPT, UPT, UR34, 0xc0, URZ ;  /* 0x000000c0220a8890 */ /* 0x000fe2000fffe0ff */
[----:B------:R-:W-:Y:S01]  /*56d0*/  R2UR UR18, R142 ;  /* 0x000000008e1272ca */ /* 0x000fe200000e0000 */
[----:B------:R-:W-:Y:S01]  /*56e0*/  @!UP0 UIADD3 UR8, UPT, UPT, UR21, 0x6200, URZ ;  /* 0x0000620015088890 */ /* 0x000fe2000fffe0ff */
[----:B------:R-:W-:Y:S01]  /*56f0*/  R2UR UR16, R143 ;  /* 0x000000008f1072ca */ /* 0x000fe200000e0000 */
[----:B------:R-:W-:Y:S01]  /*5700*/  @!UP0 UIADD3 UR9, UPT, UPT, UR21, 0xc8, URZ ;  /* 0x000000c815098890 */ /* 0x000fe2000fffe0ff */
[----:B------:R-:W-:Y:S01]  /*5710*/  @!P1 R2UR UR4, R0 ;  /* 0x00000000000492ca */ /* 0x000fe200000e0000 */
[----:B------:R-:W-:Y:S01]  /*5720*/  VOTEU.ALL UP0, P1 ;  /* 0x0000000000ff7886 */ /* 0x000fe20000800000 */
[----:B------:R-:W-:Y:S01]  /*5730*/  UMOV UR11, UR35 ;  /* 0x00000023000b7c82 */ /* 0x000fe20008000000 */
[----:B------:R-:W-:Y:S01]  /*5740*/  UMOV UR12, UR36 ;  /* 0x00000024000c7c82 */ /* 0x000fe20008000000 */
[C---:B------:R-:W-:Y:S01]  /*5750*/  ISETP.NE.AND P0, PT, R10.reuse, 0x2, PT ;  /* 0x000000020a00780c */ /* 0x040fe20003f05270 */
[----:B------:R-:W-:Y:S01]  /*5760*/  UMOV UR36, UR29 ;  /* 0x0000001d00247c82 */ /* 0x000fe20008000000 */
[----:B--2---:R-:W-:Y:S01]  /*5770*/  IMAD.U32 R4, RZ, RZ, UR5 ;  /* 0x00000005ff047e24 */ /* 0x004fe2000f8e00ff */
[----:B------:R-:W-:Y:S01]  /*5780*/  LOP3.LUT R11, R11, 0x1, RZ, 0x3c, !PT ;  /* 0x000000010b0b7812 */ /* 0x000fe200078e3cff */
[----:B------:R-:W-:Y:S01]  /*5790*/  UPLOP3.LUT UP4, UPT, UPT, UPT, UPT, 0x80, 0x8 ;  /* 0x000000000008789c */ /* 0x000fe20003f8f070 */
[----:B------:R-:W-:Y:S01]  /*57a0*/  SEL R0, RZ, 0x1, P0 ;  /* 0x00000001ff007807 */ /* 0x000fe20000000000 */
[----:B------:R-:W-:Y:S01]  /*57b0*/  UIADD3 UR30, UPT, UPT, UR13, UR18, URZ ;  /* 0x000000120d1e7290 */ /* 0x000fe2000fffe0ff */
[----:B------:R-:W-:Y:S01]  /*57c0*/  SEL R10, R10, RZ, P0 ;  /* 0x000000ff0a0a7207 */ /* 0x000fe20000000000 */
[----:B------:R-:W-:Y:S01]  /*57d0*/  UIADD3 UR31, UPT, UPT, UR14, UR16, URZ ;  /* 0x000000100e1f7290 */ /* 0x000fe2000fffe0ff */
[----:B------:R-:W-:Y:S01]  /*57e0*/  IMAD.U32 R5, RZ, RZ, UR4 ;  /* 0x00000004ff057e24 */ /* 0x000fe2000f8e00ff */
[----:B------:R-:W-:Y:S02]  /*57f0*/  @!P1 R2UR UR4, R4 ;  /* 0x00000000040492ca */ /* 0x000fe400000e0000 */
[----:B------:R-:W-:Y:S02]  /*5800*/  LOP3.LUT R9, R9, R0, RZ, 0x3c, !PT ;  /* 0x0000000009097212 */ /* 0x000fe400078e3cff */
[----:B------:R-:W-:Y:S11]  /*5810*/  @!P1 R2UR UR5, R5 ;  /* 0x00000000050592ca */ /* 0x000ff600000e0000 */
[----:B------:R-:W-:Y:S02]  /*5820*/  @!UPT UIADD3 URZ, UPT, UPT, URZ, URZ, URZ ;  /* 0x000000fffffff290 */ /* 0x000fe4000fffe0ff */
[----:B------:R2:W-:Y:S01]  /*5830*/  @!UP0 UTMALDG.3D [UR8], [UR4], desc[UR6] ;  /* 0x00000608040085b4 */ /* 0x0005e20008011000 */
[----:B------:R2:W-:Y:S01]  /*5840*/  @!P1 SYNCS.ARRIVE.TRANS64.RED.A0TR RZ, [UR21+0xc8], R3 ;  /* 0x0000c803ffff99a7 */ /* 0x0005e20008300415 */
[----:B------:R-:W-:Y:S01]  /*5850*/  SYNCS.ARRIVE.TRANS64.RED.A1T0 RZ, [UR41], RZ ;  /* 0x000000ffffff79a7 */ /* 0x000fe20008100429 */
[----:B------:R-:W-:Y:S05]  /*5860*/  BRA.U UP2, `(.L_x_102) ;  /* 0xfffffff1024c7547 */ /* 0x000fea000b83ffff */
[----:B--2---:R-:W-:-:S04]  /*5870*/  SHF.L.U32 R3, R11, 0x1f, RZ ;  /* 0x0000001f0b037819 */ /* 0x004fc800000006ff */
[----:B------:R-:W2:Y:S02]  /*5880*/  SYNCS.PHASECHK.TRANS64.TRYWAIT P0, [UR21+0xd0], R3 ;  /* 0x0000d003ff0075a7 */ /* 0x000ea40008001115 */
[----:B--2---:R-:W-:Y:S05]  /*5890*/  @!P0 BRA `(.L_x_103) ;  /* 0x0000007400848947 */ /* 0x004fea0003800000 */
.L_x_200:
[----:B------:R-:W3:Y:S02]  /*58a0*/  SYNCS.PHASECHK.TRANS64.TRYWAIT P0, [UR21+0xd8], R3 ;  /* 0x0000d803ff0075a7 */ /* 0x000ee40008001115 */
[----:B---3--:R-:W-:Y:S05]  /*58b0*/  @!P0 BRA `(.L_x_104) ;  /* 0x0000007400948947 */ /* 0x008fea0003800000 */
.L_x_202:
[----:B------:R-:W3:Y:S02]  /*58c0*/  SYNCS.PHASECHK.TRANS64.TRYWAIT P0, [UR21+0xe0], R3 ;  /* 0x0000e003ff0075a7 */ /* 0x000ee40008001115 */
[----:B---3--:R-:W-:Y:S05]  /*58d0*/  @!P0 BRA `(.L_x_105) ;  /* 0x0000007400a48947 */ /* 0x008fea0003800000 */
.L_x_204:
[----:B--2---:R-:W-:-:S07]  /*58e0*/  MOV R0, UR21 ;  /* 0x0000001500007c02 */ /* 0x004fce0008000f00 */
.L_x_106:
[----:B--2---:R-:W-:-:S04]  /*58f0*/  SHF.L.U32 R3, R11, 0x1f, RZ ;  /* 0x0000001f0b037819 */ /* 0x004fc800000006ff */
[----:B------:R2:W3:Y:S03]  /*5900*/  SYNCS.PHASECHK.TRANS64.TRYWAIT P0, [R0+URZ+0xe8], R3 ;  /* 0x0000e803000075a7 */ /* 0x0004e600080011ff */
[----:B---3--:R-:W-:Y:S05]  /*5910*/  @!P0 NANOSLEEP.SYNCS 0x989680 ;  /* 0x009896800000895d */ /* 0x008fea0003900000 */
[----:B------:R-:W3:Y:S02]  /*5920*/  @!P0 SYNCS.PHASECHK.TRANS64 P0, [R0+URZ+0xe8], R3 ;  /* 0x0000e803000085a7 */ /* 0x000ee400080010ff */
[----:B-1-3--:R-:W-:Y:S05]  /*5930*/  @P0 EXIT ;  /* 0x000000000000094d */ /* 0x00afea0003800000 */
[----:B------:R-:W-:Y:S05]  /*5940*/  BRA `(.L_x_106) ;  /* 0xfffffffc00e87947 */ /* 0x000fea000383ffff */
.L_x_91:
[----:B------:R-:W-:-:S06]  /*5950*/  UISETP.GE.AND UP0, UPT, UR18, 0x4, UPT ;  /* 0x000000041200788c */ /* 0x000fcc000bf06270 */
[----:B------:R-:W-:-:S13]  /*5960*/  PLOP3.LUT P0, PT, PT, PT, UP0, 0x80, 0x8 ;  /* 0x000000000008781c */ /* 0x000fda0003f0f008 */
[----:B-1----:R-:W-:Y:S05]  /*5970*/  @!P0 EXIT ;  /* 0x000000000000894d */ /* 0x002fea0003800000 */
[----:B------:R-:W-:Y:S01]  /*5980*/  BAR.SYNC.DEFER_BLOCKING 0x6, 0xa0 ;  /* 0x0182800000007b1d */ /* 0x000fe20000010000 */
[C---:B------:R-:W-:Y:S01]  /*5990*/  IMAD.U32 R69, R155.reuse, 0x10000, RZ ;  /* 0x000100009b457824 */ /* 0x040fe200078e00ff */
[C---:B------:R-:W-:Y:S01]  /*59a0*/  R2P PR, R155.reuse, 0x6 ;  /* 0x000000069b007804 */ /* 0x040fe20000000000 */
[----:B------:R-:W-:Y:S01]  /*59b0*/  IMAD.SHL.U32 R4, R155, 0x40, RZ ;  /* 0x000000409b047824 */ /* 0x000fe200078e00ff */
[----:B------:R-:W-:Y:S01]  /*59c0*/  CS2R R146, SRZ ;  /* 0x0000000000927805 */ /* 0x000fe2000001ff00 */
[----:B------:R-:W-:Y:S01]  /*59d0*/  IMAD.MOV.U32 R152, RZ, RZ, 0x20 ;  /* 0x00000020ff987424 */ /* 0x000fe200078e00ff */
[----:B------:R-:W-:Y:S02]  /*59e0*/  UMOV UR44, 0x400 ;  /* 0x00000400002c7882 */ /* 0x000fe40000000000 */
[----:B------:R-:W1:Y:S01]  /*59f0*/  LDC.64 R138, c[0x0][0x8b0] ;  /* 0x00022c00ff8a7b82 */ /* 0x000e620000000a00 */
[----:B------:R-:W-:Y:S01]  /*5a00*/  ULEA UR44, UR45, UR44, 0x18 ;  /* 0x0000002c2d2c7291 */ /* 0x000fe2000f8ec0ff */
[----:B------:R-:W-:Y:S01]  /*5a10*/  LOP3.LUT R69, R69, 0x600000, RZ, 0xc0, !PT ;  /* 0x0060000045457812 */ /* 0x000fe200078ec0ff */
[----:B------:R-:W-:Y:S01]  /*5a20*/  IMAD.SHL.U32 R135, R155, 0x8, RZ ;  /* 0x000000089b877824 */ /* 0x000fe200078e00ff */
[----:B------:R-:W-:Y:S01]  /*5a30*/  LOP3.LUT R6, R4, 0x180, RZ, 0xc0, !PT ;  /* 0x0000018004067812 */ /* 0x000fe200078ec0ff */
[----:B------:R-:W-:Y:S01]  /*5a40*/  IMAD.MOV.U32 R153, RZ, RZ, 0x10 ;  /* 0x00000010ff997424 */ /* 0x000fe200078e00ff */
[----:B------:R-:W-:Y:S01]  /*5a50*/  SEL R152, R152, 0xffffffe0, !P2 ;  /* 0xffffffe098987807 */ /* 0x000fe20005000000 */
[----:B------:R-:W-:Y:S01]  /*5a60*/  UIADD3 UR5, UPT, UPT, UR44, 0x200, URZ ;  /* 0x000002002c057890 */ /* 0x000fe2000fffe0ff */
[----:B------:R-:W2:Y:S01]  /*5a70*/  LDC.64 R136, c[0x0][0x8a8] ;  /* 0x00022a00ff887b82 */ /* 0x000ea20000000a00 */
[----:B------:R-:W-:Y:S01]  /*5a80*/  UIADD3 UR4, UPT, UPT, UR44, 0x8200, URZ ;  /* 0x000082002c047890 */ /* 0x000fe2000fffe0ff */
[----:B------:R-:W-:Y:S01]  /*5a90*/  LOP3.LUT R135, R6, 0x30, R135, 0xf8, !PT ;  /* 0x0000003006877812 */ /* 0x000fe200078ef887 */
[----:B------:R-:W-:Y:S01]  /*5aa0*/  IMAD.MOV.U32 R68, RZ, RZ, RZ ;  /* 0x000000ffff447224 */ /* 0x000fe200078e00ff */
[----:B------:R-:W-:Y:S01]  /*5ab0*/  SEL R153, R153, 0xfffffff0, !P1 ;  /* 0xfffffff099997807 */ /* 0x000fe20004800000 */
[----:B------:R-:W-:Y:S01]  /*5ac0*/  IMAD.MOV.U32 R150, RZ, RZ, RZ ;  /* 0x000000ffff967224 */ /* 0x000fe200078e00ff */
[----:B------:R-:W-:Y:S01]  /*5ad0*/  LOP3.LUT R135, R135, 0x1e40, R4, 0xf8, !PT ;  /* 0x00001e4087877812 */ /* 0x000fe200078ef804 */
[----:B------:R-:W-:Y:S01]  /*5ae0*/  IMAD.U32 R156, RZ, RZ, UR5 ;  /* 0x00000005ff9c7e24 */ /* 0x000fe2000f8e00ff */
[----:B------:R-:W-:Y:S01]  /*5af0*/  LOP3.LUT R155, R155, 0x60, RZ, 0xc0, !PT ;  /* 0x000000609b9b7812 */ /* 0x000fe200078ec0ff */
[----:B------:R-:W3:Y:S01]  /*5b00*/  LDS R0, [UR44+0x190] ;  /* 0x0001902cff007984 */ /* 0x000ee20008000800 */
[----:B------:R-:W-:Y:S01]  /*5b10*/  CS2R R148, SRZ ;  /* 0x0000000000947805 */ /* 0x000fe2000001ff00 */
[----:B------:R-:W-:Y:S01]  /*5b20*/  IMAD.U32 R154, RZ, RZ, UR4 ;  /* 0x00000004ff9a7e24 */ /* 0x000fe2000f8e00ff */
[----:B------:R-:W4:Y:S01]  /*5b30*/  LDCU UR58, c[0x0][0x370] ;  /* 0x00006e00ff3a77ac */ /* 0x000f220008000800 */
[----:B------:R-:W1:Y:S01]  /*5b40*/  LDCU.64 UR62, c[0x0][0x348] ;  /* 0x00006900ff3e77ac */ /* 0x000e620008000a00 */
[----:B------:R-:W1:Y:S01]  /*5b50*/  LDCU UR43, c[0x0][0xb0c] ;  /* 0x00016180ff2b77ac */ /* 0x000e620008000800 */
[----:B------:R-:W1:Y:S01]  /*5b60*/  LDCU UR39, c[0x0][0xb30] ;  /* 0x00016600ff2777ac */ /* 0x000e620008000800 */
[----:B------:R-:W1:Y:S01]  /*5b70*/  LDCU.64 UR56, c[0x0][0x888] ;  /* 0x00011100ff3877ac */ /* 0x000e620008000a00 */
[----:B------:R-:W1:Y:S01]  /*5b80*/  LDCU.64 UR40, c[0x0][0xb28] ;  /* 0x00016500ff2877ac */ /* 0x000e620008000a00 */
[----:B------:R-:W1:Y:S01]  /*5b90*/  LDCU.64 UR60, c[0x0][0x890] ;  /* 0x00011200ff3c77ac */ /* 0x000e620008000a00 */
[----:B------:R-:W1:Y:S01]  /*5ba0*/  LDCU.128 UR52, c[0x0][0xb10] ;  /* 0x00016200ff3477ac */ /* 0x000e620008000c00 */
[----:B------:R-:W1:Y:S01]  /*5bb0*/  LDCU UR47, c[0x0][0x374] ;  /* 0x00006e80ff2f77ac */ /* 0x000e620008000800 */
[----:B---3--:R-:W-:Y:S01]  /*5bc0*/  IMAD.IADD R69, R0, 0x1, R69 ;  /* 0x0000000100457824 */ /* 0x008fe200078e0245 */
[----:B------:R-:W-:-:S04]  /*5bd0*/  SHF.R.S32.HI R0, RZ, 0x4, R152 ;  /* 0x00000004ff007819 */ /* 0x000fc80000011498 */
[----:B-12-4-:R-:W-:-:S07]  /*5be0*/  LEA.HI.SX32 R151, R153, R0, 0x1c ;  /* 0x0000000099977211 */ /* 0x016fce00078fe2ff */
.L_x_148:
[C---:B------:R-:W-:Y:S02]  /*5bf0*/  LEA R3, R146.reuse, UR44, 0x3 ;  /* 0x0000002c92037c11 */ /* 0x040fe4000f8e18ff */
[----:B------:R-:W-:Y:S02]  /*5c00*/  SHF.L.U32 R0, R149, 0x1f, RZ ;  /* 0x0000001f95007819 */ /* 0x000fe400000006ff */
[----:B------:R-:W-:Y:S02]  /*5c10*/  LEA R5, R146, UR44, 0x4 ;  /* 0x0000002c92057c11 */ /* 0x000fe4000f8e20ff */
[----:B-1----:R-:W1:Y:S02]  /*5c20*/  SYNCS.PHASECHK.TRANS64.TRYWAIT P0, [R3+URZ+0x100], R0 ;  /* 0x00010000030075a7 */ /* 0x002e6400080011ff */
[----:B-1----:R-:W-:Y:S05]  /*5c30*/  @!P0 BRA `(.L_x_107) ;  /* 0x0000007000e48947 */ /* 0x002fea0003800000 */
.L_x_205:
        /* <DEDUP_REMOVED lines=11> */
[----:B------:R-:W-:Y:S01]  /*5cf0*/  PLOP3.LUT P0, PT, PT, PT, UP1, 0x80, 0x8 ;  /* 0x000000000008781c */ /* 0x000fe20003f0f018 */
[----:B------:R-:W-:Y:S11]  /*5d00*/  UP2UR UR46, UPR, URZ, 0x2 ;  /* 0x00000002ff2e7883 */ /* 0x000ff60008000000 */
[----:B------:R-:W-:Y:S01]  /*5d10*/  @!UPT UIADD3 URZ, UPT, UPT, URZ, URZ, URZ ;  /* 0x000000fffffff290 */ /* 0x000fe2000fffe0ff */
[----:B-1----:R-:W-:Y:S02]  /*5d20*/  @P0 SHF.R.U32.HI R0, RZ, 0x10, R5 ;  /* 0x00000010ff000819 */ /* 0x002fe40000011605 */
        /* <DEDUP_REMOVED lines=12> */
[----:B------:R-:W2:Y:S01]  /*5df0*/  LDCU UR12, c[0x0][0xb20] ;  /* 0x00016400ff0c77ac */ /* 0x000ea20008000800 */
[----:B------:R-:W-:Y:S02]  /*5e00*/  UIMAD.WIDE.U32 UR4, UR47, UR55, URZ ;  /* 0x000000372f0472a5 */ /* 0x000fe4000f8e00ff */
[----:B------:R-:W-:Y:S02]  /*5e10*/  UIMAD.WIDE.U32 UR6, UR58, UR52, URZ ;  /* 0x000000343a0672a5 */ /* 0x000fe4000f8e00ff */
[----:B------:R-:W-:Y:S02]  /*5e20*/  UISETP.NE.AND UP0, UPT, UR54, 0x1, UPT ;  /* 0x000000013600788c */ /* 0x000fe4000bf05270 */
[----:B------:R-:W-:Y:S02]  /*5e30*/  UIMAD.WIDE.U32 UR8, UR37, UR55, URZ ;  /* 0x00000037250872a5 */ /* 0x000fe4000f8e00ff */
[----:B------:R-:W-:Y:S02]  /*5e40*/  UIMAD.WIDE.U32 UR10, UR38, UR52, URZ ;  /* 0x00000034260a72a5 */ /* 0x000fe4000f8e00ff */
[----:B------:R-:W-:Y:S02]  /*5e50*/  UISETP.NE.AND UP1, UPT, UR43, 0x1, UPT ;  /* 0x000000012b00788c */ /* 0x000fe4000bf25270 */
[----:B------:R-:W-:Y:S01]  /*5e60*/  UISETP.NE.AND UP2, UPT, UR42, 0x1, UPT ;  /* 0x000000012a00788c */ /* 0x000fe2000bf45270 */
[----:B------:R-:W-:Y:S02]  /*5e70*/  UMOV UR4, UR5 ;  /* 0x0000000500047c82 */ /* 0x000fe40008000000 */
[----:B--2---:R-:W-:Y:S03]  /*5e80*/  USHF.R.U32.HI UR5, URZ, UR12, UR4 ;  /* 0x0000000cff057299 */ /* 0x004fe60008011604 */
[----:B------:R-:W-:Y:S02]  /*5e90*/  UMOV UR4, UR7 ;  /* 0x0000000700047c82 */ /* 0x000fe40008000000 */
[----:B------:R-:W-:Y:S02]  /*5ea0*/  USHF.R.U32.HI UR7, URZ, UR53, UR4 ;  /* 0x00000035ff077299 */ /* 0x000fe40008011604 */
[----:B------:R-:W-:Y:S02]  /*5eb0*/  USEL UR4, UR47, UR5, !UP0 ;  /* 0x000000052f047287 */ /* 0x000fe4000c000000 */
[----:B------:R-:W-:Y:S01]  /*5ec0*/  USEL UR7, UR58, UR7, !UP1 ;  /* 0x000000073a077287 */ /* 0x000fe2000c800000 */
[----:B------:R-:W-:Y:S01]  /*5ed0*/  UMOV UR5, UR9 ;  /* 0x0000000900057c82 */ /* 0x000fe20008000000 */
[----:B------:R-:W-:Y:S02]  /*5ee0*/  UIMAD.WIDE.U32 UR8, UR4, UR40, URZ ;  /* 0x00000028040872a5 */ /* 0x000fe4000f8e00ff */
[----:B------:R-:W-:Y:S03]  /*5ef0*/  USHF.R.U32.HI UR6, URZ, UR12, UR5 ;  /* 0x0000000cff067299 */ /* 0x000fe60008011605 */
[----:B------:R-:W-:Y:S01]  /*5f00*/  UMOV UR5, UR11 ;  /* 0x0000000b00057c82 */ /* 0x000fe20008000000 */
[----:B------:R-:W-:Y:S02]  /*5f10*/  UIMAD.WIDE.U32 UR10, UR7, UR40, URZ ;  /* 0x00000028070a72a5 */ /* 0x000fe4000f8e00ff */
[----:B------:R-:W-:Y:S02]  /*5f20*/  USHF.R.U32.HI UR12, URZ, UR53, UR5 ;  /* 0x00000035ff0c7299 */ /* 0x000fe40008011605 */
[----:B------:R-:W-:Y:S01]  /*5f30*/  USEL UR6, UR37, UR6, !UP0 ;  /* 0x0000000625067287 */ /* 0x000fe2000c000000 */
[----:B------:R-:W-:Y:S02]  /*5f40*/  UMOV UR5, UR9 ;  /* 0x0000000900057c82 */ /* 0x000fe40008000000 */
[----:B------:R-:W-:Y:S01]  /*5f50*/  UMOV UR10, UR11 ;  /* 0x0000000b000a7c82 */ /* 0x000fe20008000000 */
[----:B------:R-:W-:Y:S02]  /*5f60*/  @UP2 USHF.R.U32.HI UR4, URZ, UR41, UR5 ;  /* 0x00000029ff042299 */ /* 0x000fe40008011605 */
[----:B------:R-:W-:Y:S02]  /*5f70*/  @UP2 USHF.R.U32.HI UR7, URZ, UR41, UR10 ;  /* 0x00000029ff072299 */ /* 0x000fe4000801160a */
[----:B------:R-:W-:Y:S02]  /*5f80*/  UIMAD UR4, UR42, UR4, URZ ;  /* 0x000000042a0472a4 */ /* 0x000fe4000f8e02ff */
[----:B------:R-:W-:Y:S02]  /*5f90*/  UIMAD.WIDE.U32 UR10, UR6, UR40, URZ ;  /* 0x00000028060a72a5 */ /* 0x000fe4000f8e00ff */
[----:B------:R-:W-:Y:S02]  /*5fa0*/  USEL UR5, UR38, UR12, !UP1 ;  /* 0x0000000c26057287 */ /* 0x000fe4000c800000 */
[----:B------:R-:W-:Y:S02]  /*5fb0*/  UIMAD UR8, UR42, UR7, URZ ;  /* 0x000000072a0872a4 */ /* 0x000fe4000f8e02ff */
[----:B------:R-:W-:Y:S03]  /*5fc0*/  UISETP.GE.AND UP0, UPT, UR6, UR4, UPT ;  /* 0x000000040600728c */ /* 0x000fe6000bf06270 */
[----:B------:R-:W-:Y:S01]  /*5fd0*/  UMOV UR4, UR11 ;  /* 0x0000000b00047c82 */ /* 0x000fe20008000000 */
[----:B------:R-:W-:Y:S02]  /*5fe0*/  UISETP.GE.OR UP0, UPT, UR5, UR8, UP0 ;  /* 0x000000080500728c */ /* 0x000fe40008706670 */
[----:B------:R-:W-:Y:S02]  /*5ff0*/  USHF.R.U32.HI UR4, URZ, UR41, UR4 ;  /* 0x00000029ff047299 */ /* 0x000fe40008011604 */
[----:B------:R-:W-:Y:S02]  /*6000*/  UIMAD.WIDE.U32 UR8, UR5, UR40, URZ ;  /* 0x00000028050872a5 */ /* 0x000fe4000f8e00ff */
[----:B------:R-:W-:Y:S02]  /*6010*/  USEL UR11, UR6, UR4, !UP2 ;  /* 0x00000004060b7287 */ /* 0x000fe4000d000000 */
[----:B------:R-:W-:Y:S02]  /*6020*/  UIADD3 UR8, UPT, UPT, -UR5, URZ, URZ ;  /* 0x000000ff05087290 */ /* 0x000fe4000fffe1ff */
[----:B------:R-:W-:Y:S01]  /*6030*/  UIADD3 UR10, UPT, UPT, -UR11, URZ, URZ ;  /* 0x000000ff0b0a7290 */ /* 0x000fe2000fffe1ff */
[----:B------:R-:W-:Y:S01]  /*6040*/  @!UP0 UMOV UR4, UR9 ;  /* 0x0000000900048c82 */ /* 0x000fe20008000000 */
[----:B------:R-:W-:Y:S02]  /*6050*/  UIADD3 UR9, UPT, UPT, -UR6, URZ, URZ ;  /* 0x000000ff06097290 */ /* 0x000fe4000fffe1ff */
[----:B------:R-:W-:Y:S02]  /*6060*/  @!UP0 USHF.R.U32.HI UR4, URZ, UR41, UR4 ;  /* 0x00000029ff048299 */ /* 0x000fe40008011604 */
[----:B------:R-:W-:Y:S02]  /*6070*/  UIMAD UR10, UR42, UR10, UR6 ;  /* 0x0000000a2a0a72a4 */ /* 0x000fe4000f8e0206 */
[----:B------:R-:W-:Y:S04]  /*6080*/  @!UP0 USEL UR4, UR5, UR4, !UP2 ;  /* 0x0000000405048287 */ /* 0x000fe8000d000000 */
[----:B------:R-:W-:Y:S02]  /*6090*/  @!UP0 UIMAD UR10, UR7, UR10, UR4 ;  /* 0x0000000a070a82a4 */ /* 0x000fe4000f8e0204 */
[----:B------:R-:W-:Y:S02]  /*60a0*/  @!UP0 UIADD3 UR11, UPT, UPT, UR11, -UR4, URZ ;  /* 0x800000040b0b8290 */ /* 0x000fe4000fffe0ff */
[----:B------:R-:W-:Y:S02]  /*60b0*/  UIMAD UR7, UR43, UR8, UR38 ;  /* 0x000000082b0772a4 */ /* 0x000fe4000f8e0226 */
[----:B------:R-:W-:Y:S02]  /*60c0*/  @!UP0 UIMAD UR6, UR11, UR42, UR5 ;  /* 0x0000002a0b0682a4 */ /* 0x000fe4000f8e0205 */
[----:B------:R-:W-:Y:S01]  /*60d0*/  UIMAD UR4, UR54, UR9, UR37 ;  /* 0x00000009360472a4 */ /* 0x000fe2000f8e0225 */
[----:B------:R-:W-:Y:S02]  /*60e0*/  @!UP0 UMOV UR5, UR10 ;  /* 0x0000000a00058c82 */ /* 0x000fe40008000000 */
[----:B------:R-:W-:Y:S02]  /*60f0*/  UIMAD UR38, UR5, UR43, UR7 ;  /* 0x0000002b052672a4 */ /* 0x000fe4000f8e0207 */
[----:B------:R-:W-:Y:S11]  /*6100*/  UIMAD UR37, UR6, UR54, UR4 ;  /* 0x00000036062572a4 */ /* 0x000ff6000f8e0204 */
[----:B------:R-:W-:Y:S01]  /*6110*/  @!UPT UIADD3 URZ, UPT, UPT, URZ, URZ, URZ ;  /* 0x000000fffffff290 */ /* 0x000fe2000fffe0ff */
.L_x_108:
[----:B------:R-:W-:Y:S01]  /*6120*/  UISETP.NE.AND UP0, UPT, UR39, 0x1, UPT ;  /* 0x000000012700788c */ /* 0x000fe2000bf05270 */
[----:B------:R-:W-:Y:S01]  /*6130*/  R2UR UR11, R156 ;  /* 0x000000009c0b72ca */ /* 0x000fe200000e0000 */
[----:B------:R-:W-:Y:S01]  /*6140*/  USHF.L.U32 UR50, UR31, 0x7, URZ ;  /* 0x000000071f327899 */ /* 0x000fe200080006ff */
[----:B------:R-:W-:Y:S01]  /*6150*/  IADD3 R146, PT, PT, R146, 0x1, RZ ;  /* 0x0000000192927810 */ /* 0x000fe20007ffe0ff */
[----:B------:R-:W-:Y:S07]  /*6160*/  USHF.L.U32 UR49, UR30, 0x8, URZ ;  /* 0x000000081e317899 */ /* 0x000fee00080006ff */
[----:B------:R-:W2:Y:S01]  /*6170*/  @!UP0 LDCU.128 UR12, c[0x0][0xb10] ;  /* 0x00016200ff0c87ac */ /* 0x000ea20008000c00 */
[----:B------:R-:W3:Y:S01]  /*6180*/  @!UP0 LDCU UR5, c[0x0][0xb0c] ;  /* 0x00016180ff0587ac */ /* 0x000ee20008000800 */
[----:B------:R-:W4:Y:S01]  /*6190*/  @!UP0 LDCU UR10, c[0x0][0xb20] ;  /* 0x00016400ff0a87ac */ /* 0x000f220008000800 */
[----:B--2---:R-:W-:Y:S02]  /*61a0*/  UIMAD.WIDE.U32 UR8, UR38, UR12, URZ ;  /* 0x0000000c260872a5 */ /* 0x004fe4000f8e00ff */
[----:B------:R-:W-:Y:S02]  /*61b0*/  UIMAD.WIDE.U32 UR6, UR37, UR15, URZ ;  /* 0x0000000f250672a5 */ /* 0x000fe4000f8e00ff */
[----:B------:R-:W-:Y:S03]  /*61c0*/  @!UP0 UISETP.NE.AND UP1, UPT, UR14, 0x1, UPT ;  /* 0x000000010e00888c */ /* 0x000fe6000bf25270 */
[----:B------:R-:W-:Y:S01]  /*61d0*/  @!UP0 UMOV UR4, UR9 ;  /* 0x0000000900048c82 */ /* 0x000fe20008000000 */
[----:B---3--:R-:W-:Y:S02]  /*61e0*/  @!UP0 UISETP.NE.AND UP2, UPT, UR5, 0x1, UPT ;  /* 0x000000010500888c */ /* 0x008fe4000bf45270 */
[----:B------:R-:W-:Y:S01]  /*61f0*/  @!UP0 USHF.R.U32.HI UR4, URZ, UR13, UR4 ;  /* 0x0000000dff048299 */ /* 0x000fe20008011604 */
[----:B------:R-:W-:Y:S02]  /*6200*/  @!UP0 UMOV UR6, UR7 ;  /* 0x0000000700068c82 */ /* 0x000fe40008000000 */
[----:B----4-:R-:W-:Y:S02]  /*6210*/  @!UP0 USHF.R.U32.HI UR6, URZ, UR10, UR6 ;  /* 0x0000000aff068299 */ /* 0x010fe40008011606 */
[----:B------:R-:W-:Y:S02]  /*6220*/  @!UP0 USEL UR7, UR38, UR4, !UP2 ;  /* 0x0000000426078287 */ /* 0x000fe4000d000000 */
[----:B------:R-:W-:Y:S04]  /*6230*/  @!UP0 USEL UR6, UR37, UR6, !UP1 ;  /* 0x0000000625068287 */ /* 0x000fe8000c800000 */
[----:B------:R-:W-:Y:S02]  /*6240*/  @!UP0 UIADD3 UR4, UPT, UPT, -UR7, UR6, URZ ;  /* 0x0000000607048290 */ /* 0x000fe4000fffe1ff */
[----:B------:R-:W-:Y:S02]  /*6250*/  @!UP0 UIADD3 UR6, UPT, UPT, UR7, -UR6, URZ ;  /* 0x8000000607068290 */ /* 0x000fe4000fffe0ff */
[----:B------:R-:W-:Y:S02]  /*6260*/  @!UP0 UIMAD UR38, UR4, UR5, UR38 ;  /* 0x00000005042682a4 */ /* 0x000fe4000f8e0226 */
[----:B------:R-:W-:Y:S02]  /*6270*/  @!UP0 UIMAD UR37, UR6, UR14, UR37 ;  /* 0x0000000e062582a4 */ /* 0x000fe4000f8e0225 */
[----:B------:R-:W-:Y:S09]  /*6280*/  ULOP3.LUT UP0, URZ, UR11, 0x1b0, URZ, 0xc0, !UPT ;  /* 0x000001b00bff7892 */ /* 0x000ff2000f80c0ff */
[----:B------:R-:W-:Y:S05]  /*6290*/  BRA.U !UP0, `(.L_x_109) ;  /* 0x0000000108407547 */ /* 0x000fea000b800000 */
[----:B------:R-:W2:Y:S01]  /*62a0*/  LDCU.64 UR8, c[0x4][0x88] ;  /* 0x01001100ff0877ac */ /* 0x000ea20008000a00 */
[----:B------:R-:W-:Y:S01]  /*62b0*/  MOV R3, 0x0 ;  /* 0x0000000000037802 */ /* 0x000fe20000000f00 */
[----:B------:R-:W-:Y:S02]  /*62c0*/  HFMA2 R12, -RZ, RZ, 0, 5.9604644775390625e-08 ;  /* 0x00000001ff0c7431 */ /* 0x000fe400000001ff */
[----:B------:R-:W-:Y:S02]  /*62d0*/  IMAD.MOV.U32 R8, RZ, RZ, 0x70 ;  /* 0x00000070ff087424 */ /* 0x000fe400078e00ff */
[----:B------:R-:W-:Y:S01]  /*62e0*/  IMAD.MOV.U32 R13, RZ, RZ, RZ ;  /* 0x000000ffff0d7224 */ /* 0x000fe200078e00ff */
[----:B------:R-:W3:Y:S01]  /*62f0*/  LDCU.64 UR6, c[0x4][0x90] ;  /* 0x01001200ff0677ac */ /* 0x000ee20008000a00 */
[----:B------:R-:W4:Y:S01]  /*6300*/  LDC.64 R2, c[0x4][R3] ;  /* 0x0100000003027b82 */ /* 0x000f220000000a00 */
[----:B------:R-:W1:Y:S01]  /*6310*/  LDCU.64 UR4, c[0x4][0x8] ;  /* 0x01000100ff0477ac */ /* 0x000e620008000a00 */
[----:B--2---:R-:W-:Y:S01]  /*6320*/  MOV R5, UR9 ;  /* 0x0000000900057c02 */ /* 0x004fe20008000f00 */
[----:B------:R-:W-:Y:S01]  /*6330*/  IMAD.U32 R4, RZ, RZ, UR8 ;  /* 0x00000008ff047e24 */ /* 0x000fe2000f8e00ff */
[----:B---3--:R-:W-:Y:S01]  /*6340*/  MOV R7, UR7 ;  /* 0x0000000700077c02 */ /* 0x008fe20008000f00 */
[----:B------:R-:W-:Y:S01]  /*6350*/  IMAD.U32 R6, RZ, RZ, UR6 ;  /* 0x00000006ff067e24 */ /* 0x000fe2000f8e00ff */
[----:B-1----:R-:W-:Y:S01]  /*6360*/  MOV R11, UR5 ;  /* 0x00000005000b7c02 */ /* 0x002fe20008000f00 */
[----:B------:R-:W-:Y:S02]  /*6370*/  IMAD.U32 R10, RZ, RZ, UR4 ;  /* 0x00000004ff0a7e24 */ /* 0x000fe4000f8e00ff */
[----:B------:R-:W-:Y:S07]  /*6380*/  LEPC R20, `(.L_x_109) ;  /* 0x000000001014794e */ /* 0x000fee0000000000 */
[----:B----45:R-:W-:Y:S05]  /*6390*/  CALL.ABS.NOINC R2 ;  /* 0x0000000002007343 */ /* 0x030fea0003c00000 */
.L_x_109:
[----:B------:R-:W-:Y:S01]  /*63a0*/  LOP3.LUT P0, RZ, R154, 0x1b0, RZ, 0xc0, !PT ;  /* 0x000001b09aff7812 */ /* 0x000fe2000780c0ff */
[----:B------:R-:W-:Y:S11]  /*63b0*/  BSSY.RECONVERGENT B6, `(.L_x_110) ;  /* 0x0000013000067945 */ /* 0x000ff60003800200 */
[----:B------:R-:W-:Y:S01]  /*63c0*/  @!UPT UIADD3 URZ, UPT, UPT, URZ, URZ, URZ ;  /* 0x000000fffffff290 */ /* 0x000fe2000fffe0ff */
[----:B------:R-:W-:Y:S05]  /*63d0*/  @!P0 BRA `(.L_x_111) ;  /* 0x0000000000408947 */ /* 0x000fea0003800000 */
        /* <DEDUP_REMOVED lines=16> */
.L_x_111:
[----:B------:R-:W-:Y:S05]  /*64e0*/  BSYNC.RECONVERGENT B6 ;  /* 0x0000000000067941 */ /* 0x000fea0003800200 */
.L_x_110:
[----:B------:R-:W-:Y:S01]  /*64f0*/  R2UR UR4, R144 ;  /* 0x00000000900472ca */ /* 0x000fe200000e0000 */
[----:B------:R-:W-:Y:S01]  /*6500*/  UISETP.NE.U32.AND UP0, UPT, UR60, URZ, UPT ;  /* 0x000000ff3c00728c */ /* 0x000fe2000bf05070 */
[----:B------:R-:W-:Y:S02]  /*6510*/  ISETP.NE.U32.AND P4, PT, R138, RZ, PT ;  /* 0x000000ff8a00720c */ /* 0x000fe40003f85070 */
[----:B------:R-:W-:Y:S01]  /*6520*/  ISETP.NE.U32.AND P2, PT, RZ, UR56, PT ;  /* 0x00000038ff007c0c */ /* 0x000fe2000bf45070 */
[----:B------:R-:W-:Y:S01]  /*6530*/  UISETP.NE.AND.EX UP1, UPT, UR61, URZ, UPT, UP0 ;  /* 0x000000ff3d00728c */ /* 0x000fe2000bf25300 */
[----:B------:R-:W-:Y:S01]  /*6540*/  ISETP.NE.AND.EX P4, PT, R139, RZ, PT, P4 ;  /* 0x000000ff8b00720c */ /* 0x000fe20003f85340 */
[----:B------:R-:W-:Y:S01]  /*6550*/  UPLOP3.LUT UP0, UPT, UPT, UPT, UPT, 0x40, 0x4 ;  /* 0x000000000004789c */ /* 0x000fe20003f0e870 */
[----:B------:R-:W-:Y:S05]  /*6560*/  ISETP.NE.AND.EX P2, PT, RZ, UR57, PT, P2 ;  /* 0x00000039ff007c0c */ /* 0x000fea000bf45320 */
[----:B------:R-:W-:Y:S06]  /*6570*/  UISETP.NE.AND UP2, UPT, UR4, URZ, UPT ;  /* 0x000000ff0400728c */ /* 0x000fec000bf45270 */
[----:B------:R-:W-:Y:S05]  /*6580*/  PLOP3.LUT P1, PT, PT, PT, UP2, 0x80, 0x8 ;  /* 0x000000000008781c */ /* 0x000fea0003f2f028 */
[----:B------:R-:W-:Y:S06]  /*6590*/  @UP2 UPLOP3.LUT UP0, UPT, UPT, UPT, UP1, 0x80, 0x8 ;  /* 0x000000000008289c */ /* 0x000fec0003f0f010 */
[----:B------:R-:W-:Y:S01]  /*65a0*/  PLOP3.LUT P0, PT, PT, PT, UP0, 0x80, 0x8 ;  /* 0x000000000008781c */ /* 0x000fe20003f0f008 */
[----:B------:R-:W-:Y:S01]  /*65b0*/  @!UPT UIADD3 URZ, UPT, UPT, URZ, URZ, URZ ;  /* 0x000000fffffff290 */ /* 0x000fe2000fffe0ff */
[----:B------:R-:W-:Y:S11]  /*65c0*/  BRA.U !UP1, `(.L_x_112) ;  /* 0x00000001093c7547 */ /* 0x000ff6000b800000 */
[----:B------:R-:W-:Y:S01]  /*65d0*/  UISETP.NE.U32.AND UP0, UPT, UR56, URZ, UPT ;  /* 0x000000ff3800728c */ /* 0x000fe2000bf05070 */
[----:B-1----:R-:W-:Y:S01]  /*65e0*/  HFMA2 R0, -RZ, RZ, 0, 5.9604644775390625e-08 ;  /* 0x00000001ff007431 */ /* 0x002fe200000001ff */
[----:B------:R-:W1:Y:S01]  /*65f0*/  LDCU.64 UR8, c[0x0][0x358] ;  /* 0x00006b00ff0877ac */ /* 0x000e620008000a00 */
[----:B------:R-:W-:Y:S01]  /*6600*/  IMAD.MOV.U32 R140, RZ, RZ, 0x1 ;  /* 0x00000001ff8c7424 */ /* 0x000fe200078e00ff */
[----:B------:R-:W-:Y:S06]  /*6610*/  UISETP.NE.AND.EX UP0, UPT, UR57, URZ, UPT, UP0 ;  /* 0x000000ff3900728c */ /* 0x000fec000bf05300 */
[----:B------:R-:W-:Y:S05]  /*6620*/  PLOP3.LUT P3, PT, PT, PT, UP0, 0x80, 0x8 ;  /* 0x000000000008781c */ /* 0x000fea0003f6f008 */
[----:B------:R-:W2:Y:S01]  /*6630*/  @UP0 LDCU.64 UR4, c[0x0][0x888] ;  /* 0x00011100ff0407ac */ /* 0x000ea20008000a00 */
[----:B------:R-:W-:Y:S07]  /*6640*/  @UP0 UIMAD UR6, UR36, UR60, URZ ;  /* 0x0000003c240602a4 */ /* 0x000fee000f8e02ff */
[----:B------:R-:W-:Y:S01]  /*6650*/  @!P3 PRMT R140, R0, 0x7610, R140 ;  /* 0x00007610008cb816 */ /* 0x000fe2000000008c */
[----:B--2---:R-:W-:Y:S06]  /*6660*/  @UP0 UIMAD.WIDE UR4, UR6, 0x4, UR4 ;  /* 0x00000004060408a5 */ /* 0x004fec000f8e0204 */
[----:B------:R-:W-:Y:S01]  /*6670*/  IMAD.U32 R2, RZ, RZ, UR4 ;  /* 0x00000004ff027e24 */ /* 0x000fe2000f8e00ff */
[----:B------:R-:W-:Y:S04]  /*6680*/  MOV R3, UR5 ;  /* 0x0000000500037c02 */ /* 0x000fe80008000f00 */
[----:B------:R-:W2:Y:S01]  /*6690*/  @!UP0 LDCU UR4, c[0x0][0x880] ;  /* 0x00011000ff0487ac */ /* 0x000ea20008000800 */
[----:B-1---5:R3:W5:Y:S02]  /*66a0*/  @P3 LDG.E R72, desc[UR8][R2.64] ;  /* 0x0000000802483981 */ /* 0x022764000c1e1900 */
[----:B--23--:R-:W-:Y:S02]  /*66b0*/  @!P3 IMAD.U32 R72, RZ, RZ, UR4 ;  /* 0x00000004ff48be24 */ /* 0x00cfe4000f8e00ff */
.L_x_112:
[----:B------:R-:W-:Y:S05]  /*66c0*/  @!P4 BRA `(.L_x_113) ;  /* 0x000000000024c947 */ /* 0x000fea0003800000 */
[----:B------:R-:W-:Y:S01]  /*66d0*/  ISETP.NE.U32.AND P3, PT, R136, RZ, PT ;  /* 0x000000ff8800720c */ /* 0x000fe20003f65070 */
[----:B------:R-:W2:Y:S03]  /*66e0*/  LDCU.64 UR4, c[0x0][0x358] ;  /* 0x00006b00ff0477ac */ /* 0x000ea60008000a00 */
[----:B------:R-:W-:Y:S11]  /*66f0*/  ISETP.NE.AND.EX P3, PT, R137, RZ, PT, P3 ;  /* 0x000000ff8900720c */ /* 0x000ff60003f65330 */
[----:B------:R-:W-:Y:S02]  /*6700*/  @!UPT UIADD3 URZ, UPT, UPT, URZ, URZ, URZ ;  /* 0x000000fffffff290 */ /* 0x000fe4000fffe0ff */
[----:B------:R-:W3:Y:S01]  /*6710*/  @P3 LDC.64 R2, c[0x0][0x8a8] ;  /* 0x00022a00ff023b82 */ /* 0x000ee20000000a00 */
[----:B-1----:R-:W-:Y:S04]  /*6720*/  @P3 IMAD R0, R138, UR36, RZ ;  /* 0x000000248a003c24 */ /* 0x002fe8000f8e02ff */
[----:B---3--:R-:W-:Y:S05]  /*6730*/  @P3 IMAD.WIDE R2, R0, 0x4, R2 ;  /* 0x0000000400023825 */ /* 0x008fea00078e0202 */
[----:B--2--5:R2:W5:Y:S02]  /*6740*/  @P3 LDG.E R70, desc[UR4][R2.64] ;  /* 0x0000000402463981 */ /* 0x024564000c1e1900 */
[----:B--2---:R-:W3:Y:S02]  /*6750*/  @!P3 LDC R70, c[0x0][0x8a0] ;  /* 0x00022800ff46bb82 */ /* 0x004ee40000000800 */
.L_x_113:
[----:B-----5:R-:W-:Y:S01]  /*6760*/  ISETP.NE.AND P4, PT, R72, RZ, PT ;  /* 0x000000ff4800720c */ /* 0x020fe20003f85270 */
[----:B------:R-:W-:Y:S01]  /*6770*/  BSSY B1, `(.L_x_114) ;  /* 0x0000048000017945 */ /* 0x000fe20003800000 */
[----:B------:R-:W-:Y:S01]  /*6780*/  SEL R5, RZ, 0xffffffff, P2 ;  /* 0xffffffffff057807 */ /* 0x000fe20001000000 */
[----:B------:R-:W-:Y:S01]  /*6790*/  IMAD.MOV.U32 R78, RZ, RZ, 0x1 ;  /* 0x00000001ff4e7424 */ /* 0x000fe200078e00ff */
[----:B------:R-:W-:Y:S01]  /*67a0*/  LOP3.LUT P3, RZ, R140, 0xff, RZ, 0xc0, !PT ;  /* 0x000000ff8cff7812 */ /* 0x000fe2000786c0ff */
[----:B------:R-:W-:Y:S01]  /*67b0*/  IMAD R71, R68, 0x100, R69 ;  /* 0x0000010044477824 */ /* 0x000fe200078e0245 */
[----:B-1----:R-:W-:Y:S02]  /*67c0*/  @P1 SEL R0, RZ, 0xffffffff, P4 ;  /* 0xffffffffff001807 */ /* 0x002fe40002000000 */
[----:B------:R-:W-:Y:S02]  /*67d0*/  CS2R R98, SRZ ;  /* 0x0000000000627805 */ /* 0x000fe4000001ff00 */
[----:B------:R-:W-:Y:S02]  /*67e0*/  LEA R3, R148, UR44, 0x3 ;  /* 0x0000002c94037c11 */ /* 0x000fe4000f8e18ff */
[----:B------:R-:W-:Y:S02]  /*67f0*/  CS2R R96, SRZ ;  /* 0x0000000000607805 */ /* 0x000fe4000001ff00 */
[----:B------:R-:W-:Y:S02]  /*6800*/  @P0 SEL R0, R5, R0, !P3 ;  /* 0x0000000005000207 */ /* 0x000fe40005800000 */
[----:B------:R-:W-:Y:S02]  /*6810*/  CS2R R94, SRZ ;  /* 0x00000000005e7805 */ /* 0x000fe4000001ff00 */
[----:B------:R-:W-:Y:S02]  /*6820*/  LEA R145, R68, UR44, 0x3 ;  /* 0x0000002c44917c11 */ /* 0x000fe4000f8e18ff */
[----:B------:R-:W-:Y:S02]  /*6830*/  CS2R R92, SRZ ;  /* 0x00000000005c7805 */ /* 0x000fe4000001ff00 */
[----:B------:R-:W-:Y:S02]  /*6840*/  @P1 LOP3.LUT R0, R0, 0x1, RZ, 0xc0, !PT ;  /* 0x0000000100001812 */ /* 0x000fe400078ec0ff */
[----:B------:R-:W-:Y:S02]  /*6850*/  CS2R R86, SRZ ;  /* 0x0000000000567805 */ /* 0x000fe4000001ff00 */
[----:B------:R-:W-:Y:S02]  /*6860*/  SHF.L.U32 R2, R150, 0x1f, RZ ;  /* 0x0000001f96027819 */ /* 0x000fe400000006ff */
[----:B------:R-:W-:Y:S02]  /*6870*/  CS2R R84, SRZ ;  /* 0x0000000000547805 */ /* 0x000fe4000001ff00 */
[----:B------:R-:W-:Y:S02]  /*6880*/  ISETP.NE.U32.OR P6, PT, R0, 0x1, !P1 ;  /* 0x000000010000780c */ /* 0x000fe40004fc5470 */
[----:B------:R-:W-:Y:S02]  /*6890*/  CS2R R82, SRZ ;  /* 0x0000000000527805 */ /* 0x000fe4000001ff00 */
[----:B------:R-:W-:Y:S02]  /*68a0*/  PLOP3.LUT P2, PT, PT, PT, UP1, 0x80, 0x8 ;  /* 0x000000000008781c */ /* 0x000fe40003f4f018 */
[----:B------:R-:W-:Y:S02]  /*68b0*/  CS2R R80, SRZ ;  /* 0x0000000000507805 */ /* 0x000fe4000001ff00 */
[----:B------:R-:W-:Y:S02]  /*68c0*/  SEL R0, RZ, 0xffffffff, P4 ;  /* 0xffffffffff007807 */ /* 0x000fe40002000000 */
[----:B------:R-:W-:Y:S03]  /*68d0*/  P2R R106, PR, RZ, 0x40 ;  /* 0x00000040ff6a7803 */ /* 0x000fe60000000000 */
[----:B------:R-:W-:Y:S04]  /*68e0*/  @P6 SHF.L.U32 R4, R147, 0x1f, RZ ;  /* 0x0000001f93046819 */ /* 0x000fe800000006ff */
[----:B------:R-:W-:Y:S01]  /*68f0*/  @P2 SEL R0, R5, R0, !P3 ;  /* 0x0000000005002207 */ /* 0x000fe20005800000 */
[----:B------:R-:W1:Y:S03]  /*6900*/  @P6 SYNCS.PHASECHK.TRANS64.TRYWAIT P1, [R3+URZ+0xb0], R4 ;  /* 0x0000b004030065a7 */ /* 0x000e6600080211ff */
[----:B------:R-:W-:Y:S04]  /*6910*/  LOP3.LUT R0, R0, 0x1, RZ, 0xc0, !PT ;  /* 0x0000000100007812 */ /* 0x000fe800078ec0ff */
[----:B------:R-:W-:Y:S04]  /*6920*/  ISETP.NE.U32.AND P5, PT, R0, 0x1, PT ;  /* 0x000000010000780c */ /* 0x000fe80003fa5070 */
[----:B------:R-:W-:Y:S01]  /*6930*/  P2R R79, PR, RZ, 0x20 ;  /* 0x00000020ff4f7803 */ /* 0x000fe20000000000 */
[----:B------:R2:W4:Y:S01]  /*6940*/  SYNCS.PHASECHK.TRANS64.TRYWAIT P0, [R145+URZ+0x120], R2 ;  /* 0x00012002910075a7 */ /* 0x00052200080011ff */
[----:B-1----:R-:W-:Y:S01]  /*6950*/  @P6 SEL R78, RZ, 0x1, !P1 ;  /* 0x00000001ff4e6807 */ /* 0x002fe20004800000 */
[----:B--2---:R-:W-:Y:S06]  /*6960*/  @!P6 BRA `(.L_x_115) ;  /* 0x0000000000a0e947 */ /* 0x004fec0003800000 */
[----:B------:R-:W-:Y:S01]  /*6970*/  @P5 IMAD R7, R148, 0x2000, R135 ;  /* 0x0000200094075824 */ /* 0x000fe200078e0287 */
[----:B------:R-:W-:Y:S01]  /*6980*/  ISETP.NE.AND P1, PT, R78, RZ, PT ;  /* 0x000000ff4e00720c */ /* 0x000fe20003f25270 */
[----:B------:R-:W-:Y:S01]  /*6990*/  BSSY B0, `(.L_x_116) ;  /* 0x0000011000007945 */ /* 0x000fe20003800000 */
[----:B------:R-:W-:Y:S01]  /*69a0*/  CS2R R82, SRZ ;  /* 0x0000000000527805 */ /* 0x000fe2000001ff00 */
[----:B------:R-:W-:Y:S01]  /*69b0*/  @P5 VIADD R4, R7, UR44 ;  /* 0x0000002c07045c36 */ /* 0x000fe20008000000 */
[----:B------:R-:W-:Y:S02]  /*69c0*/  CS2R R80, SRZ ;  /* 0x0000000000507805 */ /* 0x000fe4000001ff00 */
[----:B------:R-:W-:Y:S02]  /*69d0*/  CS2R R86, SRZ ;  /* 0x0000000000567805 */ /* 0x000fe4000001ff00 */
[----:B------:R-:W-:Y:S01]  /*69e0*/  CS2R R84, SRZ ;  /* 0x0000000000547805 */ /* 0x000fe2000001ff00 */
[--C-:B------:R-:W-:Y:S01]  /*69f0*/  @P5 IMAD.IADD R6, R153, 0x1, R4.reuse ;  /* 0x0000000199065824 */ /* 0x100fe200078e0204 */
[----:B------:R-:W-:Y:S01]  /*6a00*/  CS2R R94, SRZ ;  /* 0x00000000005e7805 */ /* 0x000fe2000001ff00 */
[--C-:B------:R-:W-:Y:S01]  /*6a10*/  @P5 IMAD.IADD R5, R152, 0x1, R4.reuse ;  /* 0x0000000198055824 */ /* 0x100fe200078e0204 */
[----:B------:R-:W-:Y:S01]  /*6a20*/  CS2R R92, SRZ ;  /* 0x00000000005c7805 */ /* 0x000fe2000001ff00 */
[----:B------:R-:W-:Y:S01]  /*6a30*/  @P5 IMAD R4, R151, 0x10, R4 ;  /* 0x0000001097045824 */ /* 0x000fe200078e0204 */
[----:B------:R-:W-:Y:S02]  /*6a40*/  CS2R R98, SRZ ;  /* 0x0000000000627805 */ /* 0x000fe4000001ff00 */
[----:B------:R-:W-:Y:S01]  /*6a50*/  CS2R R96, SRZ ;  /* 0x0000000000607805 */ /* 0x000fe2000001ff00 */
[----:B------:R-:W-:Y:S06]  /*6a60*/  @P1 BRA `(.L_x_117) ;  /* 0x00000000000c1947 */ /* 0x000fec0003800000 */
[----:B------:R-:W-:Y:S04]  /*6a70*/  SHF.L.U32 R0, R147, 0x1f, RZ ;  /* 0x0000001f93007819 */ /* 0x000fe800000006ff */
[----:B------:R-:W1:Y:S02]  /*6a80*/  SYNCS.PHASECHK.TRANS64.TRYWAIT P1, [R3+URZ+0xb0], R0 ;  /* 0x0000b000030075a7 */ /* 0x000e6400080211ff */
[----:B-1----:R-:W-:Y:S05]  /*6a90*/  @!P1 BRA `(.L_x_118) ;  /* 0x0000006400609947 */ /* 0x002fea0003800000 */
.L_x_117:
[----:B------:R-:W-:Y:S05]  /*6aa0*/  BSYNC B0 ;  /* 0x0000000000007941 */ /* 0x000fea0003800000 */
.L_x_116:
[----:B------:R-:W-:Y:S01]  /*6ab0*/  ISETP.NE.AND P1, PT, R79, RZ, PT ;  /* 0x000000ff4f00720c */ /* 0x000fe20003f25270 */
[----:B-1----:R-:W-:Y:S02]  /*6ac0*/  VIADD R3, R3, 0xd0 ;  /* 0x000000d003037836 */ /* 0x002fe40000000000 */
[----:B------:R-:W-:Y:S02]  /*6ad0*/  IMAD.U32 R0, RZ, RZ, UR45 ;  /* 0x0000002dff007e24 */ /* 0x000fe4000f8e00ff */
[----:B------:R-:W-:Y:S03]  /*6ae0*/  VIADD R148, R148, 0x1 ;  /* 0x0000000194947836 */ /* 0x000fe60000000000 */
[----:B------:R-:W-:Y:S05]  /*6af0*/  PRMT R0, R0, 0x654, R3 ;  /* 0x0000065400007816 */ /* 0x000fea0000000003 */
[----:B------:R1:W2:Y:S04]  /*6b00*/  @P1 LDS.128 R80, [R7+UR44+0x200] ;  /* 0x0002002c07501984 */ /* 0x0002a80008000c00 */
[----:B------:R1:W1:Y:S04]  /*6b10*/  @P1 LDS.128 R84, [R6+0x200] ;  /* 0x0002000006541984 */ /* 0x0002680000000c00 */
[----:B------:R1:W1:Y:S04]  /*6b20*/  @P1 LDS.128 R92, [R5+0x200] ;  /* 0x00020000055c1984 */ /* 0x0002680000000c00 */
[----:B------:R1:W1:Y:S01]  /*6b30*/  @P1 LDS.128 R96, [R4+0x200] ;  /* 0x0002000004601984 */ /* 0x0002620000000c00 */
[C---:B------:R-:W-:Y:S01]  /*6b40*/  ISETP.NE.AND P1, PT, R148.reuse, 0x4, PT ;  /* 0x000000049400780c */ /* 0x040fe20003f25270 */
[----:B------:R-:W-:Y:S01]  /*6b50*/  @!PT LDS RZ, [RZ] ;  /* 0x00000000fffff984 */ /* 0x000fe20000000800 */
[----:B------:R-:W-:Y:S01]  /*6b60*/  @!PT LDS RZ, [RZ] ;  /* 0x00000000fffff984 */ /* 0x000fe20000000800 */
[----:B------:R-:W-:Y:S01]  /*6b70*/  @!PT LDS RZ, [RZ] ;  /* 0x00000000fffff984 */ /* 0x000fe20000000800 */
[----:B------:R-:W-:Y:S01]  /*6b80*/  @!PT LDS RZ, [RZ] ;  /* 0x00000000fffff984 */ /* 0x000fe20000000800 */
[----:B------:R5:W-:Y:S06]  /*6b90*/  MEMBAR.ALL.CTA ;  /* 0x0000000000007992 */ /* 0x000bec0000008000 */
[----:B-----5:R-:W5:Y:S01]  /*6ba0*/  FENCE.VIEW.ASYNC.S ;  /* 0x00000000000073c6 */ /* 0x020f620000000000 */
[----:B------:R-:W-:Y:S01]  /*6bb0*/  SEL R148, R148, RZ, P1 ;  /* 0x000000ff94947207 */ /* 0x000fe20000800000 */
[----:B-----5:R5:W-:Y:S02]  /*6bc0*/  SYNCS.ARRIVE.TRANS64.RED.A1T0 RZ, [R0+URZ], RZ ;  /* 0x000000ff00ff79a7 */ /* 0x020be400081004ff */
[----:B-----5:R-:W-:Y:S04]  /*6bd0*/  SEL R0, RZ, 0x1, P1 ;  /* 0x00000001ff007807 */ /* 0x020fe80000800000 */
[----:B--2---:R-:W-:Y:S02]  /*6be0*/  LOP3.LUT R147, R147, R0, RZ, 0x3c, !PT ;  /* 0x0000000093937212 */ /* 0x004fe400078e3cff */
.L_x_115:
[----:B------:R-:W-:Y:S05]  /*6bf0*/  BSYNC B1 ;  /* 0x0000000000017941 */ /* 0x000fea0003800000 */
.L_x_114:
[----:B------:R-:W-:Y:S04]  /*6c00*/  SHF.R.U32.HI R0, RZ, 0x15, R71 ;  /* 0x00000015ff007819 */ /* 0x000fe80000011647 */
[----:B------:R-:W-:Y:S01]  /*6c10*/  LOP3.LUT P1, RZ, R0, 0x3, R141, 0x48, !PT ;  /* 0x0000000300ff7812 */ /* 0x000fe2000782488d */
[----:B------:R-:W-:Y:S01]  /*6c20*/  @!UPT UIADD3 URZ, UPT, UPT, URZ, URZ, URZ ;  /* 0x000000fffffff290 */ /* 0x000fe2000fffe0ff */
[----:B----4-:R-:W-:Y:S11]  /*6c30*/  @P0 BRA `(.L_x_119) ;  /* 0x0000000000080947 */ /* 0x010ff60003800000 */
[----:B------:R-:W2:Y:S02]  /*6c40*/  SYNCS.PHASECHK.TRANS64.TRYWAIT P0, [R145+URZ+0x120], R2 ;  /* 0x00012002910075a7 */ /* 0x000ea400080011ff */
[----:B--2---:R-:W-:Y:S05]  /*6c50*/  @!P0 BRA `(.L_x_120) ;  /* 0x0000006400048947 */ /* 0x004fea0003800000 */
.L_x_119:
[----:B------:R-:W-:Y:S05]  /*6c60*/  @!P1 BRA `(.L_x_121) ;  /* 0x0000000000409947 */ /* 0x000fea0003800000 */
[----:B------:R-:W1:Y:S01]  /*6c70*/  LDCU.64 UR8, c[0x4][0x78] ;  /* 0x01000f00ff0877ac */ /* 0x000e620008000a00 */
[----:B------:R-:W-:Y:S01]  /*6c80*/  MOV R3, 0x0 ;  /* 0x0000000000037802 */ /* 0x000fe20000000f00 */
[----:B------:R-:W-:Y:S02]  /*6c90*/  HFMA2 R12, -RZ, RZ, 0, 5.9604644775390625e-08 ;  /* 0x00000001ff0c7431 */ /* 0x000fe400000001ff */
[----:B------:R-:W-:Y:S02]  /*6ca0*/  IMAD.MOV.U32 R8, RZ, RZ, 0x192 ;  /* 0x00000192ff087424 */ /* 0x000fe400078e00ff */
[----:B------:R-:W-:Y:S01]  /*6cb0*/  IMAD.MOV.U32 R13, RZ, RZ, RZ ;  /* 0x000000ffff0d7224 */ /* 0x000fe200078e00ff */
[----:B------:R-:W4:Y:S01]  /*6cc0*/  LDCU.64 UR6, c[0x4][0x80] ;  /* 0x01001000ff0677ac */ /* 0x000f220008000a00 */
[----:B--2---:R-:W2:Y:S01]  /*6cd0*/  LDC.64 R2, c[0x4][R3] ;  /* 0x0100000003027b82 */ /* 0x004ea20000000a00 */
[----:B------:R-:W5:Y:S01]  /*6ce0*/  LDCU.64 UR4, c[0x4][0x18] ;  /* 0x01000300ff0477ac */ /* 0x000f620008000a00 */
[----:B-1----:R-:W-:Y:S01]  /*6cf0*/  MOV R5, UR9 ;  /* 0x0000000900057c02 */ /* 0x002fe20008000f00 */
[----:B------:R-:W-:Y:S01]  /*6d00*/  IMAD.U32 R4, RZ, RZ, UR8 ;  /* 0x00000008ff047e24 */ /* 0x000fe2000f8e00ff */
[----:B----4-:R-:W-:Y:S01]  /*6d10*/  MOV R7, UR7 ;  /* 0x0000000700077c02 */ /* 0x010fe20008000f00 */
[----:B------:R-:W-:Y:S01]  /*6d20*/  IMAD.U32 R6, RZ, RZ, UR6 ;  /* 0x00000006ff067e24 */ /* 0x000fe2000f8e00ff */
[----:B-----5:R-:W-:Y:S01]  /*6d30*/  MOV R11, UR5 ;  /* 0x00000005000b7c02 */ /* 0x020fe20008000f00 */
[----:B------:R-:W-:Y:S02]  /*6d40*/  IMAD.U32 R10, RZ, RZ, UR4 ;  /* 0x00000004ff0a7e24 */ /* 0x000fe4000f8e00ff */
[----:B------:R-:W-:Y:S07]  /*6d50*/  LEPC R20, `(.L_x_121) ;  /* 0x000000001014794e */ /* 0x000fee0000000000 */
[----:B--23--:R-:W-:Y:S05]  /*6d60*/  CALL.ABS.NOINC R2 ;  /* 0x0000000002007343 */ /* 0x00cfea0003c00000 */
.L_x_121:
[----:B------:R-:W-:Y:S01]  /*6d70*/  SHF.L.U32 R75, R80, 0x10, RZ ;  /* 0x00000010504b7819 */ /* 0x000fe200000006ff */
[----:B------:R-:W-:Y:S05]  /*6d80*/  WARPSYNC.ALL ;  /* 0x0000000000007948 */ /* 0x000fea0003800000 */
[----:B------:R-:W-:Y:S01]  /*6d90*/  R2UR UR4, R71 ;  /* 0x00000000470472ca */ /* 0x000fe200000e0000 */
[----:B------:R-:W-:Y:S01]  /*6da0*/  BSSY.RECONVERGENT B0, `(.L_x_122) ;  /* 0x0000121000007945 */ /* 0x000fe20003800200 */
[----:B------:R-:W-:Y:S02]  /*6db0*/  IADD3 R105, PT, PT, R135, UR44, RZ ;  /* 0x0000002c87697c10 */ /* 0x000fe4000fffe0ff */
[----:B------:R-:W-:Y:S02]  /*6dc0*/  SHF.L.U32 R104, R151, 0x4, RZ ;  /* 0x0000000497687819 */ /* 0x000fe400000006ff */
[-C--:B------:R-:W-:Y:S02]  /*6dd0*/  IADD3 R159, PT, PT, R153, R105.reuse, RZ ;  /* 0x00000069999f7210 */ /* 0x080fe40007ffe0ff */
[----:B------:R-:W-:Y:S02]  /*6de0*/  IADD3 R158, PT, PT, R152, R105, RZ ;  /* 0x00000069989e7210 */ /* 0x000fe40007ffe0ff */
[----:B------:R-:W-:Y:S02]  /*6df0*/  IADD3 R157, PT, PT, R105, R104, RZ ;  /* 0x00000068699d7210 */ /* 0x000fe40007ffe0ff */
[C---:B------:R-:W-:Y:S01]  /*6e00*/  PRMT R73, R80.reuse, 0x8880, RZ ;  /* 0x0000888050497816 */ /* 0x040fe200000000ff */
[----:B-1----:R-:W3:Y:S01]  /*6e10*/  LDTM.x64 R4, tmem[UR4] ;  /* 0x00000004000479ee */ /* 0x002ee20008340000 */
[----:B------:R-:W-:Y:S02]  /*6e20*/  SHF.R.S32.HI R75, RZ, 0x18, R75 ;  /* 0x00000018ff4b7819 */ /* 0x000fe4000001144b */
[----:B------:R-:W-:Y:S02]  /*6e30*/  SHF.R.S32.HI R76, RZ, 0x18, R81 ;  /* 0x00000018ff4c7819 */ /* 0x000fe40000011451 */
[----:B------:R-:W-:Y:S02]  /*6e40*/  SHF.L.U32 R74, R80, 0x8, RZ ;  /* 0x00000008504a7819 */ /* 0x000fe400000006ff */
[----:B------:R-:W-:Y:S02]  /*6e50*/  SHF.L.U32 R77, R81, 0x8, RZ ;  /* 0x00000008514d7819 */ /* 0x000fe400000006ff */
[----:B------:R-:W-:Y:S02]  /*6e60*/  SHF.R.S32.HI R74, RZ, 0x18, R74 ;  /* 0x00000018ff4a7819 */ /* 0x000fe4000001144a */
[----:B------:R-:W-:Y:S02]  /*6e70*/  SHF.R.S32.HI R77, RZ, 0x18, R77 ;  /* 0x00000018ff4d7819 */ /* 0x000fe4000001144d */
[----:B------:R-:W-:Y:S02]  /*6e80*/  ISETP.NE.AND P0, PT, R155, RZ, PT ;  /* 0x000000ff9b00720c */ /* 0x000fe40003f05270 */
[----:B------:R-:W-:Y:S02]  /*6e90*/  ISETP.NE.AND P6, PT, R106, RZ, PT ;  /* 0x000000ff6a00720c */ /* 0x000fe40003fc5270 */
[----:B------:R-:W-:Y:S01]  /*6ea0*/  LEA R107, R148, UR44, 0x3 ;  /* 0x0000002c946b7c11 */ /* 0x000fe2000f8e18ff */
[C---:B---3--:R-:W-:Y:S02]  /*6eb0*/  IMAD R0, R70.reuse, R4, RZ ;  /* 0x0000000446007224 */ /* 0x048fe400078e02ff */
[C---:B--2---:R-:W-:Y:S02]  /*6ec0*/  IMAD R2, R70.reuse, R5, RZ ;  /* 0x0000000546027224 */ /* 0x044fe400078e02ff */
[----:B------:R-:W-:Y:S06]  /*6ed0*/  IMAD R3, R70, R6, RZ ;  /* 0x0000000646037224 */ /* 0x000fec00078e02ff */
[----:B------:R-:W-:Y:S01]  /*6ee0*/  @P6 SHF.L.U32 R116, R147, 0x1f, RZ ;  /* 0x0000001f93746819 */ /* 0x000fe200000006ff */
[-C--:B------:R-:W-:Y:S01]  /*6ef0*/  IMAD R0, R73, R72.reuse, R0 ;  /* 0x0000004849007224 */ /* 0x080fe200078e0200 */
[----:B------:R-:W-:Y:S01]  /*6f00*/  SHF.R.S32.HI R73, RZ, 0x18, R80 ;  /* 0x00000018ff497819 */ /* 0x000fe20000011450 */
[-C--:B------:R-:W-:Y:S01]  /*6f10*/  IMAD R2, R75, R72.reuse, R2 ;  /* 0x000000484b027224 */ /* 0x080fe200078e0202 */
[C---:B------:R-:W-:Y:S01]  /*6f20*/  PRMT R75, R81.reuse, 0x8880, RZ ;  /* 0x00008880514b7816 */ /* 0x040fe200000000ff */
[----:B------:R-:W-:Y:S01]  /*6f30*/  IMAD R3, R74, R72, R3 ;  /* 0x000000484a037224 */ /* 0x000fe200078e0203 */
[----:B------:R-:W-:Y:S01]  /*6f40*/  SHF.L.U32 R74, R81, 0x10, RZ ;  /* 0x00000010514a7819 */ /* 0x000fe200000006ff */
[C---:B------:R-:W-:Y:S02]  /*6f50*/  IMAD R7, R70.reuse, R7, RZ ;  /* 0x0000000746077224 */ /* 0x040fe400078e02ff */
[C---:B------:R-:W-:Y:S01]  /*6f60*/  IMAD R4, R70.reuse, R8, RZ ;  /* 0x0000000846047224 */ /* 0x040fe200078e02ff */
[----:B------:R-:W-:Y:S01]  /*6f70*/  SHF.R.S32.HI R74, RZ, 0x18, R74 ;  /* 0x00000018ff4a7819 */ /* 0x000fe2000001144a */
[----:B------:R-:W-:Y:S02]  /*6f80*/  IMAD R5, R70, R9, RZ ;  /* 0x0000000946057224 */ /* 0x000fe400078e02ff */
[-C--:B------:R-:W-:Y:S01]  /*6f90*/  IMAD R7, R73, R72.reuse, R7 ;  /* 0x0000004849077224 */ /* 0x080fe200078e0207 */
[C---:B------:R-:W-:Y:S01]  /*6fa0*/  PRMT R73, R82.reuse, 0x8880, RZ ;  /* 0x0000888052497816 */ /* 0x040fe200000000ff */
[----:B------:R-:W-:Y:S01]  /*6fb0*/  IMAD R4, R75, R72, R4 ;  /* 0x000000484b047224 */ /* 0x000fe200078e0204 */
[----:B------:R-:W-:Y:S01]  /*6fc0*/  SHF.L.U32 R75, R82, 0x8, RZ ;  /* 0x00000008524b7819 */ /* 0x000fe200000006ff */
[----:B------:R-:W-:Y:S01]  /*6fd0*/  IMAD R6, R70, R10, RZ ;  /* 0x0000000a46067224 */ /* 0x000fe200078e02ff */
[----:B------:R-:W-:Y:S01]  /*6fe0*/  I2IP.S8.S32.SAT R89, R7, R3, RZ ;  /* 0x0000000307597239 */ /* 0x000fe200000014ff */
[----:B------:R-:W-:Y:S01]  /*6ff0*/  IMAD R5, R74, R72, R5 ;  /* 0x000000484a057224 */ /* 0x000fe200078e0205 */
[----:B------:R-:W-:Y:S01]  /*7000*/  SHF.L.U32 R74, R82, 0x10, RZ ;  /* 0x00000010524a7819 */ /* 0x000fe200000006ff */
[----:B------:R-:W-:Y:S01]  /*7010*/  IMAD R11, R70, R11, RZ ;  /* 0x0000000b460b7224 */ /* 0x000fe200078e02ff */
[----:B------:R-:W-:Y:S01]  /*7020*/  I2IP.S8.S32.SAT R88, R2, R0, R89 ;  /* 0x0000000002587239 */ /* 0x000fe20000001459 */
[C---:B------:R-:W-:Y:S01]  /*7030*/  IMAD R8, R70.reuse, R12, RZ ;  /* 0x0000000c46087224 */ /* 0x040fe200078e02ff */
[----:B------:R-:W-:Y:S01]  /*7040*/  SHF.R.S32.HI R74, RZ, 0x18, R74 ;  /* 0x00000018ff4a7819 */ /* 0x000fe2000001144a */
[-C--:B------:R-:W-:Y:S01]  /*7050*/  IMAD R6, R77, R72.reuse, R6 ;  /* 0x000000484d067224 */ /* 0x080fe200078e0206 */
[----:B------:R-:W-:Y:S01]  /*7060*/  SHF.R.S32.HI R75, RZ, 0x18, R75 ;  /* 0x00000018ff4b7819 */ /* 0x000fe2000001144b */
[----:B------:R-:W-:Y:S01]  /*7070*/  IMAD R9, R70, R13, RZ ;  /* 0x0000000d46097224 */ /* 0x000fe200078e02ff */
[----:B------:R-:W-:Y:S01]  /*7080*/  SHF.L.U32 R77, R83, 0x8, RZ ;  /* 0x00000008534d7819 */ /* 0x000fe200000006ff */
[-C--:B------:R-:W-:Y:S01]  /*7090*/  IMAD R11, R76, R72.reuse, R11 ;  /* 0x000000484c0b7224 */ /* 0x080fe200078e020b */
[----:B------:R-:W-:Y:S01]  /*70a0*/  SHF.R.S32.HI R76, RZ, 0x18, R83 ;  /* 0x00000018ff4c7819 */ /* 0x000fe20000011453 */
[----:B------:R-:W-:Y:S01]  /*70b0*/  IMAD R8, R73, R72, R8 ;  /* 0x0000004849087224 */ /* 0x000fe200078e0208 */
[----:B------:R-:W-:Y:S01]  /*70c0*/  SHF.R.S32.HI R73, RZ, 0x18, R82 ;  /* 0x00000018ff497819 */ /* 0x000fe20000011452 */
[----:B------:R-:W-:Y:S01]  /*70d0*/  IMAD R10, R70, R14, RZ ;  /* 0x0000000e460a7224 */ /* 0x000fe200078e02ff */
[----:B------:R-:W-:Y:S01]  /*70e0*/  I2IP.S8.S32.SAT R90, R11, R6, RZ ;  /* 0x000000060b5a7239 */ /* 0x000fe200000014ff */
[----:B------:R-:W-:Y:S01]  /*70f0*/  IMAD R9, R74, R72, R9 ;  /* 0x000000484a097224 */ /* 0x000fe200078e0209 */
[----:B------:R-:W-:Y:S01]  /*7100*/  SHF.R.S32.HI R77, RZ, 0x18, R77 ;  /* 0x00000018ff4d7819 */ /* 0x000fe2000001144d */
[----:B------:R-:W-:Y:S01]  /*7110*/  IMAD.U32 R74, R83, 0x10000, RZ ;  /* 0x00010000534a7824 */ /* 0x000fe200078e00ff */
[----:B------:R-:W-:Y:S01]  /*7120*/  I2IP.S8.S32.SAT R89, R5, R4, R90 ;  /* 0x0000000405597239 */ /* 0x000fe2000000145a */
[C---:B------:R-:W-:Y:S02]  /*7130*/  IMAD R15, R70.reuse, R15, RZ ;  /* 0x0000000f460f7224 */ /* 0x040fe400078e02ff */
[----:B------:R-:W-:Y:S01]  /*7140*/  IMAD R10, R75, R72, R10 ;  /* 0x000000484b0a7224 */ /* 0x000fe200078e020a */
[----:B------:R-:W-:Y:S01]  /*7150*/  PRMT R75, R83, 0x8880, RZ ;  /* 0x00008880534b7816 */ /* 0x000fe200000000ff */
        /* <DEDUP_REMOVED lines=11> */
[C---:B------:R-:W-:Y:S01]  /*7210*/  IMAD R19, R70.reuse, R19, RZ ;  /* 0x0000001346137224 */ /* 0x040fe200078e02ff */
[----:B------:R-:W-:Y:S01]  /*7220*/  I2IP.S8.S32.SAT R90, R9, R8, R90 ;  /* 0x00000008095a7239 */ /* 0x000fe2000000145a */
[C---:B------:R-:W-:Y:S01]  /*7230*/  IMAD R16, R70.reuse, R20, RZ ;  /* 0x0000001446107224 */ /* 0x040fe200078e02ff */
[----:B------:R-:W-:Y:S01]  /*7240*/  SHF.R.S32.HI R74, RZ, 0x18, R74 ;  /* 0x00000018ff4a7819 */ /* 0x000fe2000001144a */
[-C--:B------:R-:W-:Y:S01]  /*7250*/  IMAD R14, R77, R72.reuse, R14 ;  /* 0x000000484d0e7224 */ /* 0x080fe200078e020e */
[----:B------:R-:W-:Y:S01]  /*7260*/  SHF.R.S32.HI R75, RZ, 0x18, R75 ;  /* 0x00000018ff4b7819 */ /* 0x000fe2000001144b */
[----:B------:R-:W-:Y:S01]  /*7270*/  IMAD R17, R70, R21, RZ ;  /* 0x0000001546117224 */ /* 0x000fe200078e02ff */
[----:B------:R-:W-:Y:S01]  /*7280*/  SHF.L.U32 R77, R85, 0x8, RZ ;  /* 0x00000008554d7819 */ /* 0x000fe200000006ff */
[----:B------:R-:W-:Y:S01]  /*7290*/  IMAD R19, R76, R72, R19 ;  /* 0x000000484c137224 */ /* 0x000fe200078e0213 */
[----:B------:R-:W-:Y:S01]  /*72a0*/  SHF.R.S32.HI R76, RZ, 0x18, R85 ;  /* 0x00000018ff4c7819 */ /* 0x000fe20000011455 */
[----:B------:R-:W-:Y:S01]  /*72b0*/  IMAD R18, R70, R22, RZ ;  /* 0x0000001646127224 */ /* 0x000fe200078e02ff */
[----:B------:R-:W-:Y:S01]  /*72c0*/  SHF.R.S32.HI R77, RZ, 0x18, R77 ;  /* 0x00000018ff4d7819 */ /* 0x000fe2000001144d */
[----:B------:R-:W-:Y:S01]  /*72d0*/  IMAD R16, R73, R72, R16 ;  /* 0x0000004849107224 */ /* 0x000fe200078e0210 */
[----:B------:R-:W-:Y:S01]  /*72e0*/  I2IP.S8.S32.SAT R91, R19, R14, RZ ;  /* 0x0000000e135b7239 */ /* 0x000fe200000014ff */
[-C--:B------:R-:W-:Y:S01]  /*72f0*/  IMAD R17, R74, R72.reuse, R17 ;  /* 0x000000484a117224 */ /* 0x080fe200078e0211 */
[----:B------:R-:W-:Y:S01]  /*7300*/  SHF.L.U32 R74, R85, 0x10, RZ ;  /* 0x00000010554a7819 */ /* 0x000fe200000006ff */
[C---:B------:R-:W-:Y:S01]  /*7310*/  IMAD R23, R70.reuse, R23, RZ ;  /* 0x0000001746177224 */ /* 0x040fe200078e02ff */
[----:B------:R-:W-:Y:S01]  /*7320*/  SHF.R.S32.HI R73, RZ, 0x18, R84 ;  /* 0x00000018ff497819 */ /* 0x000fe20000011454 */
[----:B------:R-:W-:Y:S01]  /*7330*/  IMAD R18, R75, R72, R18 ;  /* 0x000000484b127224 */ /* 0x000fe200078e0212 */
[----:B------:R-:W-:Y:S01]  /*7340*/  PRMT R75, R85, 0x8880, RZ ;  /* 0x00008880554b7816 */ /* 0x000fe200000000ff */
[C---:B------:R-:W-:Y:S01]  /*7350*/  IMAD R20, R70.reuse, R24, RZ ;  /* 0x0000001846147224 */ /* 0x040fe200078e02ff */
[----:B------:R-:W-:Y:S01]  /*7360*/  SHF.R.S32.HI R74, RZ, 0x18, R74 ;  /* 0x00000018ff4a7819 */ /* 0x000fe2000001144a */
[----:B------:R-:W-:Y:S01]  /*7370*/  IMAD R21, R70, R25, RZ ;  /* 0x0000001946157224 */ /* 0x000fe200078e02ff */
[----:B------:R-:W-:Y:S01]  /*7380*/  I2IP.S8.S32.SAT R91, R13, R12, R91 ;  /* 0x0000000c0d5b7239 */ /* 0x000fe2000000145b */
[-C--:B------:R-:W-:Y:S01]  /*7390*/  IMAD R23, R73, R72.reuse, R23 ;  /* 0x0000004849177224 */ /* 0x080fe200078e0217 */
[C---:B------:R-:W-:Y:S01]  /*73a0*/  PRMT R73, R86.reuse, 0x8880, RZ ;  /* 0x0000888056497816 */ /* 0x040fe200000000ff */
[-C--:B------:R-:W-:Y:S01]  /*73b0*/  IMAD R20, R75, R72.reuse, R20 ;  /* 0x000000484b147224 */ /* 0x080fe200078e0214 */
[----:B------:R-:W-:Y:S01]  /*73c0*/  SHF.L.U32 R75, R86, 0x8, RZ ;  /* 0x00000008564b7819 */ /* 0x000fe200000006ff */
[----:B------:R-:W-:Y:S01]  /*73d0*/  IMAD R21, R74, R72, R21 ;  /* 0x000000484a157224 */ /* 0x000fe200078e0215 */
[----:B------:R1:W-:Y:S01]  /*73e0*/  STS.128 [R135+UR44+0x8200], R88 ;  /* 0x0082005887007988 */ /* 0x0003e20008000c2c */
[----:B------:R-:W-:Y:S01]  /*73f0*/  IMAD R22, R70, R26, RZ ;  /* 0x0000001a46167224 */ /* 0x000fe200078e02ff */
[----:B------:R-:W-:Y:S01]  /*7400*/  I2IP.S8.S32.SAT R100, R23, R18, RZ ;  /* 0x0000001217647239 */ /* 0x000fe200000014ff */
[----:B------:R-:W-:Y:S01]  /*7410*/  IMAD.U32 R74, R86, 0x10000, RZ ;  /* 0x00010000564a7824 */ /* 0x000fe200078e00ff */
[----:B------:R-:W-:Y:S01]  /*7420*/  SHF.R.S32.HI R75, RZ, 0x18, R75 ;  /* 0x00000018ff4b7819 */ /* 0x000fe2000001144b */
[C---:B------:R-:W-:Y:S01]  /*7430*/  IMAD R27, R70.reuse, R27, RZ ;  /* 0x0000001b461b7224 */ /* 0x040fe200078e02ff */
[----:B------:R-:W-:Y:S01]  /*7440*/  I2IP.S8.S32.SAT R100, R17, R16, R100 ;  /* 0x0000001011647239 */ /* 0x000fe20000001464 */
[C---:B------:R-:W-:Y:S01]  /*7450*/  IMAD R24, R70.reuse, R28, RZ ;  /* 0x0000001c46187224 */ /* 0x040fe200078e02ff */
[----:B------:R-:W-:Y:S01]  /*7460*/  SHF.R.S32.HI R74, RZ, 0x18, R74 ;  /* 0x00000018ff4a7819 */ /* 0x000fe2000001144a */
[-C--:B------:R-:W-:Y:S01]  /*7470*/  IMAD R22, R77, R72.reuse, R22 ;  /* 0x000000484d167224 */ /* 0x080fe200078e0216 */
[----:B------:R-:W-:Y:S01]  /*7480*/  SHF.L.U32 R77, R87, 0x8, RZ ;  /* 0x00000008574d7819 */ /* 0x000fe200000006ff */
[----:B------:R-:W-:Y:S02]  /*7490*/  IMAD R25, R70, R29, RZ ;  /* 0x0000001d46197224 */ /* 0x000fe400078e02ff */
        /* <DEDUP_REMOVED lines=33> */
[----:B------:R-:W-:Y:S01]  /*76b0*/  PRMT R76, R93, 0x8880, RZ ;  /* 0x000088805d4c7816 */ /* 0x000fe200000000ff */
[C---:B------:R-:W-:Y:S02]  /*76c0*/  IMAD R34, R70.reuse, R38, RZ ;  /* 0x0000002646227224 */ /* 0x040fe400078e02ff */
[----:B------:R-:W-:Y:S01]  /*76d0*/  IMAD R32, R73, R72, R32 ;  /* 0x0000004849207224 */ /* 0x000fe200078e0220 */
[----:B------:R-:W-:Y:S01]  /*76e0*/  SHF.R.S32.HI R73, RZ, 0x18, R92 ;  /* 0x00000018ff497819 */ /* 0x000fe2000001145c */
[----:B------:R-:W-:Y:S01]  /*76f0*/  IMAD R39, R70, R39, RZ ;  /* 0x0000002746277224 */ /* 0x000fe200078e02ff */
[----:B------:R-:W-:Y:S01]  /*7700*/  I2IP.S8.S32.SAT R103, R35, R30, RZ ;  /* 0x0000001e23677239 */ /* 0x000fe200000014ff */
[-C--:B------:R-:W-:Y:S02]  /*7710*/  IMAD R33, R74, R72.reuse, R33 ;  /* 0x000000484a217224 */ /* 0x080fe400078e0221 */
[----:B------:R-:W-:Y:S01]  /*7720*/  IMAD R34, R75, R72, R34 ;  /* 0x000000484b227224 */ /* 0x000fe200078e0222 */
[----:B------:R-:W-:Y:S01]  /*7730*/  I2IP.S8.S32.SAT R103, R29, R28, R103 ;  /* 0x0000001c1d677239 */ /* 0x000fe20000001467 */
[C---:B------:R-:W-:Y:S01]  /*7740*/  IMAD.U32 R74, R93.reuse, 0x10000, RZ ;  /* 0x000100005d4a7824 */ /* 0x040fe200078e00ff */
[----:B------:R-:W-:Y:S01]  /*7750*/  SHF.L.U32 R75, R93, 0x8, RZ ;  /* 0x000000085d4b7819 */ /* 0x000fe200000006ff */
[----:B------:R-:W-:Y:S01]  /*7760*/  IMAD R39, R73, R72, R39 ;  /* 0x0000004849277224 */ /* 0x000fe200078e0227 */
[----:B------:R-:W-:Y:S01]  /*7770*/  MOV R73, R76 ;  /* 0x0000004c00497202 */ /* 0x000fe20000000f00 */
[C---:B------:R-:W-:Y:S01]  /*7780*/  IMAD R36, R70.reuse, R40, RZ ;  /* 0x0000002846247224 */ /* 0x040fe200078e02ff */
[----:B------:R-:W-:Y:S01]  /*7790*/  SHF.R.S32.HI R74, RZ, 0x18, R74 ;  /* 0x00000018ff4a7819 */ /* 0x000fe2000001144a */
[C---:B------:R-:W-:Y:S01]  /*77a0*/  IMAD R37, R70.reuse, R41, RZ ;  /* 0x0000002946257224 */ /* 0x040fe200078e02ff */
[----:B------:R-:W-:Y:S01]  /*77b0*/  SHF.R.S32.HI R75, RZ, 0x18, R75 ;  /* 0x00000018ff4b7819 */ /* 0x000fe2000001144b */
[----:B------:R-:W-:Y:S01]  /*77c0*/  IMAD R38, R70, R42, RZ ;  /* 0x0000002a46267224 */ /* 0x000fe200078e02ff */
[----:B------:R1:W-:Y:S01]  /*77d0*/  STS.128 [R159+0x8200], R100 ;  /* 0x008200649f007388 */ /* 0x0003e20000000c00 */
[----:B------:R-:W-:Y:S01]  /*77e0*/  IMAD R36, R73, R72, R36 ;  /* 0x0000004849247224 */ /* 0x000fe200078e0224 */
[----:B------:R-:W-:Y:S01]  /*77f0*/  I2IP.S8.S32.SAT R108, R39, R34, RZ ;  /* 0x00000022276c7239 */ /* 0x000fe200000014ff */
[-C--:B------:R-:W-:Y:S01]  /*7800*/  IMAD R37, R74, R72.reuse, R37 ;  /* 0x000000484a257224 */ /* 0x080fe200078e0225 */
[----:B------:R-:W-:Y:S01]  /*7810*/  SHF.R.S32.HI R76, RZ, 0x18, R93 ;  /* 0x00000018ff4c7819 */ /* 0x000fe2000001145d */
[----:B------:R-:W-:Y:S01]  /*7820*/  IMAD R43, R70, R43, RZ ;  /* 0x0000002b462b7224 */ /* 0x000fe200078e02ff */
[C---:B------:R-:W-:Y:S01]  /*7830*/  SHF.L.U32 R74, R94.reuse, 0x10, RZ ;  /* 0x000000105e4a7819 */ /* 0x040fe200000006ff */
[----:B------:R-:W-:Y:S01]  /*7840*/  IMAD R38, R75, R72, R38 ;  /* 0x000000484b267224 */ /* 0x000fe200078e0226 */
[----:B------:R-:W-:Y:S01]  /*7850*/  PRMT R73, R94, 0x8880, RZ ;  /* 0x000088805e497816 */ /* 0x000fe200000000ff */
[----:B------:R-:W-:Y:S01]  /*7860*/  IMAD R40, R70, R44, RZ ;  /* 0x0000002c46287224 */ /* 0x000fe200078e02ff */
[----:B------:R-:W-:Y:S01]  /*7870*/  SHF.L.U32 R75, R94, 0x8, RZ ;  /* 0x000000085e4b7819 */ /* 0x000fe200000006ff */
[----:B------:R-:W-:Y:S01]  /*7880*/  IMAD R41, R70, R45, RZ ;  /* 0x0000002d46297224 */ /* 0x000fe200078e02ff */
[----:B------:R-:W-:Y:S01]  /*7890*/  SHF.R.S32.HI R74, RZ, 0x18, R74 ;  /* 0x00000018ff4a7819 */ /* 0x000fe2000001144a */
[----:B------:R-:W-:Y:S01]  /*78a0*/  IMAD R43, R76, R72, R43 ;  /* 0x000000484c2b7224 */ /* 0x000fe200078e022b */
[----:B------:R-:W-:Y:S01]  /*78b0*/  SHF.R.S32.HI R75, RZ, 0x18, R75 ;  /* 0x00000018ff4b7819 */ /* 0x000fe2000001144b */
[C---:B------:R-:W-:Y:S01]  /*78c0*/  IMAD R42, R70.reuse, R46, RZ ;  /* 0x0000002e462a7224 */ /* 0x040fe200078e02ff */
[----:B------:R-:W-:Y:S01]  /*78d0*/  I2IP.S8.S32.SAT R108, R33, R32, R108 ;  /* 0x00000020216c7239 */ /* 0x000fe2000000146c */
[----:B------:R-:W-:Y:S01]  /*78e0*/  IMAD R40, R73, R72, R40 ;  /* 0x0000004849287224 */ /* 0x000fe200078e0228 */
[----:B------:R-:W-:Y:S01]  /*78f0*/  SHF.R.S32.HI R76, RZ, 0x18, R94 ;  /* 0x00000018ff4c7819 */ /* 0x000fe2000001145e */
[----:B------:R-:W-:Y:S01]  /*7900*/  IMAD R47, R70, R47, RZ ;  /* 0x0000002f462f7224 */ /* 0x000fe200078e02ff */
[----:B------:R-:W-:Y:S01]  /*7910*/  I2IP.S8.S32.SAT R109, R43, R38, RZ ;  /* 0x000000262b6d7239 */ /* 0x000fe200000014ff */
[-C--:B------:R-:W-:Y:S01]  /*7920*/  IMAD R41, R74, R72.reuse, R41 ;  /* 0x000000484a297224 */ /* 0x080fe200078e0229 */
[----:B------:R-:W-:Y:S01]  /*7930*/  PRMT R73, R95, 0x8880, RZ ;  /* 0x000088805f497816 */ /* 0x000fe200000000ff */
[-C--:B------:R-:W-:Y:S01]  /*7940*/  IMAD R42, R75, R72.reuse, R42 ;  /* 0x000000484b2a7224 */ /* 0x080fe200078e022a */
[----:B------:R-:W-:Y:S01]  /*7950*/  SHF.L.U32 R74, R95, 0x10, RZ ;  /* 0x000000105f4a7819 */ /* 0x000fe200000006ff */
[----:B------:R-:W-:Y:S01]  /*7960*/  IMAD R47, R76, R72, R47 ;  /* 0x000000484c2f7224 */ /* 0x000fe200078e022f */
[----:B------:R-:W-:Y:S01]  /*7970*/  I2IP.S8.S32.SAT R109, R37, R36, R109 ;  /* 0x00000024256d7239 */ /* 0x000fe2000000146d */
[C---:B------:R-:W-:Y:S01]  /*7980*/  IMAD R44, R70.reuse, R48, RZ ;  /* 0x00000030462c7224 */ /* 0x040fe200078e02ff */
[----:B------:R-:W-:Y:S01]  /*7990*/  SHF.R.S32.HI R74, RZ, 0x18, R74 ;  /* 0x00000018ff4a7819 */ /* 0x000fe2000001144a */
[----:B------:R-:W-:Y:S01]  /*79a0*/  IMAD.SHL.U32 R76, R95, 0x100, RZ ;  /* 0x000001005f4c7824 */ /* 0x000fe200078e00ff */
[----:B------:R-:W-:Y:S01]  /*79b0*/  I2IP.S8.S32.SAT R110, R47, R42, RZ ;  /* 0x0000002a2f6e7239 */ /* 0x000fe200000014ff */
[----:B------:R-:W-:Y:S01]  /*79c0*/  IMAD R45, R70, R49, RZ ;  /* 0x00000031462d7224 */ /* 0x000fe200078e02ff */
[----:B------:R-:W-:Y:S01]  /*79d0*/  PRMT R75, R96, 0x8880, RZ ;  /* 0x00008880604b7816 */ /* 0x000fe200000000ff */
[----:B------:R-:W-:Y:S01]  /*79e0*/  IMAD R44, R73, R72, R44 ;  /* 0x00000048492c7224 */ /* 0x000fe200078e022c */
[----:B------:R-:W-:Y:S01]  /*79f0*/  SHF.R.S32.HI R73, RZ, 0x18, R76 ;  /* 0x00000018ff497819 */ /* 0x000fe2000001144c */
[----:B------:R-:W-:Y:S01]  /*7a00*/  IMAD R46, R70, R50, RZ ;  /* 0x00000032462e7224 */ /* 0x000fe200078e02ff */
[----:B------:R-:W-:Y:S01]  /*7a10*/  I2IP.S8.S32.SAT R110, R41, R40, R110 ;  /* 0x00000028296e7239 */ /* 0x000fe2000000146e */
[----:B------:R-:W-:Y:S01]  /*7a20*/  IMAD R45, R74, R72, R45 ;  /* 0x000000484a2d7224 */ /* 0x000fe200078e022d */
[----:B------:R-:W-:Y:S01]  /*7a30*/  SHF.R.S32.HI R74, RZ, 0x18, R95 ;  /* 0x00000018ff4a7819 */ /* 0x000fe2000001145f */
[----:B------:R-:W-:Y:S01]  /*7a40*/  IMAD R51, R70, R51, RZ ;  /* 0x0000003346337224 */ /* 0x000fe200078e02ff */
[----:B------:R-:W-:Y:S01]  /*7a50*/  SHF.L.U32 R76, R96, 0x8, RZ ;  /* 0x00000008604c7819 */ /* 0x000fe200000006ff */
[----:B------:R-:W-:Y:S02]  /*7a60*/  IMAD R48, R70, R52, RZ ;  /* 0x0000003446307224 */ /* 0x000fe400078e02ff */
[-C--:B------:R-:W-:Y:S01]  /*7a70*/  IMAD R46, R73, R72.reuse, R46 ;  /* 0x00000048492e7224 */ /* 0x080fe200078e022e */
[----:B------:R-:W-:Y:S01]  /*7a80*/  SHF.R.S32.HI R73, RZ, 0x18, R77 ;  /* 0x00000018ff497819 */ /* 0x000fe2000001144d */
[-C--:B------:R-:W-:Y:S01]  /*7a90*/  IMAD R51, R74, R72.reuse, R51 ;  /* 0x000000484a337224 */ /* 0x080fe200078e0233 */
[----:B------:R-:W-:Y:S01]  /*7aa0*/  SHF.R.S32.HI R74, RZ, 0x18, R96 ;  /* 0x00000018ff4a7819 */ /* 0x000fe20000011460 */
[----:B------:R-:W-:Y:S01]  /*7ab0*/  IMAD R49, R70, R53, RZ ;  /* 0x0000003546317224 */ /* 0x000fe200078e02ff */
[----:B------:R-:W-:Y:S01]  /*7ac0*/  SHF.L.U32 R77, R98, 0x8, RZ ;  /* 0x00000008624d7819 */ /* 0x000fe200000006ff */
[----:B------:R-:W-:Y:S01]  /*7ad0*/  IMAD R48, R75, R72, R48 ;  /* 0x000000484b307224 */ /* 0x000fe200078e0230 */
[----:B------:R-:W-:Y:S01]  /*7ae0*/  SHF.R.S32.HI R75, RZ, 0x18, R76 ;  /* 0x00000018ff4b7819 */ /* 0x000fe2000001144c */
[C---:B------:R-:W-:Y:S01]  /*7af0*/  IMAD R50, R70.reuse, R54, RZ ;  /* 0x0000003646327224 */ /* 0x040fe200078e02ff */
[----:B------:R-:W-:Y:S01]  /*7b00*/  I2IP.S8.S32.SAT R111, R51, R46, RZ ;  /* 0x0000002e336f7239 */ /* 0x000fe200000014ff */
[C---:B------:R-:W-:Y:S01]  /*7b10*/  IMAD R55, R70.reuse, R55, RZ ;  /* 0x0000003746377224 */ /* 0x040fe200078e02ff */
[----:B------:R-:W-:Y:S01]  /*7b20*/  SHF.L.U32 R76, R97, 0x10, RZ ;  /* 0x00000010614c7819 */ /* 0x000fe200000006ff */
[----:B------:R-:W-:Y:S01]  /*7b30*/  IMAD R49, R73, R72, R49 ;  /* 0x0000004849317224 */ /* 0x000fe200078e0231 */
[----:B------:R-:W-:Y:S01]  /*7b40*/  PRMT R73, R97, 0x8880, RZ ;  /* 0x0000888061497816 */ /* 0x000fe200000000ff */
[----:B------:R-:W-:Y:S01]  /*7b50*/  IMAD R52, R70, R56, RZ ;  /* 0x0000003846347224 */ /* 0x000fe200078e02ff */
[----:B------:R-:W-:Y:S01]  /*7b60*/  I2IP.S8.S32.SAT R111, R45, R44, R111 ;  /* 0x0000002c2d6f7239 */ /* 0x000fe2000000146f */
[-C--:B------:R-:W-:Y:S01]  /*7b70*/  IMAD R50, R75, R72.reuse, R50 ;  /* 0x000000484b327224 */ /* 0x080fe200078e0232 */
[----:B------:R-:W-:Y:S01]  /*7b80*/  PRMT R75, R98, 0x8880, RZ ;  /* 0x00008880624b7816 */ /* 0x000fe200000000ff */
[-C--:B------:R-:W-:Y:S01]  /*7b90*/  IMAD R55, R74, R72.reuse, R55 ;  /* 0x000000484a377224 */ /* 0x080fe200078e0237 */
[----:B------:R-:W-:Y:S01]  /*7ba0*/  SHF.R.S32.HI R74, RZ, 0x18, R76 ;  /* 0x00000018ff4a7819 */ /* 0x000fe2000001144c */
[----:B------:R-:W-:Y:S01]  /*7bb0*/  IMAD R52, R73, R72, R52 ;  /* 0x0000004849347224 */ /* 0x000fe200078e0234 */
[----:B------:R-:W-:Y:S01]  /*7bc0*/  SHF.L.U32 R73, R97, 0x8, RZ ;  /* 0x0000000861497819 */ /* 0x000fe200000006ff */
[C---:B------:R-:W-:Y:S01]  /*7bd0*/  IMAD R53, R70.reuse, R57, RZ ;  /* 0x0000003946357224 */ /* 0x040fe200078e02ff */
[----:B------:R1:W-:Y:S01]  /*7be0*/  STS.128 [R158+0x8200], R108 ;  /* 0x0082006c9e007388 */ /* 0x0003e20000000c00 */
[----:B------:R-:W-:Y:S01]  /*7bf0*/  IMAD R54, R70, R58, RZ ;  /* 0x0000003a46367224 */ /* 0x000fe200078e02ff */
[----:B------:R-:W-:Y:S01]  /*7c00*/  SHF.R.S32.HI R73, RZ, 0x18, R73 ;  /* 0x00000018ff497819 */ /* 0x000fe20000011449 */
[----:B------:R-:W-:Y:S01]  /*7c10*/  IMAD R53, R74, R72, R53 ;  /* 0x000000484a357224 */ /* 0x000fe200078e0235 */
[----:B------:R-:W-:Y:S01]  /*7c20*/  SHF.L.U32 R76, R98, 0x10, RZ ;  /* 0x00000010624c7819 */ /* 0x000fe200000006ff */
[C---:B------:R-:W-:Y:S01]  /*7c30*/  IMAD R59, R70.reuse, R59, RZ ;  /* 0x0000003b463b7224 */ /* 0x040fe200078e02ff */
[----:B------:R-:W-:Y:S01]  /*7c40*/  SHF.R.S32.HI R74, RZ, 0x18, R97 ;  /* 0x00000018ff4a7819 */ /* 0x000fe20000011461 */
[C---:B------:R-:W-:Y:S01]  /*7c50*/  IMAD R56, R70.reuse, R60, RZ ;  /* 0x0000003c46387224 */ /* 0x040fe200078e02ff */
[----:B------:R-:W-:Y:S01]  /*7c60*/  I2IP.S8.S32.SAT R112, R55, R50, RZ ;  /* 0x0000003237707239 */ /* 0x000fe200000014ff */
[----:B------:R-:W-:Y:S01]  /*7c70*/  IMAD R54, R73, R72, R54 ;  /* 0x0000004849367224 */ /* 0x000fe200078e0236 */
[----:B------:R-:W-:Y:S01]  /*7c80*/  SHF.R.S32.HI R76, RZ, 0x18, R76 ;  /* 0x00000018ff4c7819 */ /* 0x000fe2000001144c */
[----:B------:R-:W-:Y:S01]  /*7c90*/  IMAD R57, R70, R61, RZ ;  /* 0x0000003d46397224 */ /* 0x000fe200078e02ff */
[----:B------:R-:W-:Y:S01]  /*7ca0*/  I2IP.S8.S32.SAT R112, R49, R48, R112 ;  /* 0x0000003031707239 */ /* 0x000fe20000001470 */
[----:B------:R-:W-:Y:S01]  /*7cb0*/  IMAD R59, R74, R72, R59 ;  /* 0x000000484a3b7224 */ /* 0x000fe200078e023b */
[----:B------:R-:W-:Y:S01]  /*7cc0*/  SHF.R.S32.HI R77, RZ, 0x18, R77 ;  /* 0x00000018ff4d7819 */ /* 0x000fe2000001144d */
[----:B------:R-:W-:Y:S01]  /*7cd0*/  IMAD R58, R70, R62, RZ ;  /* 0x0000003e463a7224 */ /* 0x000fe200078e02ff */
[----:B------:R-:W-:Y:S01]  /*7ce0*/  SHF.R.S32.HI R73, RZ, 0x18, R98 ;  /* 0x00000018ff497819 */ /* 0x000fe20000011462 */
[----:B------:R-:W-:Y:S01]  /*7cf0*/  IMAD R56, R75, R72, R56 ;  /* 0x000000484b387224 */ /* 0x000fe200078e0238 */
[----:B------:R-:W-:Y:S01]  /*7d00*/  I2IP.S8.S32.SAT R113, R59, R54, RZ ;  /* 0x000000363b717239 */ /* 0x000fe200000014ff */
[----:B------:R-:W-:Y:S01]  /*7d10*/  IMAD R57, R76, R72, R57 ;  /* 0x000000484c397224 */ /* 0x000fe200078e0239 */
[C---:B------:R-:W-:Y:S01]  /*7d20*/  PRMT R75, R99.reuse, 0x8880, RZ ;  /* 0x00008880634b7816 */ /* 0x040fe200000000ff */
[----:B------:R-:W-:Y:S01]  /*7d30*/  IMAD.U32 R74, R99, 0x10000, RZ ;  /* 0x00010000634a7824 */ /* 0x000fe200078e00ff */
[----:B------:R-:W-:Y:S01]  /*7d40*/  I2IP.S8.S32.SAT R113, R53, R52, R113 ;  /* 0x0000003435717239 */ /* 0x000fe20000001471 */
[C---:B------:R-:W-:Y:S01]  /*7d50*/  IMAD R63, R70.reuse, R63, RZ ;  /* 0x0000003f463f7224 */ /* 0x040fe200078e02ff */
[----:B------:R-:W-:Y:S01]  /*7d60*/  SHF.R.S32.HI R76, RZ, 0x18, R99 ;  /* 0x00000018ff4c7819 */ /* 0x000fe20000011463 */
[----:B------:R-:W-:Y:S01]  /*7d70*/  IMAD R58, R77, R72, R58 ;  /* 0x000000484d3a7224 */ /* 0x000fe200078e023a */
[----:B------:R-:W-:Y:S01]  /*7d80*/  SHF.L.U32 R77, R99, 0x8, RZ ;  /* 0x00000008634d7819 */ /* 0x000fe200000006ff */
[C---:B------:R-:W-:Y:S01]  /*7d90*/  IMAD R60, R70.reuse, R64, RZ ;  /* 0x00000040463c7224 */ /* 0x040fe200078e02ff */
[----:B------:R-:W-:Y:S01]  /*7da0*/  SHF.R.S32.HI R74, RZ, 0x18, R74 ;  /* 0x00000018ff4a7819 */ /* 0x000fe2000001144a */
[C---:B------:R-:W-:Y:S01]  /*7db0*/  IMAD R61, R70.reuse, R65, RZ ;  /* 0x00000041463d7224 */ /* 0x040fe200078e02ff */
[----:B------:R-:W-:Y:S01]  /*7dc0*/  SHF.R.S32.HI R77, RZ, 0x18, R77 ;  /* 0x00000018ff4d7819 */ /* 0x000fe2000001144d */
[-C--:B------:R-:W-:Y:S02]  /*7dd0*/  IMAD R63, R73, R72.reuse, R63 ;  /* 0x00000048493f7224 */ /* 0x080fe400078e023f */
[----:B------:R-:W-:Y:S02]  /*7de0*/  IMAD R60, R75, R72, R60 ;  /* 0x000000484b3c7224 */ /* 0x000fe400078e023c */
[----:B------:R-:W-:Y:S01]  /*7df0*/  IMAD R62, R70, R66, RZ ;  /* 0x00000042463e7224 */ /* 0x000fe200078e02ff */
[----:B------:R-:W-:Y:S01]  /*7e00*/  I2IP.S8.S32.SAT R114, R63, R58, RZ ;  /* 0x0000003a3f727239 */ /* 0x000fe200000014ff */
[----:B------:R-:W-:Y:S02]  /*7e10*/  IMAD R61, R74, R72, R61 ;  /* 0x000000484a3d7224 */ /* 0x000fe400078e023d */
[----:B------:R-:W-:Y:S01]  /*7e20*/  IMAD R67, R70, R67, RZ ;  /* 0x0000004346437224 */ /* 0x000fe200078e02ff */
[----:B------:R-:W-:Y:S01]  /*7e30*/  I2IP.S8.S32.SAT R114, R57, R56, R114 ;  /* 0x0000003839727239 */ /* 0x000fe20000001472 */
[-C--:B------:R-:W-:Y:S02]  /*7e40*/  IMAD R62, R77, R72.reuse, R62 ;  /* 0x000000484d3e7224 */ /* 0x080fe400078e023e */
[----:B------:R-:W-:Y:S05]  /*7e50*/  IMAD R67, R76, R72, R67 ;  /* 0x000000484c437224 */ /* 0x000fea00078e0243 */
[----:B------:R-:W-:Y:S04]  /*7e60*/  I2IP.S8.S32.SAT R115, R67, R62, RZ ;  /* 0x0000003e43737239 */ /* 0x000fe800000014ff */
[----:B------:R-:W-:Y:S05]  /*7e70*/  I2IP.S8.S32.SAT R115, R61, R60, R115 ;  /* 0x0000003c3d737239 */ /* 0x000fea0000001473 */
[----:B------:R1:W-:Y:S01]  /*7e80*/  STS.128 [R157+0x8200], R112 ;  /* 0x008200709d007388 */ /* 0x0003e20000000c00 */
[----:B------:R-:W-:Y:S01]  /*7e90*/  @!PT LDS RZ, [RZ] ;  /* 0x00000000fffff984 */ /* 0x000fe20000000800 */
[----:B------:R-:W-:Y:S01]  /*7ea0*/  @!PT LDS RZ, [RZ] ;  /* 0x00000000fffff984 */ /* 0x000fe20000000800 */
[----:B------:R-:W-:Y:S01]  /*7eb0*/  @!PT LDS RZ, [RZ] ;  /* 0x00000000fffff984 */ /* 0x000fe20000000800 */
[----:B------:R-:W-:Y:S01]  /*7ec0*/  @!PT LDS RZ, [RZ] ;  /* 0x00000000fffff984 */ /* 0x000fe20000000800 */
[----:B------:R2:W-:Y:S07]  /*7ed0*/  MEMBAR.ALL.CTA ;  /* 0x0000000000007992 */ /* 0x0005ee0000008000 */
[----:B--2---:R-:W2:Y:S02]  /*7ee0*/  FENCE.VIEW.ASYNC.S ;  /* 0x00000000000073c6 */ /* 0x004ea40000000000 */
[----:B--2---:R-:W-:Y:S06]  /*7ef0*/  BAR.SYNC.DEFER_BLOCKING 0x1, 0x80 ;  /* 0x0042000000007b1d */ /* 0x004fec0000010000 */
[----:B------:R-:W-:Y:S05]  /*7f00*/  @P0 BRA `(.L_x_123) ;  /* 0x0000000000280947 */ /* 0x000fea0003800000 */
[----:B------:R-:W-:Y:S01]  /*7f10*/  UIADD3 UR4, UPT, UPT, UR44, 0x8200, URZ ;  /* 0x000082002c047890 */ /* 0x000fe2000fffe0ff */
[----:B------:R-:W-:Y:S05]  /*7f20*/  UMOV UR51, UR36 ;  /* 0x0000002400337c82 */ /* 0x000fea0008000000 */
[----:B------:R-:W-:Y:S01]  /*7f30*/  MOV R154, UR4 ;  /* 0x00000004009a7c02 */ /* 0x000fe20008000f00 */
[----:B------:R-:W-:Y:S03]  /*7f40*/  UIADD3 UR4, UP0, UPT, UR62, 0x680, URZ ;  /* 0x000006803e047890 */ /* 0x000fe6000ff1e0ff */
[----:B------:R-:W-:Y:S01]  /*7f50*/  R2UR UR48, R154 ;  /* 0x000000009a3072ca */ /* 0x000fe200000e0000 */
[----:B------:R-:W-:Y:S11]  /*7f60*/  UIADD3.X UR5, UPT, UPT, URZ, UR63, URZ, UP0, !UPT ;  /* 0x0000003fff057290 */ /* 0x000ff600087fe4ff */
[----:B------:R-:W-:Y:S01]  /*7f70*/  @!UPT UIADD3 URZ, UPT, UPT, URZ, URZ, URZ ;  /* 0x000000fffffff290 */ /* 0x000fe2000fffe0ff */
[----:B------:R2:W-:Y:S01]  /*7f80*/  UTMASTG.3D [UR48], [UR4] ;  /* 0x00000030040073b5 */ /* 0x0005e20008010000 */
[----:B------:R0:W-:Y:S01]  /*7f90*/  UTMACMDFLUSH ;  /* 0x00000000000079b7 */ /* 0x0001e20000000000 */
[----:B--2---:R-:W-:Y:S04]  /*7fa0*/  DEPBAR.LE SB0, 0x1 ;  /* 0x000080400000791a */ /* 0x004fe80000000000 */
.L_x_123:
[----:B------:R-:W-:Y:S05]  /*7fb0*/  BSYNC.RECONVERGENT B0 ;  /* 0x0000000000007941 */ /* 0x000fea0003800200 */
.L_x_122:
[----:B------:R-:W-:Y:S06]  /*7fc0*/  BAR.SYNC.DEFER_BLOCKING 0x1, 0x80 ;  /* 0x0042000000007b1d */ /* 0x000fec0000010000 */
[----:B------:R-:W2:Y:S01]  /*7fd0*/  @P6 SYNCS.PHASECHK.TRANS64.TRYWAIT P0, [R107+URZ+0xb0], R116 ;  /* 0x0000b0746b0065a7 */ /* 0x000ea200080011ff */
[----:B------:R-:W-:Y:S01]  /*7fe0*/  BSSY B1, `(.L_x_124) ;  /* 0x0000023000017945 */ /* 0x000fe20003800000 */
[----:B--2---:R-:W-:Y:S03]  /*7ff0*/  @P6 SEL R78, RZ, 0x1, !P0 ;  /* 0x00000001ff4e6807 */ /* 0x004fe60004000000 */
[----:B------:R-:W-:Y:S05]  /*8000*/  @!P6 BRA `(.L_x_125) ;  /* 0x000000000080e947 */ /* 0x000fea0003800000 */
[----:B------:R-:W-:Y:S01]  /*8010*/  ISETP.NE.AND P1, PT, R79, RZ, PT ;  /* 0x000000ff4f00720c */ /* 0x000fe20003f25270 */
[----:B------:R-:W-:Y:S01]  /*8020*/  BSSY B0, `(.L_x_126) ;  /* 0x000000a000007945 */ /* 0x000fe20003800000 */
[----:B------:R-:W-:Y:S11]  /*8030*/  ISETP.NE.AND P0, PT, R78, RZ, PT ;  /* 0x000000ff4e00720c */ /* 0x000ff60003f05270 */
[----:B------:R-:W-:Y:S04]  /*8040*/  @P1 IMAD R5, R148, 0x2000, R105 ;  /* 0x0000200094051824 */ /* 0x000fe800078e0269 */
[--C-:B------:R-:W-:Y:S01]  /*8050*/  @P1 IMAD.IADD R4, R153, 0x1, R5.reuse ;  /* 0x0000000199041824 */ /* 0x100fe200078e0205 */
[----:B------:R-:W-:Y:S01]  /*8060*/  @P1 IADD3 R3, PT, PT, R152, R5, RZ ;  /* 0x0000000598031210 */ /* 0x000fe20007ffe0ff */
[----:B------:R-:W-:Y:S01]  /*8070*/  @P1 IMAD.IADD R2, R104, 0x1, R5 ;  /* 0x0000000168021824 */ /* 0x000fe200078e0205 */
[----:B------:R-:W-:Y:S06]  /*8080*/  @P0 BRA `(.L_x_127) ;  /* 0x00000000000c0947 */ /* 0x000fec0003800000 */
[----:B------:R-:W-:Y:S04]  /*8090*/  SHF.L.U32 R0, R147, 0x1f, RZ ;  /* 0x0000001f93007819 */ /* 0x000fe800000006ff */
[----:B------:R-:W2:Y:S02]  /*80a0*/  SYNCS.PHASECHK.TRANS64.TRYWAIT P0, [R107+URZ+0xb0], R0 ;  /* 0x0000b0006b0075a7 */ /* 0x000ea400080011ff */
[----:B--2---:R-:W-:Y:S05]  /*80b0*/  @!P0 BRA `(.L_x_128) ;  /* 0x0000005000008947 */ /* 0x004fea0003800000 */
.L_x_127:
[----:B------:R-:W-:Y:S05]  /*80c0*/  BSYNC B0 ;  /* 0x0000000000007941 */ /* 0x000fea0003800000 */
.L_x_126:
[----:B------:R-:W-:Y:S01]  /*80d0*/  ISETP.NE.AND P0, PT, R79, RZ, PT ;  /* 0x000000ff4f00720c */ /* 0x000fe20003f05270 */
[----:B--2---:R-:W-:Y:S02]  /*80e0*/  VIADD R107, R107, 0xd0 ;  /* 0x000000d06b6b7836 */ /* 0x004fe40000000000 */
[----:B------:R-:W-:Y:S02]  /*80f0*/  IMAD.U32 R0, RZ, RZ, UR45 ;  /* 0x0000002dff007e24 */ /* 0x000fe4000f8e00ff */
[----:B------:R-:W-:Y:S03]  /*8100*/  VIADD R148, R148, 0x1 ;  /* 0x0000000194947836 */ /* 0x000fe60000000000 */
[----:B------:R-:W-:Y:S05]  /*8110*/  PRMT R0, R0, 0x654, R107 ;  /* 0x0000065400007816 */ /* 0x000fea000000006b */
[----:B------:R2:W3:Y:S04]  /*8120*/  @P0 LDS.128 R80, [R5+0x200] ;  /* 0x0002000005500984 */ /* 0x0004e80000000c00 */
[----:B------:R2:W4:Y:S04]  /*8130*/  @P0 LDS.128 R84, [R4+0x200] ;  /* 0x0002000004540984 */ /* 0x0005280000000c00 */
        /* <DEDUP_REMOVED lines=12> */
[----:B--234-:R-:W-:Y:S02]  /*8200*/  LOP3.LUT R147, R147, R0, RZ, 0x3c, !PT ;  /* 0x0000000093937212 */ /* 0x01cfe400078e3cff */
.L_x_125:
[----:B------:R-:W-:Y:S05]  /*8210*/  BSYNC B1 ;  /* 0x0000000000017941 */ /* 0x000fea0003800000 */
.L_x_124:
[----:B------:R-:W-:Y:S05]  /*8220*/  VIADD R0, R71, 0x40 ;  /* 0x0000004047007836 */ /* 0x000fea0000000000 */
[----:B------:R-:W-:Y:S04]  /*8230*/  SHF.R.U32.HI R0, RZ, 0x15, R0 ;  /* 0x00000015ff007819 */ /* 0x000fe80000011600 */
[----:B------:R-:W-:Y:S11]  /*8240*/  LOP3.LUT P0, RZ, R0, 0x3, R141, 0x48, !PT ;  /* 0x0000000300ff7812 */ /* 0x000ff6000780488d */
[----:B------:R-:W-:Y:S02]  /*8250*/  @!UPT UIADD3 URZ, UPT, UPT, URZ, URZ, URZ ;  /* 0x000000fffffff290 */ /* 0x000fe4000fffe0ff */
        /* <DEDUP_REMOVED lines=8> */
[----:B------:R-:W5:Y:S01]  /*82e0*/  LDCU.64 UR4, c[0x4][0x18] ;  /* 0x01000300ff0477ac */ /* 0x000f620008000a00 */
[----:B--2---:R-:W-:Y:S01]  /*82f0*/  MOV R5, UR9 ;  /* 0x0000000900057c02 */ /* 0x004fe20008000f00 */
[----:B------:R-:W-:Y:S01]  /*8300*/  IMAD.U32 R4, RZ, RZ, UR8 ;  /* 0x00000008ff047e24 */ /* 0x000fe2000f8e00ff */
[----:B---3--:R-:W-:Y:S01]  /*8310*/  MOV R7, UR7 ;  /* 0x0000000700077c02 */ /* 0x008fe20008000f00 */
[----:B------:R-:W-:Y:S01]  /*8320*/  IMAD.U32 R6, RZ, RZ, UR6 ;  /* 0x00000006ff067e24 */ /* 0x000fe2000f8e00ff */
[----:B-----5:R-:W-:Y:S01]  /*8330*/  MOV R11, UR5 ;  /* 0x00000005000b7c02 */ /* 0x020fe20008000f00 */
[----:B------:R-:W-:Y:S02]  /*8340*/  IMAD.U32 R10, RZ, RZ, UR4 ;  /* 0x00000004ff0a7e24 */ /* 0x000fe4000f8e00ff */
[----:B------:R-:W-:Y:S07]  /*8350*/  LEPC R20, `(.L_x_129) ;  /* 0x000000001014794e */ /* 0x000fee0000000000 */
[----:B-1--4-:R-:W-:Y:S05]  /*8360*/  CALL.ABS.NOINC R2 ;  /* 0x0000000002007343 */ /* 0x012fea0003c00000 */
.L_x_129:
[----:B------:R-:W-:Y:S05]  /*8370*/  WARPSYNC.ALL ;  /* 0x0000000000007948 */ /* 0x000fea0003800000 */
[----:B------:R-:W-:Y:S01]  /*8380*/  R2UR UR4, R71 ;  /* 0x00000000470472ca */ /* 0x000fe200000e0000 */
[----:B------:R-:W-:Y:S01]  /*8390*/  BSSY.RECONVERGENT B0, `(.L_x_130) ;  /* 0x000011c000007945 */ /* 0x000fe20003800200 */
[C---:B------:R-:W-:Y:S02]  /*83a0*/  PRMT R73, R80.reuse, 0x8880, RZ ;  /* 0x0000888050497816 */ /* 0x040fe400000000ff */
[C---:B------:R-:W-:Y:S02]  /*83b0*/  SHF.L.U32 R75, R80.reuse, 0x10, RZ ;  /* 0x00000010504b7819 */ /* 0x040fe400000006ff */
[----:B------:R-:W-:Y:S02]  /*83c0*/  SHF.L.U32 R77, R81, 0x8, RZ ;  /* 0x00000008514d7819 */ /* 0x000fe400000006ff */
[----:B------:R-:W-:Y:S02]  /*83d0*/  SHF.R.S32.HI R75, RZ, 0x18, R75 ;  /* 0x00000018ff4b7819 */ /* 0x000fe4000001144b */
[----:B------:R-:W-:Y:S02]  /*83e0*/  SHF.R.S32.HI R77, RZ, 0x18, R77 ;  /* 0x00000018ff4d7819 */ /* 0x000fe4000001144d */
[----:B------:R-:W-:Y:S01]  /*83f0*/  SHF.R.S32.HI R76, RZ, 0x18, R81 ;  /* 0x00000018ff4c7819 */ /* 0x000fe20000011451 */
[----:B------:R-:W2:Y:S01]  /*8400*/  LDTM.x64 R4, tmem[UR4+0x40] ;  /* 0x00004004000479ee */ /* 0x000ea20008340000 */
[----:B------:R-:W-:Y:S02]  /*8410*/  SHF.L.U32 R74, R80, 0x8, RZ ;  /* 0x00000008504a7819 */ /* 0x000fe400000006ff */
[----:B------:R-:W-:Y:S02]  /*8420*/  ISETP.NE.AND P0, PT, R155, RZ, PT ;  /* 0x000000ff9b00720c */ /* 0x000fe40003f05270 */
[----:B------:R-:W-:Y:S02]  /*8430*/  SHF.R.S32.HI R74, RZ, 0x18, R74 ;  /* 0x00000018ff4a7819 */ /* 0x000fe4000001144a */
[----:B------:R-:W-:Y:S01]  /*8440*/  ISETP.NE.AND P6, PT, R106, RZ, PT ;  /* 0x000000ff6a00720c */ /* 0x000fe20003fc5270 */
[C---:B--2---:R-:W-:Y:S02]  /*8450*/  IMAD R0, R70.reuse, R4, RZ ;  /* 0x0000000446007224 */ /* 0x044fe400078e02ff */
[C---:B------:R-:W-:Y:S02]  /*8460*/  IMAD R2, R70.reuse, R5, RZ ;  /* 0x0000000546027224 */ /* 0x040fe400078e02ff */
[----:B------:R-:W-:Y:S02]  /*8470*/  IMAD R3, R70, R6, RZ ;  /* 0x0000000646037224 */ /* 0x000fe400078e02ff */
        /* <DEDUP_REMOVED lines=10> */
[----:B------:R-:W-:Y:S01]  /*8520*/  IMAD R7, R73, R72, R7 ;  /* 0x0000004849077224 */ /* 0x000fe200078e0207 */
[----:B------:R-:W-:Y:S01]  /*8530*/  PRMT R73, R82, 0x8880, RZ ;  /* 0x0000888052497816 */ /* 0x000fe200000000ff */
[----:B------:R-:W-:Y:S02]  /*8540*/  IMAD R6, R70, R10, RZ ;  /* 0x0000000a46067224 */ /* 0x000fe400078e02ff */
[-C--:B------:R-:W-:Y:S01]  /*8550*/  IMAD R4, R75, R72.reuse, R4 ;  /* 0x000000484b047224 */ /* 0x080fe200078e0204 */
[----:B------:R-:W-:Y:S01]  /*8560*/  SHF.L.U32 R75, R82, 0x8, RZ ;  /* 0x00000008524b7819 */ /* 0x000fe200000006ff */
[-C--:B------:R-:W-:Y:S01]  /*8570*/  IMAD R5, R74, R72.reuse, R5 ;  /* 0x000000484a057224 */ /* 0x080fe200078e0205 */
[----:B------:R-:W-:Y:S01]  /*8580*/  SHF.L.U32 R74, R82, 0x10, RZ ;  /* 0x00000010524a7819 */ /* 0x000fe200000006ff */
[----:B------:R-:W-:Y:S01]  /*8590*/  IMAD R6, R77, R72, R6 ;  /* 0x000000484d067224 */ /* 0x000fe200078e0206 */
[----:B------:R-:W-:Y:S01]  /*85a0*/  I2IP.S8.S32.SAT R77, R7, R3, RZ ;  /* 0x00000003074d7239 */ /* 0x000fe200000014ff */
[C---:B------:R-:W-:Y:S01]  /*85b0*/  IMAD R11, R70.reuse, R11, RZ ;  /* 0x0000000b460b7224 */ /* 0x040fe200078e02ff */
[----:B------:R-:W-:Y:S01]  /*85c0*/  MOV R3, R73 ;  /* 0x0000004900037202 */ /* 0x000fe20000000f00 */
[----:B------:R-:W-:Y:S01]  /*85d0*/  IMAD R8, R70, R12, RZ ;  /* 0x0000000c46087224 */ /* 0x000fe200078e02ff */
[----:B-1----:R-:W-:Y:S01]  /*85e0*/  I2IP.S8.S32.SAT R88, R2, R0, R77 ;  /* 0x0000000002587239 */ /* 0x002fe2000000144d */
[----:B------:R-:W-:Y:S01]  /*85f0*/  IMAD R9, R70, R13, RZ ;  /* 0x0000000d46097224 */ /* 0x000fe200078e02ff */
[----:B------:R-:W-:Y:S01]  /*8600*/  SHF.R.S32.HI R73, RZ, 0x18, R74 ;  /* 0x00000018ff497819 */ /* 0x000fe2000001144a */
[----:B------:R-:W-:Y:S01]  /*8610*/  IMAD R11, R76, R72, R11 ;  /* 0x000000484c0b7224 */ /* 0x000fe200078e020b */
[----:B------:R-:W-:Y:S01]  /*8620*/  SHF.R.S32.HI R75, RZ, 0x18, R75 ;  /* 0x00000018ff4b7819 */ /* 0x000fe2000001144b */
[C---:B------:R-:W-:Y:S01]  /*8630*/  IMAD R10, R70.reuse, R14, RZ ;  /* 0x0000000e460a7224 */ /* 0x040fe200078e02ff */
[----:B------:R-:W-:Y:S01]  /*8640*/  SHF.L.U32 R2, R83, 0x10, RZ ;  /* 0x0000001053027819 */ /* 0x000fe200000006ff */
[----:B------:R-:W-:Y:S01]  /*8650*/  IMAD R8, R3, R72, R8 ;  /* 0x0000004803087224 */ /* 0x000fe200078e0208 */
[----:B------:R-:W-:Y:S01]  /*8660*/  I2IP.S8.S32.SAT R89, R11, R6, RZ ;  /* 0x000000060b597239 */ /* 0x000fe200000014ff */
[C---:B------:R-:W-:Y:S01]  /*8670*/  IMAD R15, R70.reuse, R15, RZ ;  /* 0x0000000f460f7224 */ /* 0x040fe200078e02ff */
[----:B------:R-:W-:Y:S01]  /*8680*/  PRMT R3, R83, 0x8880, RZ ;  /* 0x0000888053037816 */ /* 0x000fe200000000ff */
[----:B------:R-:W-:Y:S01]  /*8690*/  IMAD R9, R73, R72, R9 ;  /* 0x0000004849097224 */ /* 0x000fe200078e0209 */
[----:B------:R-:W-:Y:S01]  /*86a0*/  I2IP.S8.S32.SAT R89, R5, R4, R89 ;  /* 0x0000000405597239 */ /* 0x000fe20000001459 */
[C---:B------:R-:W-:Y:S01]  /*86b0*/  IMAD R12, R70.reuse, R16, RZ ;  /* 0x00000010460c7224 */ /* 0x040fe200078e02ff */
[----:B------:R-:W-:Y:S01]  /*86c0*/  SHF.R.S32.HI R2, RZ, 0x18, R2 ;  /* 0x00000018ff027819 */ /* 0x000fe20000011402 */
[----:B------:R-:W-:Y:S01]  /*86d0*/  IMAD R10, R75, R72, R10 ;  /* 0x000000484b0a7224 */ /* 0x000fe200078e020a */
[----:B------:R-:W-:Y:S01]  /*86e0*/  SHF.R.S32.HI R0, RZ, 0x18, R82 ;  /* 0x00000018ff007819 */ /* 0x000fe20000011452 */
[C---:B------:R-:W-:Y:S01]  /*86f0*/  IMAD R13, R70.reuse, R17, RZ ;  /* 0x00000011460d7224 */ /* 0x040fe200078e02ff */
[----:B------:R-:W-:Y:S01]  /*8700*/  SHF.R.S32.HI R74, RZ, 0x18, R83 ;  /* 0x00000018ff4a7819 */ /* 0x000fe20000011453 */
[----:B------:R-:W-:Y:S01]  /*8710*/  IMAD R14, R70, R18, RZ ;  /* 0x00000012460e7224 */ /* 0x000fe200078e02ff */
[----:B------:R-:W-:Y:S01]  /*8720*/  SHF.L.U32 R73, R83, 0x8, RZ ;  /* 0x0000000853497819 */ /* 0x000fe200000006ff */
[-C--:B------:R-:W-:Y:S01]  /*8730*/  IMAD R15, R0, R72.reuse, R15 ;  /* 0x00000048000f7224 */ /* 0x080fe200078e020f */
[C---:B------:R-:W-:Y:S01]  /*8740*/  SHF.L.U32 R0, R84.reuse, 0x10, RZ ;  /* 0x0000001054007819 */ /* 0x040fe200000006ff */
[-C--:B------:R-:W-:Y:S01]  /*8750*/  IMAD R12, R3, R72.reuse, R12 ;  /* 0x00000048030c7224 */ /* 0x080fe200078e020c */
[----:B------:R-:W-:Y:S01]  /*8760*/  PRMT R3, R84, 0x8880, RZ ;  /* 0x0000888054037816 */ /* 0x000fe200000000ff */
[----:B------:R-:W-:Y:S01]  /*8770*/  IMAD R13, R2, R72, R13 ;  /* 0x00000048020d7224 */ /* 0x000fe200078e020d */
[----:B------:R-:W-:Y:S01]  /*8780*/  SHF.R.S32.HI R73, RZ, 0x18, R73 ;  /* 0x00000018ff497819 */ /* 0x000fe20000011449 */
[----:B------:R-:W-:Y:S01]  /*8790*/  IMAD R19, R70, R19, RZ ;  /* 0x0000001346137224 */ /* 0x000fe200078e02ff */
[----:B------:R-:W-:Y:S01]  /*87a0*/  I2IP.S8.S32.SAT R90, R15, R10, RZ ;  /* 0x0000000a0f5a7239 */ /* 0x000fe200000014ff */
[----:B------:R-:W-:Y:S01]  /*87b0*/  IMAD.SHL.U32 R2, R84, 0x100, RZ ;  /* 0x0000010054027824 */ /* 0x000fe200078e00ff */
[----:B------:R-:W-:Y:S01]  /*87c0*/  SHF.R.S32.HI R0, RZ, 0x18, R0 ;  /* 0x00000018ff007819 */ /* 0x000fe20000011400 */
[C---:B------:R-:W-:Y:S01]  /*87d0*/  IMAD R16, R70.reuse, R20, RZ ;  /* 0x0000001446107224 */ /* 0x040fe200078e02ff */
[----:B------:R-:W-:Y:S01]  /*87e0*/  I2IP.S8.S32.SAT R90, R9, R8, R90 ;  /* 0x00000008095a7239 */ /* 0x000fe2000000145a */
[-C--:B------:R-:W-:Y:S01]  /*87f0*/  IMAD R14, R73, R72.reuse, R14 ;  /* 0x00000048490e7224 */ /* 0x080fe200078e020e */
[----:B------:R-:W-:Y:S01]  /*8800*/  SHF.R.S32.HI R73, RZ, 0x18, R2 ;  /* 0x00000018ff497819 */ /* 0x000fe20000011402 */
[----:B------:R-:W-:Y:S01]  /*8810*/  IMAD R17, R70, R21, RZ ;  /* 0x0000001546117224 */ /* 0x000fe200078e02ff */
[----:B------:R-:W-:Y:S01]  /*8820*/  SHF.L.U32 R2, R85, 0x8, RZ ;  /* 0x0000000855027819 */ /* 0x000fe200000006ff */
[----:B------:R-:W-:Y:S01]  /*8830*/  IMAD R19, R74, R72, R19 ;  /* 0x000000484a137224 */ /* 0x000fe200078e0213 */
[----:B------:R-:W-:Y:S01]  /*8840*/  SHF.R.S32.HI R74, RZ, 0x18, R94 ;  /* 0x00000018ff4a7819 */ /* 0x000fe2000001145e */
[----:B------:R-:W-:Y:S01]  /*8850*/  IMAD R18, R70, R22, RZ ;  /* 0x0000001646127224 */ /* 0x000fe200078e02ff */
[----:B------:R-:W-:Y:S01]  /*8860*/  SHF.L.U32 R75, R98, 0x8, RZ ;  /* 0x00000008624b7819 */ /* 0x000fe200000006ff */
[----:B------:R-:W-:Y:S01]  /*8870*/  IMAD R16, R3, R72, R16 ;  /* 0x0000004803107224 */ /* 0x000fe200078e0210 */
[----:B------:R-:W-:Y:S01]  /*8880*/  I2IP.S8.S32.SAT R91, R19, R14, RZ ;  /* 0x0000000e135b7239 */ /* 0x000fe200000014ff */
[----:B------:R-:W-:Y:S01]  /*8890*/  IMAD R17, R0, R72, R17 ;  /* 0x0000004800117224 */ /* 0x000fe200078e0211 */
[----:B------:R-:W-:Y:S01]  /*88a0*/  SHF.R.S32.HI R0, RZ, 0x18, R84 ;  /* 0x00000018ff007819 */ /* 0x000fe20000011454 */
[C---:B------:R-:W-:Y:S01]  /*88b0*/  IMAD R23, R70.reuse, R23, RZ ;  /* 0x0000001746177224 */ /* 0x040fe200078e02ff */
[----:B------:R-:W-:Y:S01]  /*88c0*/  I2IP.S8.S32.SAT R91, R13, R12, R91 ;  /* 0x0000000c0d5b7239 */ /* 0x000fe2000000145b */
[----:B------:R-:W-:Y:S01]  /*88d0*/  IMAD R18, R73, R72, R18 ;  /* 0x0000004849127224 */ /* 0x000fe200078e0212 */
[C---:B------:R-:W-:Y:S01]  /*88e0*/  SHF.L.U32 R73, R85.reuse, 0x10, RZ ;  /* 0x0000001055497819 */ /* 0x040fe200000006ff */
[----:B------:R-:W-:Y:S01]  /*88f0*/  IMAD R20, R70, R24, RZ ;  /* 0x0000001846147224 */ /* 0x000fe200078e02ff */
[----:B------:R-:W-:Y:S01]  /*8900*/  PRMT R3, R85, 0x8880, RZ ;  /* 0x0000888055037816 */ /* 0x000fe200000000ff */
[----:B------:R-:W-:Y:S01]  /*8910*/  IMAD R23, R0, R72, R23 ;  /* 0x0000004800177224 */ /* 0x000fe200078e0217 */
[----:B------:R-:W-:Y:S01]  /*8920*/  SHF.R.S32.HI R0, RZ, 0x18, R73 ;  /* 0x00000018ff007819 */ /* 0x000fe20000011449 */
[C---:B------:R-:W-:Y:S01]  /*8930*/  IMAD R21, R70.reuse, R25, RZ ;  /* 0x0000001946157224 */ /* 0x040fe200078e02ff */
[----:B------:R-:W-:Y:S01]  /*8940*/  SHF.R.S32.HI R73, RZ, 0x18, R2 ;  /* 0x00000018ff497819 */ /* 0x000fe20000011402 */
[C---:B------:R-:W-:Y:S01]  /*8950*/  IMAD R22, R70.reuse, R26, RZ ;  /* 0x0000001a46167224 */ /* 0x040fe200078e02ff */
[----:B------:R1:W-:Y:S01]  /*8960*/  STS.128 [R135+UR44+0xa200], R88 ;  /* 0x00a2005887007988 */ /* 0x0003e20008000c2c */
[----:B------:R-:W-:Y:S01]  /*8970*/  IMAD R20, R3, R72, R20 ;  /* 0x0000004803147224 */ /* 0x000fe200078e0214 */
[----:B------:R-:W-:Y:S01]  /*8980*/  SHF.R.S32.HI R2, RZ, 0x18, R85 ;  /* 0x00000018ff027819 */ /* 0x000fe20000011455 */
[----:B------:R-:W-:Y:S01]  /*8990*/  IMAD R27, R70, R27, RZ ;  /* 0x0000001b461b7224 */ /* 0x000fe200078e02ff */
[----:B------:R-:W-:Y:S01]  /*89a0*/  I2IP.S8.S32.SAT R100, R23, R18, RZ ;  /* 0x0000001217647239 */ /* 0x000fe200000014ff */
[-C--:B------:R-:W-:Y:S01]  /*89b0*/  IMAD R21, R0, R72.reuse, R21 ;  /* 0x0000004800157224 */ /* 0x080fe200078e0215 */
[C---:B------:R-:W-:Y:S01]  /*89c0*/  PRMT R3, R86.reuse, 0x8880, RZ ;  /* 0x0000888056037816 */ /* 0x040fe200000000ff */
[-C--:B------:R-:W-:Y:S01]  /*89d0*/  IMAD R22, R73, R72.reuse, R22 ;  /* 0x0000004849167224 */ /* 0x080fe200078e0216 */
[----:B------:R-:W-:Y:S01]  /*89e0*/  SHF.L.U32 R0, R86, 0x10, RZ ;  /* 0x0000001056007819 */ /* 0x000fe200000006ff */
[----:B------:R-:W-:Y:S01]  /*89f0*/  IMAD R27, R2, R72, R27 ;  /* 0x00000048021b7224 */ /* 0x000fe200078e021b */
[----:B------:R-:W-:Y:S01]  /*8a00*/  SHF.L.U32 R2, R86, 0x8, RZ ;  /* 0x0000000856027819 */ /* 0x000fe200000006ff */
[C---:B------:R-:W-:Y:S01]  /*8a10*/  IMAD R24, R70.reuse, R28, RZ ;  /* 0x0000001c46187224 */ /* 0x040fe200078e02ff */
[----:B------:R-:W-:Y:S01]  /*8a20*/  SHF.R.S32.HI R0, RZ, 0x18, R0 ;  /* 0x00000018ff007819 */ /* 0x000fe20000011400 */
[C---:B------:R-:W-:Y:S01]  /*8a30*/  IMAD R25, R70.reuse, R29, RZ ;  /* 0x0000001d46197224 */ /* 0x040fe200078e02ff */
        /* <DEDUP_REMOVED lines=10> */
[C---:B------:R-:W-:Y:S01]  /*8ae0*/  SHF.L.U32 R0, R87.reuse, 0x10, RZ ;  /* 0x0000001057007819 */ /* 0x040fe200000006ff */
        /* <DEDUP_REMOVED lines=13> */
[C---:B------:R-:W-:Y:S01]  /*8bc0*/  PRMT R3, R92.reuse, 0x8880, RZ ;  /* 0x000088805c037816 */ /* 0x040fe200000000ff */
[----:B------:R-:W-:Y:S01]  /*8bd0*/  IMAD R30, R73, R72, R30 ;  /* 0x00000048491e7224 */ /* 0x000fe200078e021e */
[----:B------:R-:W-:Y:S01]  /*8be0*/  I2IP.S8.S32.SAT R102, R25, R24, R102 ;  /* 0x0000001819667239 */ /* 0x000fe20000001466 */
[----:B------:R-:W-:Y:S01]  /*8bf0*/  IMAD.U32 R0, R92, 0x10000, RZ ;  /* 0x000100005c007824 */ /* 0x000fe200078e00ff */
[----:B------:R-:W-:Y:S01]  /*8c00*/  SHF.R.S32.HI R75, RZ, 0x18, R75 ;  /* 0x00000018ff4b7819 */ /* 0x000fe2000001144b */
[----:B------:R-:W-:Y:S01]  /*8c10*/  IMAD R35, R2, R72, R35 ;  /* 0x0000004802237224 */ /* 0x000fe200078e0223 */
[----:B------:R-:W-:Y:S01]  /*8c20*/  SHF.L.U32 R2, R92, 0x8, RZ ;  /* 0x000000085c027819 */ /* 0x000fe200000006ff */
[C---:B------:R-:W-:Y:S01]  /*8c30*/  IMAD R32, R70.reuse, R36, RZ ;  /* 0x0000002446207224 */ /* 0x040fe200078e02ff */
[----:B------:R-:W-:Y:S01]  /*8c40*/  SHF.R.S32.HI R0, RZ, 0x18, R0 ;  /* 0x00000018ff007819 */ /* 0x000fe20000011400 */
[C---:B------:R-:W-:Y:S01]  /*8c50*/  IMAD R33, R70.reuse, R37, RZ ;  /* 0x0000002546217224 */ /* 0x040fe200078e02ff */
[----:B------:R-:W-:Y:S01]  /*8c60*/  SHF.R.S32.HI R73, RZ, 0x18, R2 ;  /* 0x00000018ff497819 */ /* 0x000fe20000011402 */
[----:B------:R-:W-:Y:S01]  /*8c70*/  IMAD R34, R70, R38, RZ ;  /* 0x0000002646227224 */ /* 0x000fe200078e02ff */
[----:B------:R-:W-:Y:S01]  /*8c80*/  I2IP.S8.S32.SAT R103, R35, R30, RZ ;  /* 0x0000001e23677239 */ /* 0x000fe200000014ff */
[-C--:B------:R-:W-:Y:S01]  /*8c90*/  IMAD R32, R3, R72.reuse, R32 ;  /* 0x0000004803207224 */ /* 0x080fe200078e0220 */
[----:B------:R-:W-:Y:S01]  /*8ca0*/  PRMT R3, R93, 0x8880, RZ ;  /* 0x000088805d037816 */ /* 0x000fe200000000ff */
[----:B------:R-:W-:Y:S01]  /*8cb0*/  IMAD R33, R0, R72, R33 ;  /* 0x0000004800217224 */ /* 0x000fe200078e0221 */
[----:B------:R-:W-:Y:S01]  /*8cc0*/  SHF.R.S32.HI R0, RZ, 0x18, R92 ;  /* 0x00000018ff007819 */ /* 0x000fe2000001145c */
[C---:B------:R-:W-:Y:S01]  /*8cd0*/  IMAD R39, R70.reuse, R39, RZ ;  /* 0x0000002746277224 */ /* 0x040fe200078e02ff */
[----:B------:R-:W-:Y:S01]  /*8ce0*/  I2IP.S8.S32.SAT R103, R29, R28, R103 ;  /* 0x0000001c1d677239 */ /* 0x000fe20000001467 */
[----:B------:R-:W-:Y:S01]  /*8cf0*/  IMAD R34, R73, R72, R34 ;  /* 0x0000004849227224 */ /* 0x000fe200078e0222 */
[C---:B------:R-:W-:Y:S01]  /*8d00*/  SHF.L.U32 R73, R93.reuse, 0x10, RZ ;  /* 0x000000105d497819 */ /* 0x040fe200000006ff */
[----:B------:R-:W-:Y:S01]  /*8d10*/  IMAD R36, R70, R40, RZ ;  /* 0x0000002846247224 */ /* 0x000fe200078e02ff */
[----:B------:R-:W-:Y:S01]  /*8d20*/  SHF.L.U32 R2, R93, 0x8, RZ ;  /* 0x000000085d027819 */ /* 0x000fe200000006ff */
[----:B------:R-:W-:Y:S01]  /*8d30*/  IMAD R39, R0, R72, R39 ;  /* 0x0000004800277224 */ /* 0x000fe200078e0227 */
        /* <DEDUP_REMOVED lines=8> */
[----:B------:R-:W-:Y:S01]  /*8dc0*/  SHF.L.U32 R2, R94, 0x10, RZ ;  /* 0x000000105e027819 */ /* 0x000fe200000006ff */
[----:B------:R-:W-:Y:S01]  /*8dd0*/  IMAD R43, R70, R43, RZ ;  /* 0x0000002b462b7224 */ /* 0x000fe200078e02ff */
[----:B------:R-:W-:Y:S01]  /*8de0*/  SHF.R.S32.HI R0, RZ, 0x18, R93 ;  /* 0x00000018ff007819 */ /* 0x000fe2000001145d */
        /* <DEDUP_REMOVED lines=11> */
[----:B------:R-:W-:Y:S01]  /*8ea0*/  SHF.L.U32 R0, R95, 0x10, RZ ;  /* 0x000000105f007819 */ /* 0x000fe200000006ff */
[----:B------:R-:W-:Y:S01]  /*8eb0*/  IMAD R47, R70, R47, RZ ;  /* 0x0000002f462f7224 */ /* 0x000fe200078e02ff */
[----:B------:R-:W-:Y:S01]  /*8ec0*/  I2IP.S8.S32.SAT R109, R43, R38, RZ ;  /* 0x000000262b6d7239 */ /* 0x000fe200000014ff */
[----:B------:R-:W-:Y:S01]  /*8ed0*/  IMAD R41, R2, R72, R41 ;  /* 0x0000004802297224 */ /* 0x000fe200078e0229 */
[C---:B------:R-:W-:Y:S01]  /*8ee0*/  PRMT R3, R95.reuse, 0x8880, RZ ;  /* 0x000088805f037816 */ /* 0x040fe200000000ff */
[C---:B------:R-:W-:Y:S01]  /*8ef0*/  IMAD R44, R70.reuse, R48, RZ ;  /* 0x00000030462c7224 */ /* 0x040fe200078e02ff */
[----:B------:R-:W-:Y:S01]  /*8f00*/  SHF.L.U32 R2, R95, 0x8, RZ ;  /* 0x000000085f027819 */ /* 0x000fe200000006ff */
[----:B------:R-:W-:Y:S01]  /*8f10*/  IMAD R42, R73, R72, R42 ;  /* 0x00000048492a7224 */ /* 0x000fe200078e022a */
[----:B------:R-:W-:Y:S01]  /*8f20*/  SHF.R.S32.HI R0, RZ, 0x18, R0 ;  /* 0x00000018ff007819 */ /* 0x000fe20000011400 */
[----:B------:R-:W-:Y:S01]  /*8f30*/  IMAD R45, R70, R49, RZ ;  /* 0x00000031462d7224 */ /* 0x000fe200078e02ff */
[----:B------:R-:W-:Y:S01]  /*8f40*/  I2IP.S8.S32.SAT R109, R37, R36, R109 ;  /* 0x00000024256d7239 */ /* 0x000fe2000000146d */
[----:B------:R-:W-:Y:S01]  /*8f50*/  IMAD R47, R74, R72, R47 ;  /* 0x000000484a2f7224 */ /* 0x000fe200078e022f */
[----:B------:R-:W-:Y:S01]  /*8f60*/  SHF.R.S32.HI R73, RZ, 0x18, R2 ;  /* 0x00000018ff497819 */ /* 0x000fe20000011402 */
[C---:B------:R-:W-:Y:S01]  /*8f70*/  IMAD R46, R70.reuse, R50, RZ ;  /* 0x00000032462e7224 */ /* 0x040fe200078e02ff */
[----:B------:R-:W-:Y:S01]  /*8f80*/  SHF.R.S32.HI R2, RZ, 0x18, R95 ;  /* 0x00000018ff027819 */ /* 0x000fe2000001145f */
[----:B------:R-:W-:Y:S01]  /*8f90*/  IMAD R44, R3, R72, R44 ;  /* 0x00000048032c7224 */ /* 0x000fe200078e022c */
[----:B------:R-:W-:Y:S01]  /*8fa0*/  I2IP.S8.S32.SAT R110, R47, R42, RZ ;  /* 0x0000002a2f6e7239 */ /* 0x000fe200000014ff */
[----:B------:R-:W-:Y:S01]  /*8fb0*/  IMAD R51, R70, R51, RZ ;  /* 0x0000003346337224 */ /* 0x000fe200078e02ff */
[----:B------:R-:W-:Y:S01]  /*8fc0*/  PRMT R3, R96, 0x8880, RZ ;  /* 0x0000888060037816 */ /* 0x000fe200000000ff */
[----:B------:R-:W-:Y:S01]  /*8fd0*/  IMAD R45, R0, R72, R45 ;  /* 0x00000048002d7224 */ /* 0x000fe200078e022d */
[----:B------:R-:W-:Y:S01]  /*8fe0*/  I2IP.S8.S32.SAT R110, R41, R40, R110 ;  /* 0x00000028296e7239 */ /* 0x000fe2000000146e */
[----:B------:R-:W-:Y:S01]  /*8ff0*/  IMAD R48, R70, R52, RZ ;  /* 0x0000003446307224 */ /* 0x000fe200078e02ff */
[----:B------:R-:W-:Y:S01]  /*9000*/  SHF.L.U32 R74, R97, 0x10, RZ ;  /* 0x00000010614a7819 */ /* 0x000fe200000006ff */
[-C--:B------:R-:W-:Y:S01]  /*9010*/  IMAD R46, R73, R72.reuse, R46 ;  /* 0x00000048492e7224 */ /* 0x080fe200078e022e */
[----:B------:R-:W-:Y:S01]  /*9020*/  PRMT R73, R97, 0x8880, RZ ;  /* 0x0000888061497816 */ /* 0x000fe200000000ff */
[-C--:B------:R-:W-:Y:S01]  /*9030*/  IMAD R51, R2, R72.reuse, R51 ;  /* 0x0000004802337224 */ /* 0x080fe200078e0233 */
[----:B------:R-:W-:Y:S01]  /*9040*/  SHF.R.S32.HI R74, RZ, 0x18, R74 ;  /* 0x00000018ff4a7819 */ /* 0x000fe2000001144a */
[C---:B------:R-:W-:Y:S01]  /*9050*/  IMAD.U32 R0, R96.reuse, 0x10000, RZ ;  /* 0x0001000060007824 */ /* 0x040fe200078e00ff */
        /* <DEDUP_REMOVED lines=10> */
[----:B------:R-:W-:Y:S01]  /*9100*/  SHF.R.S32.HI R0, RZ, 0x18, R97 ;  /* 0x00000018ff007819 */ /* 0x000fe20000011461 */
[----:B------:R-:W-:Y:S01]  /*9110*/  IMAD R50, R3, R72, R50 ;  /* 0x0000004803327224 */ /* 0x000fe200078e0232 */
[----:B------:R-:W-:Y:S01]  /*9120*/  SHF.L.U32 R3, R97, 0x8, RZ ;  /* 0x0000000861037819 */ /* 0x000fe200000006ff */
[C---:B------:R-:W-:Y:S01]  /*9130*/  IMAD R52, R70.reuse, R56, RZ ;  /* 0x0000003846347224 */ /* 0x040fe200078e02ff */
[----:B------:R-:W-:Y:S01]  /*9140*/  I2IP.S8.S32.SAT R111, R45, R44, R111 ;  /* 0x0000002c2d6f7239 */ /* 0x000fe2000000146f */
[----:B------:R-:W-:Y:S01]  /*9150*/  IMAD R53, R70, R57, RZ ;  /* 0x0000003946357224 */ /* 0x000fe200078e02ff */
[----:B------:R-:W-:Y:S01]  /*9160*/  SHF.R.S32.HI R3, RZ, 0x18, R3 ;  /* 0x00000018ff037819 */ /* 0x000fe20000011403 */
[----:B------:R-:W-:Y:S01]  /*9170*/  IMAD R55, R2, R72, R55 ;  /* 0x0000004802377224 */ /* 0x000fe200078e0237 */
[----:B------:R-:W-:Y:S01]  /*9180*/  SHF.L.U32 R2, R98, 0x10, RZ ;  /* 0x0000001062027819 */ /* 0x000fe200000006ff */
[C---:B------:R-:W-:Y:S01]  /*9190*/  IMAD R54, R70.reuse, R58, RZ ;  /* 0x0000003a46367224 */ /* 0x040fe200078e02ff */
[----:B------:R1:W-:Y:S01]  /*91a0*/  STS.128 [R158+0xa200], R108 ;  /* 0x00a2006c9e007388 */ /* 0x0003e20000000c00 */
[----:B------:R-:W-:Y:S01]  /*91b0*/  IMAD R52, R73, R72, R52 ;  /* 0x0000004849347224 */ /* 0x000fe200078e0234 */
[----:B------:R-:W-:Y:S01]  /*91c0*/  I2IP.S8.S32.SAT R112, R55, R50, RZ ;  /* 0x0000003237707239 */ /* 0x000fe200000014ff */
[----:B------:R-:W-:Y:S01]  /*91d0*/  IMAD R59, R70, R59, RZ ;  /* 0x0000003b463b7224 */ /* 0x000fe200078e02ff */
[----:B------:R-:W-:Y:S01]  /*91e0*/  PRMT R73, R98, 0x8880, RZ ;  /* 0x0000888062497816 */ /* 0x000fe200000000ff */
[----:B------:R-:W-:Y:S01]  /*91f0*/  IMAD R53, R74, R72, R53 ;  /* 0x000000484a357224 */ /* 0x000fe200078e0235 */
[----:B------:R-:W-:Y:S01]  /*9200*/  I2IP.S8.S32.SAT R112, R49, R48, R112 ;  /* 0x0000003031707239 */ /* 0x000fe20000001470 */
[C---:B------:R-:W-:Y:S01]  /*9210*/  IMAD R56, R70.reuse, R60, RZ ;  /* 0x0000003c46387224 */ /* 0x040fe200078e02ff */
[----:B------:R-:W-:Y:S01]  /*9220*/  SHF.R.S32.HI R2, RZ, 0x18, R2 ;  /* 0x00000018ff027819 */ /* 0x000fe20000011402 */
[-C--:B------:R-:W-:Y:S01]  /*9230*/  IMAD R54, R3, R72.reuse, R54 ;  /* 0x0000004803367224 */ /* 0x080fe200078e0236 */
[----:B------:R-:W-:Y:S01]  /*9240*/  PRMT R3, R99, 0x8880, RZ ;  /* 0x0000888063037816 */ /* 0x000fe200000000ff */
[----:B------:R-:W-:Y:S01]  /*9250*/  IMAD R57, R70, R61, RZ ;  /* 0x0000003d46397224 */ /* 0x000fe200078e02ff */
[----:B------:R-:W-:Y:S01]  /*9260*/  SHF.R.S32.HI R74, RZ, 0x18, R99 ;  /* 0x00000018ff4a7819 */ /* 0x000fe20000011463 */
[-C--:B------:R-:W-:Y:S01]  /*9270*/  IMAD R59, R0, R72.reuse, R59 ;  /* 0x00000048003b7224 */ /* 0x080fe200078e023b */
[----:B------:R-:W-:Y:S01]  /*9280*/  SHF.R.S32.HI R0, RZ, 0x18, R98 ;  /* 0x00000018ff007819 */ /* 0x000fe20000011462 */
[----:B------:R-:W-:Y:S01]  /*9290*/  IMAD R56, R73, R72, R56 ;  /* 0x0000004849387224 */ /* 0x000fe200078e0238 */
[----:B------:R-:W-:Y:S01]  /*92a0*/  SHF.L.U32 R73, R99, 0x8, RZ ;  /* 0x0000000863497819 */ /* 0x000fe200000006ff */
[----:B------:R-:W-:Y:S01]  /*92b0*/  IMAD R58, R70, R62, RZ ;  /* 0x0000003e463a7224 */ /* 0x000fe200078e02ff */
[----:B------:R-:W-:Y:S01]  /*92c0*/  I2IP.S8.S32.SAT R113, R59, R54, RZ ;  /* 0x000000363b717239 */ /* 0x000fe200000014ff */
[----:B------:R-:W-:Y:S01]  /*92d0*/  IMAD R57, R2, R72, R57 ;  /* 0x0000004802397224 */ /* 0x000fe200078e0239 */
[----:B------:R-:W-:Y:S01]  /*92e0*/  SHF.L.U32 R2, R99, 0x10, RZ ;  /* 0x0000001063027819 */ /* 0x000fe200000006ff */
[C---:B------:R-:W-:Y:S01]  /*92f0*/  IMAD R63, R70.reuse, R63, RZ ;  /* 0x0000003f463f7224 */ /* 0x040fe200078e02ff */
[----:B------:R-:W-:Y:S01]  /*9300*/  SHF.R.S32.HI R73, RZ, 0x18, R73 ;  /* 0x00000018ff497819 */ /* 0x000fe20000011449 */
[C---:B------:R-:W-:Y:S01]  /*9310*/  IMAD R60, R70.reuse, R64, RZ ;  /* 0x00000040463c7224 */ /* 0x040fe200078e02ff */
[----:B------:R-:W-:Y:S01]  /*9320*/  SHF.R.S32.HI R2, RZ, 0x18, R2 ;  /* 0x00000018ff027819 */ /* 0x000fe20000011402 */
[----:B------:R-:W-:Y:S01]  /*9330*/  IMAD R58, R75, R72, R58 ;  /* 0x000000484b3a7224 */ /* 0x000fe200078e023a */
[----:B------:R-:W-:Y:S01]  /*9340*/  I2IP.S8.S32.SAT R113, R53, R52, R113 ;  /* 0x0000003435717239 */ /* 0x000fe20000001471 */
[----:B------:R-:W-:Y:S02]  /*9350*/  IMAD R61, R70, R65, RZ ;  /* 0x00000041463d7224 */ /* 0x000fe400078e02ff */
[-C--:B------:R-:W-:Y:S02]  /*9360*/  IMAD R63, R0, R72.reuse, R63 ;  /* 0x00000048003f7224 */ /* 0x080fe400078e023f */
[----:B------:R-:W-:Y:S01]  /*9370*/  IMAD R60, R3, R72, R60 ;  /* 0x00000048033c7224 */ /* 0x000fe200078e023c */
[----:B------:R-:W-:Y:S01]  /*9380*/  @P6 SHF.L.U32 R3, R147, 0x1f, RZ ;  /* 0x0000001f93036819 */ /* 0x000fe200000006ff */
        /* <DEDUP_REMOVED lines=8> */
[----:B------:R-:W-:Y:S02]  /*9410*/  I2IP.S8.S32.SAT R115, R61, R60, R0 ;  /* 0x0000003c3d737239 */ /* 0x000fe40000001400 */
[----:B------:R-:W-:Y:S03]  /*9420*/  LEA R0, R148, UR44, 0x3 ;  /* 0x0000002c94007c11 */ /* 0x000fe6000f8e18ff */
        /* <DEDUP_REMOVED lines=9> */
[----:B------:R-:W-:Y:S02]  /*94c0*/  UIADD3 UR4, UP0, UPT, UR62, 0x680, URZ ;  /* 0x000006803e047890 */ /* 0x000fe4000ff1e0ff */
[----:B------:R-:W-:Y:S02]  /*94d0*/  UIADD3 UR9, UPT, UPT, UR49, 0x40, URZ ;  /* 0x0000004031097890 */ /* 0x000fe4000fffe0ff */
[----:B------:R-:W-:Y:S02]  /*94e0*/  UIADD3 UR8, UPT, UPT, UR44, 0xa200, URZ ;  /* 0x0000a2002c087890 */ /* 0x000fe4000fffe0ff */
[----:B------:R-:W-:Y:S01]  /*94f0*/  UIADD3.X UR5, UPT, UPT, URZ, UR63, URZ, UP0, !UPT ;  /* 0x0000003fff057290 */ /* 0x000fe200087fe4ff */
[----:B------:R-:W-:Y:S01]  /*9500*/  UMOV UR10, UR50 ;  /* 0x00000032000a7c82 */ /* 0x000fe20008000000 */
[----:B------:R-:W-:Y:S07]  /*9510*/  UMOV UR11, UR36 ;  /* 0x00000024000b7c82 */ /* 0x000fee0008000000 */
[----:B------:R2:W-:Y:S01]  /*9520*/  UTMASTG.3D [UR8], [UR4] ;  /* 0x00000008040073b5 */ /* 0x0005e20008010000 */
[----:B------:R0:W-:Y:S01]  /*9530*/  UTMACMDFLUSH ;  /* 0x00000000000079b7 */ /* 0x0001e20000000000 */
[----:B--2---:R-:W-:Y:S04]  /*9540*/  DEPBAR.LE SB0, 0x1 ;  /* 0x000080400000791a */ /* 0x004fe80000000000 */
.L_x_131:
[----:B------:R-:W-:Y:S05]  /*9550*/  BSYNC.RECONVERGENT B0 ;  /* 0x0000000000007941 */ /* 0x000fea0003800200 */
.L_x_130:
        /* <DEDUP_REMOVED lines=16> */
.L_x_135:
[----:B------:R-:W-:Y:S05]  /*9660*/  BSYNC B0 ;  /* 0x0000000000007941 */ /* 0x000fea0003800000 */
.L_x_134:
        /* <DEDUP_REMOVED lines=20> */
.L_x_133:
[----:B------:R-:W-:Y:S05]  /*97b0*/  BSYNC B1 ;  /* 0x0000000000017941 */ /* 0x000fea0003800000 */
.L_x_132:
        /* <DEDUP_REMOVED lines=21> */
.L_x_137:
        /* <DEDUP_REMOVED lines=8> */
[----:B------:R-:W-:Y:S01]  /*9990*/  ISETP.NE.AND P0, PT, R155, RZ, PT ;  /* 0x000000ff9b00720c */ /* 0x000fe20003f05270 */
[----:B------:R-:W2:Y:S01]  /*99a0*/  LDTM.x64 R4, tmem[UR4+0x80] ;  /* 0x00008004000479ee */ /* 0x000ea20008340000 */
[----:B------:R-:W-:Y:S01]  /*99b0*/  ISETP.NE.AND P6, PT, R106, RZ, PT ;  /* 0x000000ff6a00720c */ /* 0x000fe20003fc5270 */
[C---:B--2---:R-:W-:Y:S02]  /*99c0*/  IMAD R0, R70.reuse, R4, RZ ;  /* 0x0000000446007224 */ /* 0x044fe400078e02ff */
[C---:B------:R-:W-:Y:S02]  /*99d0*/  IMAD R3, R70.reuse, R6, RZ ;  /* 0x0000000646037224 */ /* 0x040fe400078e02ff */
[C---:B------:R-:W-:Y:S02]  /*99e0*/  IMAD R4, R70.reuse, R8, RZ ;  /* 0x0000000846047224 */ /* 0x040fe400078e02ff */
[C---:B------:R-:W-:Y:S02]  /*99f0*/  IMAD R6, R70.reuse, R10, RZ ;  /* 0x0000000a46067224 */ /* 0x040fe400078e02ff */
[C---:B------:R-:W-:Y:S02]  /*9a00*/  IMAD R2, R70.reuse, R5, RZ ;  /* 0x0000000546027224 */ /* 0x040fe400078e02ff */
[C---:B------:R-:W-:Y:S02]  /*9a10*/  IMAD R8, R70.reuse, R12, RZ ;  /* 0x0000000c46087224 */ /* 0x040fe400078e02ff */
[C---:B------:R-:W-:Y:S02]  /*9a20*/  IMAD R10, R70.reuse, R14, RZ ;  /* 0x0000000e460a7224 */ /* 0x040fe400078e02ff */
[C---:B------:R-:W-:Y:S02]  /*9a30*/  IMAD R5, R70.reuse, R9, RZ ;  /* 0x0000000946057224 */ /* 0x040fe400078e02ff */
[----:B------:R-:W-:Y:S01]  /*9a40*/  IMAD R0, R73, R72, R0 ;  /* 0x0000004849007224 */ /* 0x000fe200078e0200 */
[----:B------:R-:W-:Y:S01]  /*9a50*/  SHF.L.U32 R73, R81, 0x8, RZ ;  /* 0x0000000851497819 */ /* 0x000fe200000006ff */
[C---:B------:R-:W-:Y:S02]  /*9a60*/  IMAD R12, R70.reuse, R16, RZ ;  /* 0x00000010460c7224 */ /* 0x040fe400078e02ff */
[C---:B------:R-:W-:Y:S01]  /*9a70*/  IMAD R14, R70.reuse, R18, RZ ;  /* 0x00000012460e7224 */ /* 0x040fe200078e02ff */
[----:B------:R-:W-:Y:S01]  /*9a80*/  SHF.R.S32.HI R73, RZ, 0x18, R73 ;  /* 0x00000018ff497819 */ /* 0x000fe20000011449 */
[C---:B------:R-:W-:Y:S02]  /*9a90*/  IMAD R9, R70.reuse, R13, RZ ;  /* 0x0000000d46097224 */ /* 0x040fe400078e02ff */
[C---:B------:R-:W-:Y:S02]  /*9aa0*/  IMAD R16, R70.reuse, R20, RZ ;  /* 0x0000001446107224 */ /* 0x040fe400078e02ff */
[C---:B------:R-:W-:Y:S02]  /*9ab0*/  IMAD R18, R70.reuse, R22, RZ ;  /* 0x0000001646127224 */ /* 0x040fe400078e02ff */
[C---:B------:R-:W-:Y:S02]  /*9ac0*/  IMAD R13, R70.reuse, R17, RZ ;  /* 0x00000011460d7224 */ /* 0x040fe400078e02ff */
[C---:B------:R-:W-:Y:S02]  /*9ad0*/  IMAD R20, R70.reuse, R24, RZ ;  /* 0x0000001846147224 */ /* 0x040fe400078e02ff */
[C---:B------:R-:W-:Y:S02]  /*9ae0*/  IMAD R22, R70.reuse, R26, RZ ;  /* 0x0000001a46167224 */ /* 0x040fe400078e02ff */
[----:B------:R-:W-:Y:S02]  /*9af0*/  IMAD R2, R75, R72, R2 ;  /* 0x000000484b027224 */ /* 0x000fe400078e0202 */
[C---:B------:R-:W-:Y:S02]  /*9b00*/  IMAD R17, R70.reuse, R21, RZ ;  /* 0x0000001546117224 */ /* 0x040fe400078e02ff */
        /* <DEDUP_REMOVED lines=18> */
[C---:B------:R-:W-:Y:S01]  /*9c30*/  IMAD R60, R70.reuse, R64, RZ ;  /* 0x00000040463c7224 */ /* 0x040fe200078e02ff */
[----:B------:R-:W-:Y:S01]  /*9c40*/  SHF.R.S32.HI R64, RZ, 0x18, R80 ;  /* 0x00000018ff407819 */ /* 0x000fe20000011450 */
[C---:B------:R-:W-:Y:S02]  /*9c50*/  IMAD R26, R70.reuse, R30, RZ ;  /* 0x0000001e461a7224 */ /* 0x040fe400078e02ff */
[C---:B------:R-:W-:Y:S02]  /*9c60*/  IMAD R30, R70.reuse, R34, RZ ;  /* 0x00000022461e7224 */ /* 0x040fe400078e02ff */
[C---:B------:R-:W-:Y:S02]  /*9c70*/  IMAD R57, R70.reuse, R61, RZ ;  /* 0x0000003d46397224 */ /* 0x040fe400078e02ff */
[C---:B------:R-:W-:Y:S01]  /*9c80*/  IMAD R61, R70.reuse, R65, RZ ;  /* 0x00000041463d7224 */ /* 0x040fe200078e02ff */
[C---:B------:R-:W-:Y:S01]  /*9c90*/  PRMT R65, R81.reuse, 0x8880, RZ ;  /* 0x0000888051417816 */ /* 0x040fe200000000ff */
[C---:B------:R-:W-:Y:S02]  /*9ca0*/  IMAD R34, R70.reuse, R38, RZ ;  /* 0x0000002646227224 */ /* 0x040fe400078e02ff */
[----:B------:R-:W-:Y:S02]  /*9cb0*/  IMAD R38, R70, R42, RZ ;  /* 0x0000002a46267224 */ /* 0x000fe400078e02ff */
[----:B------:R-:W-:Y:S01]  /*9cc0*/  IMAD R3, R74, R72, R3 ;  /* 0x000000484a037224 */ /* 0x000fe200078e0203 */
[----:B------:R-:W-:Y:S01]  /*9cd0*/  SHF.R.S32.HI R74, RZ, 0x18, R81 ;  /* 0x00000018ff4a7819 */ /* 0x000fe20000011451 */
[C---:B------:R-:W-:Y:S02]  /*9ce0*/  IMAD R42, R70.reuse, R46, RZ ;  /* 0x0000002e462a7224 */ /* 0x040fe400078e02ff */
[C---:B------:R-:W-:Y:S02]  /*9cf0*/  IMAD R46, R70.reuse, R50, RZ ;  /* 0x00000032462e7224 */ /* 0x040fe400078e02ff */
[C---:B------:R-:W-:Y:S02]  /*9d00*/  IMAD R51, R70.reuse, R51, RZ ;  /* 0x0000003346337224 */ /* 0x040fe400078e02ff */
[C---:B------:R-:W-:Y:S02]  /*9d10*/  IMAD R50, R70.reuse, R54, RZ ;  /* 0x0000003646327224 */ /* 0x040fe400078e02ff */
[C---:B------:R-:W-:Y:S02]  /*9d20*/  IMAD R54, R70.reuse, R58, RZ ;  /* 0x0000003a46367224 */ /* 0x040fe400078e02ff */
[C---:B------:R-:W-:Y:S02]  /*9d30*/  IMAD R58, R70.reuse, R62, RZ ;  /* 0x0000003e463a7224 */ /* 0x040fe400078e02ff */
[C---:B------:R-:W-:Y:S01]  /*9d40*/  IMAD R62, R70.reuse, R66, RZ ;  /* 0x00000042463e7224 */ /* 0x040fe200078e02ff */
[----:B------:R-:W-:Y:S01]  /*9d50*/  SHF.L.U32 R66, R81, 0x10, RZ ;  /* 0x0000001051427819 */ /* 0x000fe200000006ff */
[C---:B------:R-:W-:Y:S02]  /*9d60*/  IMAD R7, R70.reuse, R7, RZ ;  /* 0x0000000746077224 */ /* 0x040fe400078e02ff */
[----:B------:R-:W-:Y:S01]  /*9d70*/  IMAD R11, R70, R11, RZ ;  /* 0x0000000b460b7224 */ /* 0x000fe200078e02ff */
[----:B------:R-:W-:Y:S01]  /*9d80*/  SHF.R.S32.HI R66, RZ, 0x18, R66 ;  /* 0x00000018ff427819 */ /* 0x000fe20000011442 */
[-C--:B------:R-:W-:Y:S01]  /*9d90*/  IMAD R7, R64, R72.reuse, R7 ;  /* 0x0000004840077224 */ /* 0x080fe200078e0207 */
[C---:B------:R-:W-:Y:S01]  /*9da0*/  PRMT R64, R82.reuse, 0x8880, RZ ;  /* 0x0000888052407816 */ /* 0x040fe200000000ff */
[-C--:B------:R-:W-:Y:S01]  /*9db0*/  IMAD R4, R65, R72.reuse, R4 ;  /* 0x0000004841047224 */ /* 0x080fe200078e0204 */
[----:B------:R-:W-:Y:S01]  /*9dc0*/  SHF.L.U32 R65, R82, 0x10, RZ ;  /* 0x0000001052417819 */ /* 0x000fe200000006ff */
[-C--:B------:R-:W-:Y:S02]  /*9dd0*/  IMAD R5, R66, R72.reuse, R5 ;  /* 0x0000004842057224 */ /* 0x080fe400078e0205 */
[-C--:B------:R-:W-:Y:S01]  /*9de0*/  IMAD R6, R73, R72.reuse, R6 ;  /* 0x0000004849067224 */ /* 0x080fe200078e0206 */
[----:B------:R-:W-:Y:S01]  /*9df0*/  I2IP.S8.S32.SAT R73, R7, R3, RZ ;  /* 0x0000000307497239 */ /* 0x000fe200000014ff */
[----:B------:R-:W-:Y:S01]  /*9e00*/  IMAD R11, R74, R72, R11 ;  /* 0x000000484a0b7224 */ /* 0x000fe200078e020b */
[----:B------:R-:W-:Y:S01]  /*9e10*/  SHF.L.U32 R7, R82, 0x8, RZ ;  /* 0x0000000852077819 */ /* 0x000fe200000006ff */
[C---:B------:R-:W-:Y:S01]  /*9e20*/  IMAD R15, R70.reuse, R15, RZ ;  /* 0x0000000f460f7224 */ /* 0x040fe200078e02ff */
[----:B------:R-:W-:Y:S01]  /*9e30*/  MOV R3, R64 ;  /* 0x0000004000037202 */ /* 0x000fe20000000f00 */
[C---:B------:R-:W-:Y:S01]  /*9e40*/  IMAD R19, R70.reuse, R19, RZ ;  /* 0x0000001346137224 */ /* 0x040fe200078e02ff */
[----:B------:R-:W-:Y:S01]  /*9e50*/  I2IP.S8.S32.SAT R11, R11, R6, RZ ;  /* 0x000000060b0b7239 */ /* 0x000fe200000014ff */
[C---:B------:R-:W-:Y:S01]  /*9e60*/  IMAD R23, R70.reuse, R23, RZ ;  /* 0x0000001746177224 */ /* 0x040fe200078e02ff */
[----:B------:R-:W-:Y:S01]  /*9e70*/  SHF.R.S32.HI R6, RZ, 0x18, R65 ;  /* 0x00000018ff067819 */ /* 0x000fe20000011441 */
[----:B------:R-:W-:Y:S01]  /*9e80*/  IMAD R8, R3, R72, R8 ;  /* 0x0000004803087224 */ /* 0x000fe200078e0208 */
[----:B------:R-:W-:Y:S01]  /*9e90*/  SHF.R.S32.HI R7, RZ, 0x18, R7 ;  /* 0x00000018ff077819 */ /* 0x000fe20000011407 */
[----:B------:R-:W-:Y:S01]  /*9ea0*/  IMAD R27, R70, R27, RZ ;  /* 0x0000001b461b7224 */ /* 0x000fe200078e02ff */
[----:B-1----:R-:W-:Y:S01]  /*9eb0*/  I2IP.S8.S32.SAT R88, R2, R0, R73 ;  /* 0x0000000002587239 */ /* 0x002fe20000001449 */
[-C--:B------:R-:W-:Y:S01]  /*9ec0*/  IMAD R9, R6, R72.reuse, R9 ;  /* 0x0000004806097224 */ /* 0x080fe200078e0209 */
[----:B------:R-:W-:Y:S01]  /*9ed0*/  SHF.L.U32 R2, R83, 0x10, RZ ;  /* 0x0000001053027819 */ /* 0x000fe200000006ff */
[----:B------:R-:W-:Y:S01]  /*9ee0*/  IMAD R10, R7, R72, R10 ;  /* 0x00000048070a7224 */ /* 0x000fe200078e020a */
[----:B------:R-:W-:Y:S01]  /*9ef0*/  SHF.R.S32.HI R0, RZ, 0x18, R82 ;  /* 0x00000018ff007819 */ /* 0x000fe20000011452 */
[C---:B------:R-:W-:Y:S01]  /*9f00*/  IMAD R31, R70.reuse, R31, RZ ;  /* 0x0000001f461f7224 */ /* 0x040fe200078e02ff */
[----:B------:R-:W-:Y:S01]  /*9f10*/  I2IP.S8.S32.SAT R89, R5, R4, R11 ;  /* 0x0000000405597239 */ /* 0x000fe2000000140b */
[----:B------:R-:W-:Y:S01]  /*9f20*/  IMAD R35, R70, R35, RZ ;  /* 0x0000002346237224 */ /* 0x000fe200078e02ff */
[C---:B------:R-:W-:Y:S01]  /*9f30*/  PRMT R3, R83.reuse, 0x8880, RZ ;  /* 0x0000888053037816 */ /* 0x040fe200000000ff */
[-C--:B------:R-:W-:Y:S01]  /*9f40*/  IMAD R15, R0, R72.reuse, R15 ;  /* 0x00000048000f7224 */ /* 0x080fe200078e020f */
[----:B------:R-:W-:Y:S01]  /*9f50*/  SHF.L.U32 R5, R83, 0x8, RZ ;  /* 0x0000000853057819 */ /* 0x000fe200000006ff */
[C---:B------:R-:W-:Y:S01]  /*9f60*/  IMAD R39, R70.reuse, R39, RZ ;  /* 0x0000002746277224 */ /* 0x040fe200078e02ff */
[----:B------:R-:W-:Y:S01]  /*9f70*/  SHF.R.S32.HI R2, RZ, 0x18, R2 ;  /* 0x00000018ff027819 */ /* 0x000fe20000011402 */
[-C--:B------:R-:W-:Y:S01]  /*9f80*/  IMAD R12, R3, R72.reuse, R12 ;  /* 0x00000048030c7224 */ /* 0x080fe200078e020c */
[----:B------:R-:W-:Y:S01]  /*9f90*/  SHF.R.S32.HI R5, RZ, 0x18, R5 ;  /* 0x00000018ff057819 */ /* 0x000fe20000011405 */
[----:B------:R-:W-:Y:S01]  /*9fa0*/  IMAD R43, R70, R43, RZ ;  /* 0x0000002b462b7224 */ /* 0x000fe200078e02ff */
[----:B------:R-:W-:Y:S01]  /*9fb0*/  SHF.R.S32.HI R4, RZ, 0x18, R83 ;  /* 0x00000018ff047819 */ /* 0x000fe20000011453 */
[-C--:B------:R-:W-:Y:S01]  /*9fc0*/  IMAD R13, R2, R72.reuse, R13 ;  /* 0x00000048020d7224 */ /* 0x080fe200078e020d */
[C---:B------:R-:W-:Y:S01]  /*9fd0*/  SHF.L.U32 R0, R84.reuse, 0x10, RZ ;  /* 0x0000001054007819 */ /* 0x040fe200000006ff */
[-C--:B------:R-:W-:Y:S01]  /*9fe0*/  IMAD R14, R5, R72.reuse, R14 ;  /* 0x00000048050e7224 */ /* 0x080fe200078e020e */
[C---:B------:R-:W-:Y:S01]  /*9ff0*/  PRMT R3, R84.reuse, 0x8880, RZ ;  /* 0x0000888054037816 */ /* 0x040fe200000000ff */
[----:B------:R-:W-:Y:S01]  /*a000*/  IMAD.SHL.U32 R2, R84, 0x100, RZ ;  /* 0x0000010054027824 */ /* 0x000fe200078e00ff */
[----:B------:R-:W-:Y:S01]  /*a010*/  SHF.R.S32.HI R0, RZ, 0x18, R0 ;  /* 0x00000018ff007819 */ /* 0x000fe20000011400 */
[-C--:B------:R-:W-:Y:S01]  /*a020*/  IMAD R19, R4, R72.reuse, R19 ;  /* 0x0000004804137224 */ /* 0x080fe200078e0213 */
[----:B------:R-:W-:Y:S01]  /*a030*/  SHF.L.U32 R4, R85, 0x10, RZ ;  /* 0x0000001055047819 */ /* 0x000fe200000006ff */
[-C--:B------:R-:W-:Y:S01]  /*a040*/  IMAD R16, R3, R72.reuse, R16 ;  /* 0x0000004803107224 */ /* 0x080fe200078e0210 */
[----:B------:R-:W-:Y:S01]  /*a050*/  SHF.R.S32.HI R5, RZ, 0x18, R2 ;  /* 0x00000018ff057819 */ /* 0x000fe20000011402 */
[-C--:B------:R-:W-:Y:S01]  /*a060*/  IMAD R17, R0, R72.reuse, R17 ;  /* 0x0000004800117224 */ /* 0x080fe200078e0211 */
[----:B------:R-:W-:Y:S01]  /*a070*/  SHF.R.S32.HI R0, RZ, 0x18, R84 ;  /* 0x00000018ff007819 */ /* 0x000fe20000011454 */
[----:B------:R-:W-:Y:S01]  /*a080*/  IMAD R47, R70, R47, RZ ;  /* 0x0000002f462f7224 */ /* 0x000fe200078e02ff */
[----:B------:R-:W-:Y:S01]  /*a090*/  PRMT R3, R85, 0x8880, RZ ;  /* 0x0000888055037816 */ /* 0x000fe200000000ff */
[-C--:B------:R-:W-:Y:S01]  /*a0a0*/  IMAD R18, R5, R72.reuse, R18 ;  /* 0x0000004805127224 */ /* 0x080fe200078e0212 */
[----:B------:R-:W-:Y:S01]  /*a0b0*/  SHF.L.U32 R2, R85, 0x8, RZ ;  /* 0x0000000855027819 */ /* 0x000fe200000006ff */
[-C--:B------:R-:W-:Y:S01]  /*a0c0*/  IMAD R23, R0, R72.reuse, R23 ;  /* 0x0000004800177224 */ /* 0x080fe200078e0217 */
        /* <DEDUP_REMOVED lines=8> */
[----:B------:R-:W-:Y:S01]  /*a150*/  PRMT R3, R86, 0x8880, RZ ;  /* 0x0000888056037816 */ /* 0x000fe200000000ff */
        /* <DEDUP_REMOVED lines=9> */
[----:B------:R-:W-:Y:S01]  /*a1f0*/  SHF.L.U32 R0, R87, 0x10, RZ ;  /* 0x0000001057007819 */ /* 0x000fe200000006ff */
[-C--:B------:R-:W-:Y:S01]  /*a200*/  IMAD R26, R5, R72.reuse, R26 ;  /* 0x00000048051a7224 */ /* 0x080fe200078e021a */
[C---:B------:R-:W-:Y:S01]  /*a210*/  PRMT R3, R87.reuse, 0x8880, RZ ;  /* 0x0000888057037816 */ /* 0x040fe200000000ff */
[-C--:B------:R-:W-:Y:S01]  /*a220*/  IMAD R31, R2, R72.reuse, R31 ;  /* 0x00000048021f7224 */ /* 0x080fe200078e021f */
[----:B------:R-:W-:Y:S01]  /*a230*/  SHF.L.U32 R2, R87, 0x8, RZ ;  /* 0x0000000857027819 */ /* 0x000fe200000006ff */
[----:B------:R-:W-:Y:S01]  /*a240*/  IMAD R67, R70, R67, RZ ;  /* 0x0000004346437224 */ /* 0x000fe200078e02ff */
[----:B------:R-:W-:Y:S01]  /*a250*/  SHF.R.S32.HI R0, RZ, 0x18, R0 ;  /* 0x00000018ff007819 */ /* 0x000fe20000011400 */
[-C--:B------:R-:W-:Y:S01]  /*a260*/  IMAD R28, R3, R72.reuse, R28 ;  /* 0x00000048031c7224 */ /* 0x080fe200078e021c */
[----:B------:R-:W-:Y:S02]  /*a270*/  SHF.R.S32.HI R5, RZ, 0x18, R2 ;  /* 0x00000018ff057819 */ /* 0x000fe40000011402 */
[----:B------:R-:W-:Y:S01]  /*a280*/  SHF.R.S32.HI R2, RZ, 0x18, R87 ;  /* 0x00000018ff027819 */ /* 0x000fe20000011457 */
[-C--:B------:R-:W-:Y:S01]  /*a290*/  IMAD R29, R0, R72.reuse, R29 ;  /* 0x00000048001d7224 */ /* 0x080fe200078e021d */
[C---:B------:R-:W-:Y:S01]  /*a2a0*/  PRMT R3, R92.reuse, 0x8880, RZ ;  /* 0x000088805c037816 */ /* 0x040fe200000000ff */
[----:B------:R-:W-:Y:S01]  /*a2b0*/  IMAD.U32 R0, R92, 0x10000, RZ ;  /* 0x000100005c007824 */ /* 0x000fe200078e00ff */
[----:B------:R-:W-:Y:S01]  /*a2c0*/  SHF.L.U32 R4, R93, 0x10, RZ ;  /* 0x000000105d047819 */ /* 0x000fe200000006ff */
[----:B------:R-:W-:Y:S01]  /*a2d0*/  IMAD R30, R5, R72, R30 ;  /* 0x00000048051e7224 */ /* 0x000fe200078e021e */
[----:B------:R-:W-:Y:S01]  /*a2e0*/  I2IP.S8.S32.SAT R10, R15, R10, RZ ;  /* 0x0000000a0f0a7239 */ /* 0x000fe200000014ff */
[-C--:B------:R-:W-:Y:S01]  /*a2f0*/  IMAD R35, R2, R72.reuse, R35 ;  /* 0x0000004802237224 */ /* 0x080fe200078e0223 */
[----:B------:R-:W-:Y:S01]  /*a300*/  SHF.L.U32 R2, R92, 0x8, RZ ;  /* 0x000000085c027819 */ /* 0x000fe200000006ff */
[-C--:B------:R-:W-:Y:S01]  /*a310*/  IMAD R32, R3, R72.reuse, R32 ;  /* 0x0000004803207224 */ /* 0x080fe200078e0220 */
[----:B------:R-:W-:Y:S02]  /*a320*/  SHF.R.S32.HI R0, RZ, 0x18, R0 ;  /* 0x00000018ff007819 */ /* 0x000fe40000011400 */
[----:B------:R-:W-:Y:S02]  /*a330*/  SHF.R.S32.HI R5, RZ, 0x18, R2 ;  /* 0x00000018ff057819 */ /* 0x000fe40000011402 */
[----:B------:R-:W-:Y:S01]  /*a340*/  PRMT R3, R93, 0x8880, RZ ;  /* 0x000088805d037816 */ /* 0x000fe200000000ff */
[-C--:B------:R-:W-:Y:S01]  /*a350*/  IMAD R33, R0, R72.reuse, R33 ;  /* 0x0000004800217224 */ /* 0x080fe200078e0221 */
[----:B------:R-:W-:Y:S01]  /*a360*/  SHF.R.S32.HI R0, RZ, 0x18, R92 ;  /* 0x00000018ff007819 */ /* 0x000fe2000001145c */
[----:B------:R-:W-:Y:S01]  /*a370*/  IMAD R34, R5, R72, R34 ;  /* 0x0000004805227224 */ /* 0x000fe200078e0222 */
[----:B------:R-:W-:Y:S02]  /*a380*/  SHF.L.U32 R2, R93, 0x8, RZ ;  /* 0x000000085d027819 */ /* 0x000fe400000006ff */
[----:B------:R-:W-:Y:S01]  /*a390*/  I2IP.S8.S32.SAT R14, R19, R14, RZ ;  /* 0x0000000e130e7239 */ /* 0x000fe200000014ff */
[-C--:B------:R-:W-:Y:S01]  /*a3a0*/  IMAD R39, R0, R72.reuse, R39 ;  /* 0x0000004800277224 */ /* 0x080fe200078e0227 */
[----:B------:R-:W-:Y:S01]  /*a3b0*/  SHF.R.S32.HI R0, RZ, 0x18, R4 ;  /* 0x00000018ff007819 */ /* 0x000fe20000011404 */
[-C--:B------:R-:W-:Y:S01]  /*a3c0*/  IMAD R36, R3, R72.reuse, R36 ;  /* 0x0000004803247224 */ /* 0x080fe200078e0224 */
[----:B------:R-:W-:Y:S02]  /*a3d0*/  SHF.R.S32.HI R5, RZ, 0x18, R2 ;  /* 0x00000018ff057819 */ /* 0x000fe40000011402 */
[----:B------:R-:W-:Y:S01]  /*a3e0*/  SHF.L.U32 R2, R94, 0x10, RZ ;  /* 0x000000105e027819 */ /* 0x000fe200000006ff */
[-C--:B------:R-:W-:Y:S01]  /*a3f0*/  IMAD R37, R0, R72.reuse, R37 ;  /* 0x0000004800257224 */ /* 0x080fe200078e0225 */
[----:B------:R-:W-:Y:S01]  /*a400*/  SHF.R.S32.HI R0, RZ, 0x18, R93 ;  /* 0x00000018ff007819 */ /* 0x000fe2000001145d */
[-C--:B------:R-:W-:Y:S01]  /*a410*/  IMAD R38, R5, R72.reuse, R38 ;  /* 0x0000004805267224 */ /* 0x080fe200078e0226 */
[C---:B------:R-:W-:Y:S02]  /*a420*/  PRMT R3, R94.reuse, 0x8880, RZ ;  /* 0x000088805e037816 */ /* 0x040fe400000000ff */
[----:B------:R-:W-:Y:S01]  /*a430*/  SHF.L.U32 R5, R94, 0x8, RZ ;  /* 0x000000085e057819 */ /* 0x000fe200000006ff */
[-C--:B------:R-:W-:Y:S01]  /*a440*/  IMAD R43, R0, R72.reuse, R43 ;  /* 0x00000048002b7224 */ /* 0x080fe200078e022b */
[----:B------:R-:W-:Y:S01]  /*a450*/  SHF.R.S32.HI R2, RZ, 0x18, R2 ;  /* 0x00000018ff027819 */ /* 0x000fe20000011402 */
[-C--:B------:R-:W-:Y:S01]  /*a460*/  IMAD R40, R3, R72.reuse, R40 ;  /* 0x0000004803287224 */ /* 0x080fe200078e0228 */
[----:B------:R-:W-:Y:S02]  /*a470*/  SHF.R.S32.HI R5, RZ, 0x18, R5 ;  /* 0x00000018ff057819 */ /* 0x000fe40000011405 */
[----:B------:R-:W-:Y:S01]  /*a480*/  SHF.R.S32.HI R4, RZ, 0x18, R94 ;  /* 0x00000018ff047819 */ /* 0x000fe2000001145e */
[-C--:B------:R-:W-:Y:S01]  /*a490*/  IMAD R41, R2, R72.reuse, R41 ;  /* 0x0000004802297224 */ /* 0x080fe200078e0229 */
[----:B------:R-:W-:Y:S01]  /*a4a0*/  SHF.L.U32 R0, R95, 0x10, RZ ;  /* 0x000000105f007819 */ /* 0x000fe200000006ff */
[-C--:B------:R-:W-:Y:S01]  /*a4b0*/  IMAD R42, R5, R72.reuse, R42 ;  /* 0x00000048052a7224 */ /* 0x080fe200078e022a */
[C---:B------:R-:W-:Y:S01]  /*a4c0*/  PRMT R3, R95.reuse, 0x8880, RZ ;  /* 0x000088805f037816 */ /* 0x040fe200000000ff */
[-C--:B------:R-:W-:Y:S01]  /*a4d0*/  IMAD R47, R4, R72.reuse, R47 ;  /* 0x00000048042f7224 */ /* 0x080fe200078e022f */
[----:B------:R-:W-:Y:S02]  /*a4e0*/  SHF.L.U32 R2, R95, 0x8, RZ ;  /* 0x000000085f027819 */ /* 0x000fe400000006ff */
[----:B------:R-:W-:Y:S01]  /*a4f0*/  SHF.R.S32.HI R0, RZ, 0x18, R0 ;  /* 0x00000018ff007819 */ /* 0x000fe20000011400 */
[-C--:B------:R-:W-:Y:S01]  /*a500*/  IMAD R44, R3, R72.reuse, R44 ;  /* 0x00000048032c7224 */ /* 0x080fe200078e022c */
[----:B------:R-:W-:Y:S02]  /*a510*/  SHF.R.S32.HI R5, RZ, 0x18, R2 ;  /* 0x00000018ff057819 */ /* 0x000fe40000011402 */
[----:B------:R-:W-:Y:S01]  /*a520*/  SHF.R.S32.HI R2, RZ, 0x18, R95 ;  /* 0x00000018ff027819 */ /* 0x000fe2000001145f */
[-C--:B------:R-:W-:Y:S01]  /*a530*/  IMAD R45, R0, R72.reuse, R45 ;  /* 0x00000048002d7224 */ /* 0x080fe200078e022d */
[----:B------:R-:W-:Y:S01]  /*a540*/  PRMT R3, R96, 0x8880, RZ ;  /* 0x0000888060037816 */ /* 0x000fe200000000ff */
[-C--:B------:R-:W-:Y:S01]  /*a550*/  IMAD R46, R5, R72.reuse, R46 ;  /* 0x00000048052e7224 */ /* 0x080fe200078e022e */
[C---:B------:R-:W-:Y:S01]  /*a560*/  SHF.L.U32 R4, R97.reuse, 0x10, RZ ;  /* 0x0000001061047819 */ /* 0x040fe200000006ff */
[-C--:B------:R-:W-:Y:S01]  /*a570*/  IMAD R51, R2, R72.reuse, R51 ;  /* 0x0000004802337224 */ /* 0x080fe200078e0233 */
[----:B------:R-:W-:Y:S01]  /*a580*/  SHF.R.S32.HI R2, RZ, 0x18, R96 ;  /* 0x00000018ff027819 */ /* 0x000fe20000011460 */
[C---:B------:R-:W-:Y:S01]  /*a590*/  IMAD.U32 R0, R96.reuse, 0x10000, RZ ;  /* 0x0001000060007824 */ /* 0x040fe200078e00ff */
[----:B------:R-:W-:Y:S01]  /*a5a0*/  PRMT R5, R97, 0x8880, RZ ;  /* 0x0000888061057816 */ /* 0x000fe200000000ff */
[-C--:B------:R-:W-:Y:S01]  /*a5b0*/  IMAD R48, R3, R72.reuse, R48 ;  /* 0x0000004803307224 */ /* 0x080fe200078e0230 */
[----:B------:R-:W-:Y:S02]  /*a5c0*/  SHF.L.U32 R3, R96, 0x8, RZ ;  /* 0x0000000860037819 */ /* 0x000fe400000006ff */
[----:B------:R-:W-:Y:S02]  /*a5d0*/  SHF.R.S32.HI R0, RZ, 0x18, R0 ;  /* 0x00000018ff007819 */ /* 0x000fe40000011400 */
[----:B------:R-:W-:Y:S02]  /*a5e0*/  SHF.R.S32.HI R3, RZ, 0x18, R3 ;  /* 0x00000018ff037819 */ /* 0x000fe40000011403 */
[----:B------:R-:W-:Y:S01]  /*a5f0*/  SHF.R.S32.HI R4, RZ, 0x18, R4 ;  /* 0x00000018ff047819 */ /* 0x000fe20000011404 */
[-C--:B------:R-:W-:Y:S01]  /*a600*/  IMAD R49, R0, R72.reuse, R49 ;  /* 0x0000004800317224 */ /* 0x080fe200078e0231 */
[----:B------:R-:W-:Y:S01]  /*a610*/  SHF.R.S32.HI R0, RZ, 0x18, R97 ;  /* 0x00000018ff007819 */ /* 0x000fe20000011461 */
[-C--:B------:R-:W-:Y:S01]  /*a620*/  IMAD R50, R3, R72.reuse, R50 ;  /* 0x0000004803327224 */ /* 0x080fe200078e0232 */
[----:B------:R-:W-:Y:S01]  /*a630*/  SHF.L.U32 R3, R97, 0x8, RZ ;  /* 0x0000000861037819 */ /* 0x000fe200000006ff */
[-C--:B------:R-:W-:Y:S01]  /*a640*/  IMAD R55, R2, R72.reuse, R55 ;  /* 0x0000004802377224 */ /* 0x080fe200078e0237 */
        /* <DEDUP_REMOVED lines=8> */
[----:B------:R-:W-:Y:S01]  /*a6d0*/  IMAD R59, R0, R72, R59 ;  /* 0x00000048003b7224 */ /* 0x000fe200078e023b */
[----:B------:R-:W-:Y:S01]  /*a6e0*/  I2IP.S8.S32.SAT R18, R23, R18, RZ ;  /* 0x0000001217127239 */ /* 0x000fe200000014ff */
[----:B------:R-:W-:Y:S01]  /*a6f0*/  IMAD R56, R5, R72, R56 ;  /* 0x0000004805387224 */ /* 0x000fe200078e0238 */
[----:B------:R-:W-:Y:S01]  /*a700*/  I2IP.S8.S32.SAT R90, R9, R8, R10 ;  /* 0x00000008095a7239 */ /* 0x000fe2000000140a */
[----:B------:R-:W-:Y:S01]  /*a710*/  IMAD R57, R2, R72, R57 ;  /* 0x0000004802397224 */ /* 0x000fe200078e0239 */
[----:B------:R-:W-:Y:S02]  /*a720*/  I2IP.S8.S32.SAT R91, R13, R12, R14 ;  /* 0x0000000c0d5b7239 */ /* 0x000fe4000000140e */
[----:B------:R-:W-:Y:S02]  /*a730*/  SHF.R.S32.HI R7, RZ, 0x18, R7 ;  /* 0x00000018ff077819 */ /* 0x000fe40000011407 */
[----:B------:R-:W-:Y:S01]  /*a740*/  SHF.L.U32 R2, R99, 0x10, RZ ;  /* 0x0000001063027819 */ /* 0x000fe200000006ff */
[----:B------:R1:W-:Y:S01]  /*a750*/  STS.128 [R135+UR44+0x8200], R88 ;  /* 0x0082005887007988 */ /* 0x0003e20008000c2c */
[----:B------:R-:W-:Y:S01]  /*a760*/  SHF.R.S32.HI R0, RZ, 0x18, R98 ;  /* 0x00000018ff007819 */ /* 0x000fe20000011462 */
[----:B------:R-:W-:Y:S01]  /*a770*/  IMAD R58, R7, R72, R58 ;  /* 0x00000048073a7224 */ /* 0x000fe200078e023a */
[----:B------:R-:W-:Y:S02]  /*a780*/  I2IP.S8.S32.SAT R16, R17, R16, R18 ;  /* 0x0000001011107239 */ /* 0x000fe40000001412 */
[----:B------:R-:W-:Y:S01]  /*a790*/  I2IP.S8.S32.SAT R17, R27, R22, RZ ;  /* 0x000000161b117239 */ /* 0x000fe200000014ff */
[----:B------:R-:W-:Y:S01]  /*a7a0*/  IMAD R63, R0, R72, R63 ;  /* 0x00000048003f7224 */ /* 0x000fe200078e023f */
[----:B------:R-:W-:Y:S02]  /*a7b0*/  I2IP.S8.S32.SAT R18, R31, R26, RZ ;  /* 0x0000001a1f127239 */ /* 0x000fe400000014ff */
[----:B------:R-:W-:Y:S02]  /*a7c0*/  I2IP.S8.S32.SAT R19, R35, R30, RZ ;  /* 0x0000001e23137239 */ /* 0x000fe400000014ff */
[C---:B------:R-:W-:Y:S02]  /*a7d0*/  PRMT R3, R99.reuse, 0x8880, RZ ;  /* 0x0000888063037816 */ /* 0x040fe400000000ff */
[----:B------:R-:W-:Y:S02]  /*a7e0*/  SHF.L.U32 R5, R99, 0x8, RZ ;  /* 0x0000000863057819 */ /* 0x000fe400000006ff */
[----:B------:R-:W-:Y:S01]  /*a7f0*/  SHF.R.S32.HI R2, RZ, 0x18, R2 ;  /* 0x00000018ff027819 */ /* 0x000fe20000011402 */
[----:B------:R-:W-:Y:S01]  /*a800*/  IMAD R60, R3, R72, R60 ;  /* 0x00000048033c7224 */ /* 0x000fe200078e023c */
[----:B------:R-:W-:Y:S02]  /*a810*/  I2IP.S8.S32.SAT R17, R21, R20, R17 ;  /* 0x0000001415117239 */ /* 0x000fe40000001411 */
[----:B------:R-:W-:Y:S01]  /*a820*/  I2IP.S8.S32.SAT R18, R25, R24, R18 ;  /* 0x0000001819127239 */ /* 0x000fe20000001412 */
[----:B------:R-:W-:Y:S01]  /*a830*/  IMAD R61, R2, R72, R61 ;  /* 0x00000048023d7224 */ /* 0x000fe200078e023d */
[----:B------:R-:W-:Y:S02]  /*a840*/  I2IP.S8.S32.SAT R19, R29, R28, R19 ;  /* 0x0000001c1d137239 */ /* 0x000fe40000001413 */
[----:B------:R-:W-:Y:S02]  /*a850*/  SHF.R.S32.HI R5, RZ, 0x18, R5 ;  /* 0x00000018ff057819 */ /* 0x000fe40000011405 */
[----:B------:R-:W-:Y:S01]  /*a860*/  SHF.R.S32.HI R4, RZ, 0x18, R99 ;  /* 0x00000018ff047819 */ /* 0x000fe20000011463 */
[----:B------:R1:W-:Y:S01]  /*a870*/  STS.128 [R159+0x8200], R16 ;  /* 0x008200109f007388 */ /* 0x0003e20000000c00 */
[----:B------:R-:W-:Y:S01]  /*a880*/  I2IP.S8.S32.SAT R34, R39, R34, RZ ;  /* 0x0000002227227239 */ /* 0x000fe200000014ff */
[----:B------:R-:W-:Y:S01]  /*a890*/  IMAD R62, R5, R72, R62 ;  /* 0x00000048053e7224 */ /* 0x000fe200078e023e */
[----:B------:R-:W-:Y:S01]  /*a8a0*/  I2IP.S8.S32.SAT R38, R43, R38, RZ ;  /* 0x000000262b267239 */ /* 0x000fe200000014ff */
[----:B------:R-:W-:Y:S01]  /*a8b0*/  IMAD R67, R4, R72, R67 ;  /* 0x0000004804437224 */ /* 0x000fe200078e0243 */
[----:B------:R-:W-:Y:S02]  /*a8c0*/  I2IP.S8.S32.SAT R42, R47, R42, RZ ;  /* 0x0000002a2f2a7239 */ /* 0x000fe400000014ff */
[----:B------:R-:W-:Y:S02]  /*a8d0*/  I2IP.S8.S32.SAT R35, R51, R46, RZ ;  /* 0x0000002e33237239 */ /* 0x000fe400000014ff */
[----:B------:R-:W-:Y:S02]  /*a8e0*/  I2IP.S8.S32.SAT R32, R33, R32, R34 ;  /* 0x0000002021207239 */ /* 0x000fe40000001422 */
[----:B------:R-:W-:Y:S02]  /*a8f0*/  I2IP.S8.S32.SAT R33, R37, R36, R38 ;  /* 0x0000002425217239 */ /* 0x000fe40000001426 */
[----:B------:R-:W-:Y:S02]  /*a900*/  I2IP.S8.S32.SAT R34, R41, R40, R42 ;  /* 0x0000002829227239 */ /* 0x000fe4000000142a */
[----:B------:R-:W-:Y:S02]  /*a910*/  I2IP.S8.S32.SAT R35, R45, R44, R35 ;  /* 0x0000002c2d237239 */ /* 0x000fe40000001423 */
[----:B------:R-:W-:Y:S02]  /*a920*/  I2IP.S8.S32.SAT R50, R55, R50, RZ ;  /* 0x0000003237327239 */ /* 0x000fe400000014ff */
[----:B------:R-:W-:Y:S01]  /*a930*/  I2IP.S8.S32.SAT R54, R59, R54, RZ ;  /* 0x000000363b367239 */ /* 0x000fe200000014ff */
[----:B------:R1:W-:Y:S01]  /*a940*/  STS.128 [R158+0x8200], R32 ;  /* 0x008200209e007388 */ /* 0x0003e20000000c00 */
[----:B------:R-:W-:Y:S02]  /*a950*/  I2IP.S8.S32.SAT R58, R63, R58, RZ ;  /* 0x0000003a3f3a7239 */ /* 0x000fe400000014ff */
[----:B------:R-:W-:Y:S02]  /*a960*/  I2IP.S8.S32.SAT R62, R67, R62, RZ ;  /* 0x0000003e433e7239 */ /* 0x000fe400000014ff */
[----:B------:R-:W-:Y:S02]  /*a970*/  I2IP.S8.S32.SAT R48, R49, R48, R50 ;  /* 0x0000003031307239 */ /* 0x000fe40000001432 */
[----:B------:R-:W-:Y:S02]  /*a980*/  I2IP.S8.S32.SAT R49, R53, R52, R54 ;  /* 0x0000003435317239 */ /* 0x000fe40000001436 */
[----:B------:R-:W-:Y:S02]  /*a990*/  I2IP.S8.S32.SAT R50, R57, R56, R58 ;  /* 0x0000003839327239 */ /* 0x000fe4000000143a */
[----:B------:R-:W-:Y:S02]  /*a9a0*/  I2IP.S8.S32.SAT R51, R61, R60, R62 ;  /* 0x0000003c3d337239 */ /* 0x000fe4000000143e */
[----:B------:R-:W-:Y:S02]  /*a9b0*/  LEA R0, R148, UR44, 0x3 ;  /* 0x0000002c94007c11 */ /* 0x000fe4000f8e18ff */
[----:B------:R-:W-:Y:S01]  /*a9c0*/  @P6 SHF.L.U32 R3, R147, 0x1f, RZ ;  /* 0x0000001f93036819 */ /* 0x000fe200000006ff */
        /* <DEDUP_REMOVED lines=9> */
[----:B------:R-:W-:Y:S02]  /*aa60*/  UIADD3 UR4, UPT, UPT, UR44, 0x8200, URZ ;  /* 0x000082002c047890 */ /* 0x000fe4000fffe0ff */
[----:B------:R-:W-:Y:S01]  /*aa70*/  UIADD3 UR9, UPT, UPT, UR49, 0x80, URZ ;  /* 0x0000008031097890 */ /* 0x000fe2000fffe0ff */
[----:B------:R-:W-:Y:S01]  /*aa80*/  UMOV UR10, UR50 ;  /* 0x00000032000a7c82 */ /* 0x000fe20008000000 */
[----:B------:R-:W-:Y:S02]  /*aa90*/  UMOV UR11, UR36 ;  /* 0x00000024000b7c82 */ /* 0x000fe40008000000 */
        /* <DEDUP_REMOVED lines=8> */
.L_x_139:
[----:B------:R-:W-:Y:S05]  /*ab20*/  BSYNC.RECONVERGENT B0 ;  /* 0x0000000000007941 */ /* 0x000fea0003800200 */
.L_x_138:
        /* <DEDUP_REMOVED lines=16> */
.L_x_143:
[----:B------:R-:W-:Y:S05]  /*ac30*/  BSYNC B0 ;  /* 0x0000000000007941 */ /* 0x000fea0003800000 */
.L_x_142:
        /* <DEDUP_REMOVED lines=20> */
.L_x_141:
[----:B------:R-:W-:Y:S05]  /*ad80*/  BSYNC B1 ;  /* 0x0000000000017941 */ /* 0x000fea0003800000 */
.L_x_140:
        /* <DEDUP_REMOVED lines=21> */
.L_x_145:
[----:B------:R-:W-:Y:S01]  /*aee0*/  ISETP.NE.AND P0, PT, R155, RZ, PT ;  /* 0x000000ff9b00720c */ /* 0x000fe20003f05270 */
[----:B------:R-:W-:Y:S05]  /*aef0*/  WARPSYNC.ALL ;  /* 0x0000000000007948 */ /* 0x000fea0003800000 */
[----:B------:R-:W-:Y:S01]  /*af00*/  R2UR UR4, R71 ;  /* 0x00000000470472ca */ /* 0x000fe200000e0000 */
[----:B------:R-:W-:Y:S01]  /*af10*/  IMAD.U32 R130, R82, 0x10000, RZ ;  /* 0x0001000052827824 */ /* 0x000fe200078e00ff */
[C---:B------:R-:W-:Y:S01]  /*af20*/  SHF.L.U32 R75, R80.reuse, 0x10, RZ ;  /* 0x00000010504b7819 */ /* 0x040fe200000006ff */
[----:B------:R-:W-:Y:S01]  /*af30*/  IMAD.U32 R115, R87, 0x10000, RZ ;  /* 0x0001000057737824 */ /* 0x000fe200078e00ff */
[----:B------:R-:W-:Y:S01]  /*af40*/  PRMT R73, R80, 0x8880, RZ ;  /* 0x0000888050497816 */ /* 0x000fe200000000ff */
[----:B-1----:R-:W-:Y:S01]  /*af50*/  IMAD.U32 R104, R96, 0x10000, RZ ;  /* 0x0001000060687824 */ /* 0x002fe200078e00ff */
[----:B------:R-:W-:Y:S01]  /*af60*/  SHF.L.U32 R74, R80, 0x8, RZ ;  /* 0x00000008504a7819 */ /* 0x000fe200000006ff */
[----:B------:R-:W-:Y:S01]  /*af70*/  IMAD.SHL.U32 R123, R84, 0x100, RZ ;  /* 0x00000100547b7824 */ /* 0x000fe200078e00ff */
[----:B------:R-:W-:Y:S01]  /*af80*/  SHF.R.S32.HI R75, RZ, 0x18, R75 ;  /* 0x00000018ff4b7819 */ /* 0x000fe2000001144b */
[----:B------:R-:W-:Y:S01]  /*af90*/  IMAD.SHL.U32 R108, R93, 0x100, RZ ;  /* 0x000001005d6c7824 */ /* 0x000fe200078e00ff */
[----:B------:R-:W-:Y:S01]  /*afa0*/  SHF.R.S32.HI R74, RZ, 0x18, R74 ;  /* 0x00000018ff4a7819 */ /* 0x000fe2000001144a */
[----:B------:R-:W-:Y:S01]  /*afb0*/  BSSY.RECONVERGENT B0, `(.L_x_146) ;  /* 0x0000121000007945 */ /* 0x000fe20003800200 */
[----:B------:R-:W-:Y:S01]  /*afc0*/  SHF.R.S32.HI R76, RZ, 0x18, R80 ;  /* 0x00000018ff4c7819 */ /* 0x000fe20000011450 */
[----:B------:R-:W1:Y:S01]  /*afd0*/  LDTM.x64 R4, tmem[UR4+0xc0] ;  /* 0x0000c004000479ee */ /* 0x000e620008340000 */
[----:B------:R-:W-:Y:S01]  /*afe0*/  NOP ;  /* 0x0000000000007918 */ /* 0x000fe20000000000 */
[----:B------:R-:W-:Y:S02]  /*aff0*/  IADD3 R145, PT, PT, R145, 0x130, RZ ;  /* 0x0000013091917810 */ /* 0x000fe40007ffe0ff */
[----:B------:R-:W-:Y:S02]  /*b000*/  PRMT R134, R81, 0x8880, RZ ;  /* 0x0000888051867816 */ /* 0x000fe400000000ff */
[----:B------:R-:W-:Y:S02]  /*b010*/  LOP3.LUT R145, R145, 0xfefffff8, RZ, 0xc0, !PT ;  /* 0xfefffff891917812 */ /* 0x000fe400078ec0ff */
[----:B------:R-:W-:Y:S02]  /*b020*/  SHF.L.U32 R133, R81, 0x10, RZ ;  /* 0x0000001051857819 */ /* 0x000fe400000006ff */
[----:B-1----:R1:W-:Y:S01]  /*b030*/  SYNCS.ARRIVE.TRANS64.RED.A1T0 RZ, [R145+URZ], RZ ;  /* 0x000000ff91ff79a7 */ /* 0x0023e200081004ff */
[----:B------:R-:W-:Y:S02]  /*b040*/  PRMT R131, R82, 0x8880, RZ ;  /* 0x0000888052837816 */ /* 0x000fe400000000ff */
[----:B------:R-:W-:Y:S02]  /*b050*/  SHF.R.S32.HI R77, RZ, 0x18, R81 ;  /* 0x00000018ff4d7819 */ /* 0x000fe40000011451 */
[C---:B------:R-:W-:Y:S02]  /*b060*/  PRMT R128, R83.reuse, 0x8880, RZ ;  /* 0x0000888053807816 */ /* 0x040fe400000000ff */
[----:B------:R-:W-:Y:S02]  /*b070*/  SHF.R.S32.HI R78, RZ, 0x18, R82 ;  /* 0x00000018ff4e7819 */ /* 0x000fe40000011452 */
[----:B------:R-:W-:Y:S02]  /*b080*/  SHF.L.U32 R127, R83, 0x10, RZ ;  /* 0x00000010537f7819 */ /* 0x000fe400000006ff */
[----:B------:R-:W-:Y:S02]  /*b090*/  PRMT R125, R84, 0x8880, RZ ;  /* 0x00008880547d7816 */ /* 0x000fe400000000ff */
[----:B------:R-:W-:Y:S01]  /*b0a0*/  SHF.R.S32.HI R79, RZ, 0x18, R83 ;  /* 0x00000018ff4f7819 */ /* 0x000fe20000011453 */
[C---:B------:R-:W-:Y:S01]  /*b0b0*/  IMAD R0, R70.reuse, R4, RZ ;  /* 0x0000000446007224 */ /* 0x040fe200078e02ff */
[----:B------:R-:W-:Y:S01]  /*b0c0*/  SHF.R.S32.HI R4, RZ, 0x18, R133 ;  /* 0x00000018ff047819 */ /* 0x000fe20000011485 */
[----:B------:R-:W-:Y:S01]  /*b0d0*/  IMAD R2, R70, R5, RZ ;  /* 0x0000000546027224 */ /* 0x000fe200078e02ff */
[----:B------:R-:W-:Y:S01]  /*b0e0*/  SHF.L.U32 R124, R84, 0x10, RZ ;  /* 0x00000010547c7819 */ /* 0x000fe200000006ff */
[C---:B------:R-:W-:Y:S01]  /*b0f0*/  IMAD R3, R70.reuse, R6, RZ ;  /* 0x0000000646037224 */ /* 0x040fe200078e02ff */
[----:B------:R-:W-:Y:S01]  /*b100*/  PRMT R122, R85, 0x8880, RZ ;  /* 0x00008880557a7816 */ /* 0x000fe200000000ff */
[-C--:B------:R-:W-:Y:S01]  /*b110*/  IMAD R0, R73, R72.reuse, R0 ;  /* 0x0000004849007224 */ /* 0x080fe200078e0200 */
[----:B------:R-:W-:Y:S01]  /*b120*/  SHF.L.U32 R121, R85, 0x10, RZ ;  /* 0x0000001055797819 */ /* 0x000fe200000006ff */
[----:B------:R-:W-:Y:S01]  /*b130*/  IMAD R7, R70, R7, RZ ;  /* 0x0000000746077224 */ /* 0x000fe200078e02ff */
[C---:B------:R-:W-:Y:S01]  /*b140*/  PRMT R119, R86.reuse, 0x8880, RZ ;  /* 0x0000888056777816 */ /* 0x040fe200000000ff */
[-C--:B------:R-:W-:Y:S01]  /*b150*/  IMAD R2, R75, R72.reuse, R2 ;  /* 0x000000484b027224 */ /* 0x080fe200078e0202 */
[----:B------:R-:W-:Y:S01]  /*b160*/  SHF.L.U32 R118, R86, 0x10, RZ ;  /* 0x0000001056767819 */ /* 0x000fe200000006ff */
[-C--:B------:R-:W-:Y:S01]  /*b170*/  IMAD R3, R74, R72.reuse, R3 ;  /* 0x000000484a037224 */ /* 0x080fe200078e0203 */
[----:B------:R-:W-:Y:S01]  /*b180*/  PRMT R116, R87, 0x8880, RZ ;  /* 0x0000888057747816 */ /* 0x000fe200000000ff */
[----:B------:R-:W-:Y:S01]  /*b190*/  IMAD R7, R76, R72, R7 ;  /* 0x000000484c077224 */ /* 0x000fe200078e0207 */
[----:B------:R-:W-:Y:S01]  /*b1a0*/  PRMT R113, R92, 0x8880, RZ ;  /* 0x000088805c717816 */ /* 0x000fe200000000ff */
[----:B------:R-:W-:Y:S01]  /*b1b0*/  IMAD R8, R70, R8, RZ ;  /* 0x0000000846087224 */ /* 0x000fe200078e02ff */
[----:B------:R-:W-:Y:S01]  /*b1c0*/  SHF.L.U32 R112, R92, 0x10, RZ ;  /* 0x000000105c707819 */ /* 0x000fe200000006ff */
[C---:B------:R-:W-:Y:S01]  /*b1d0*/  IMAD R9, R70.reuse, R9, RZ ;  /* 0x0000000946097224 */ /* 0x040fe200078e02ff */
[----:B------:R-:W-:Y:S01]  /*b1e0*/  I2IP.S8.S32.SAT R161, R7, R3, RZ ;  /* 0x0000000307a17239 */ /* 0x000fe200000014ff */
[C---:B------:R-:W-:Y:S01]  /*b1f0*/  IMAD R10, R70.reuse, R10, RZ ;  /* 0x0000000a460a7224 */ /* 0x040fe200078e02ff */
[----:B------:R-:W-:Y:S01]  /*b200*/  MOV R3, R134 ;  /* 0x0000008600037202 */ /* 0x000fe20000000f00 */
[C---:B------:R-:W-:Y:S01]  /*b210*/  IMAD R7, R70.reuse, R20, RZ ;  /* 0x0000001446077224 */ /* 0x040fe200078e02ff */
[----:B------:R-:W-:Y:S01]  /*b220*/  PRMT R110, R93, 0x8880, RZ ;  /* 0x000088805d6e7816 */ /* 0x000fe200000000ff */
[----:B------:R-:W-:Y:S01]  /*b230*/  IMAD R11, R70, R11, RZ ;  /* 0x0000000b460b7224 */ /* 0x000fe200078e02ff */
[----:B------:R-:W-:Y:S01]  /*b240*/  SHF.R.S32.HI R89, RZ, 0x18, R92 ;  /* 0x00000018ff597819 */ /* 0x000fe2000001145c */
[-C--:B------:R-:W-:Y:S01]  /*b250*/  IMAD R8, R3, R72.reuse, R8 ;  /* 0x0000004803087224 */ /* 0x080fe200078e0208 */
[----:B------:R-:W-:Y:S01]  /*b260*/  MOV R3, R131 ;  /* 0x0000008300037202 */ /* 0x000fe20000000f00 */
[----:B------:R-:W-:Y:S01]  /*b270*/  IMAD R9, R4, R72, R9 ;  /* 0x0000004804097224 */ /* 0x000fe200078e0209 */
[----:B------:R-:W-:Y:S01]  /*b280*/  SHF.R.S32.HI R4, RZ, 0x18, R130 ;  /* 0x00000018ff047819 */ /* 0x000fe20000011482 */
[C---:B------:R-:W-:Y:S01]  /*b290*/  IMAD R20, R70.reuse, R25, RZ ;  /* 0x0000001946147224 */ /* 0x040fe200078e02ff */
[----:B------:R-:W-:Y:S01]  /*b2a0*/  SHF.L.U32 R109, R93, 0x10, RZ ;  /* 0x000000105d6d7819 */ /* 0x000fe200000006ff */
[----:B------:R-:W-:Y:S01]  /*b2b0*/  IMAD R25, R70, R30, RZ ;  /* 0x0000001e46197224 */ /* 0x000fe200078e02ff */
[----:B------:R-:W-:Y:S01]  /*b2c0*/  PRMT R107, R94, 0x8880, RZ ;  /* 0x000088805e6b7816 */ /* 0x000fe200000000ff */
[C---:B------:R-:W-:Y:S01]  /*b2d0*/  IMAD R12, R70.reuse, R12, RZ ;  /* 0x0000000c460c7224 */ /* 0x040fe200078e02ff */
[----:B------:R-:W-:Y:S01]  /*b2e0*/  SHF.R.S32.HI R91, RZ, 0x18, R93 ;  /* 0x00000018ff5b7819 */ /* 0x000fe2000001145d */
[----:B------:R-:W-:Y:S01]  /*b2f0*/  IMAD R6, R70, R19, RZ ;  /* 0x0000001346067224 */ /* 0x000fe200078e02ff */
[----:B------:R-:W-:Y:S01]  /*b300*/  SHF.L.U32 R105, R94, 0x10, RZ ;  /* 0x000000105e697819 */ /* 0x000fe200000006ff */
[C---:B------:R-:W-:Y:S01]  /*b310*/  IMAD R30, R70.reuse, R35, RZ ;  /* 0x00000023461e7224 */ /* 0x040fe200078e02ff */
[C---:B------:R-:W-:Y:S01]  /*b320*/  PRMT R101, R95.reuse, 0x8880, RZ ;  /* 0x000088805f657816 */ /* 0x040fe200000000ff */
[C---:B------:R-:W-:Y:S01]  /*b330*/  IMAD R19, R70.reuse, R24, RZ ;  /* 0x0000001846137224 */ /* 0x040fe200078e02ff */
[----:B------:R-:W-:Y:S01]  /*b340*/  SHF.R.S32.HI R93, RZ, 0x18, R94 ;  /* 0x00000018ff5d7819 */ /* 0x000fe2000001145e */
[C---:B------:R-:W-:Y:S01]  /*b350*/  IMAD R35, R70.reuse, R40, RZ ;  /* 0x0000002846237224 */ /* 0x040fe200078e02ff */
[----:B------:R-:W-:Y:S01]  /*b360*/  SHF.L.U32 R100, R95, 0x10, RZ ;  /* 0x000000105f647819 */ /* 0x000fe200000006ff */
[----:B------:R-:W-:Y:S01]  /*b370*/  IMAD R13, R70, R13, RZ ;  /* 0x0000000d460d7224 */ /* 0x000fe200078e02ff */
[----:B------:R-:W-:Y:S01]  /*b380*/  PRMT R106, R96, 0x8880, RZ ;  /* 0x00008880606a7816 */ /* 0x000fe200000000ff */
[C---:B------:R-:W-:Y:S01]  /*b390*/  IMAD R24, R70.reuse, R29, RZ ;  /* 0x0000001d46187224 */ /* 0x040fe200078e02ff */
[----:B------:R-:W-:Y:S01]  /*b3a0*/  SHF.R.S32.HI R73, RZ, 0x18, R96 ;  /* 0x00000018ff497819 */ /* 0x000fe20000011460 */
[C---:B------:R-:W-:Y:S01]  /*b3b0*/  IMAD R40, R70.reuse, R45, RZ ;  /* 0x0000002d46287224 */ /* 0x040fe200078e02ff */
[----:B------:R-:W-:Y:S01]  /*b3c0*/  SHF.L.U32 R90, R97, 0x10, RZ ;  /* 0x00000010615a7819 */ /* 0x000fe200000006ff */
[C---:B------:R-:W-:Y:S01]  /*b3d0*/  IMAD R29, R70.reuse, R34, RZ ;  /* 0x00000022461d7224 */ /* 0x040fe200078e02ff */
[----:B------:R-:W-:Y:S01]  /*b3e0*/  SHF.R.S32.HI R75, RZ, 0x18, R97 ;  /* 0x00000018ff4b7819 */ /* 0x000fe20000011461 */
[C---:B------:R-:W-:Y:S01]  /*b3f0*/  IMAD R45, R70.reuse, R50, RZ ;  /* 0x00000032462d7224 */ /* 0x040fe200078e02ff */
[C---:B------:R-:W-:Y:S01]  /*b400*/  PRMT R80, R99.reuse, 0x8880, RZ ;  /* 0x0000888063507816 */ /* 0x040fe200000000ff */
[C---:B------:R-:W-:Y:S01]  /*b410*/  IMAD R14, R70.reuse, R14, RZ ;  /* 0x0000000e460e7224 */ /* 0x040fe200078e02ff */
[----:B------:R-:W-:Y:S01]  /*b420*/  SHF.L.U32 R76, R99, 0x10, RZ ;  /* 0x00000010634c7819 */ /* 0x000fe200000006ff */
[C---:B------:R-:W-:Y:S01]  /*b430*/  IMAD R34, R70.reuse, R39, RZ ;  /* 0x0000002746227224 */ /* 0x040fe200078e02ff */
[----:B------:R-:W-:Y:S01]  /*b440*/  SHF.L.U32 R132, R81, 0x8, RZ ;  /* 0x0000000851847819 */ /* 0x000fe200000006ff */
[C---:B------:R-:W-:Y:S01]  /*b450*/  IMAD R50, R70.reuse, R55, RZ ;  /* 0x0000003746327224 */ /* 0x040fe200078e02ff */
[----:B------:R-:W-:Y:S01]  /*b460*/  SHF.R.S32.HI R81, RZ, 0x18, R84 ;  /* 0x00000018ff517819 */ /* 0x000fe20000011454 */
[C---:B------:R-:W-:Y:S01]  /*b470*/  IMAD R39, R70.reuse, R44, RZ ;  /* 0x0000002c46277224 */ /* 0x040fe200078e02ff */
[----:B------:R-:W-:Y:S01]  /*b480*/  SHF.R.S32.HI R5, RZ, 0x18, R132 ;  /* 0x00000018ff057819 */ /* 0x000fe20000011484 */
[----:B------:R-:W-:Y:S01]  /*b490*/  IMAD R55, R70, R60, RZ ;  /* 0x0000003c46377224 */ /* 0x000fe200078e02ff */
[----:B------:R-:W-:Y:S01]  /*b4a0*/  SHF.L.U32 R84, R98, 0x10, RZ ;  /* 0x0000001062547819 */ /* 0x000fe200000006ff */
[----:B------:R-:W-:Y:S01]  /*b4b0*/  IMAD R15, R70, R15, RZ ;  /* 0x0000000f460f7224 */ /* 0x000fe200078e02ff */
[----:B------:R-:W-:Y:S01]  /*b4c0*/  SHF.L.U32 R129, R82, 0x8, RZ ;  /* 0x0000000852817819 */ /* 0x000fe200000006ff */
[-C--:B------:R-:W-:Y:S01]  /*b4d0*/  IMAD R10, R5, R72.reuse, R10 ;  /* 0x00000048050a7224 */ /* 0x080fe200078e020a */
[----:B------:R-:W-:Y:S01]  /*b4e0*/  SHF.L.U32 R126, R83, 0x8, RZ ;  /* 0x00000008537e7819 */ /* 0x000fe200000006ff */
[-C--:B------:R-:W-:Y:S01]  /*b4f0*/  IMAD R11, R77, R72.reuse, R11 ;  /* 0x000000484d0b7224 */ /* 0x080fe200078e020b */
[----:B------:R-:W-:Y:S01]  /*b500*/  SHF.R.S32.HI R5, RZ, 0x18, R129 ;  /* 0x00000018ff057819 */ /* 0x000fe20000011481 */
[-C--:B------:R-:W-:Y:S01]  /*b510*/  IMAD R12, R3, R72.reuse, R12 ;  /* 0x00000048030c7224 */ /* 0x080fe200078e020c */
[----:B------:R-:W-:Y:S01]  /*b520*/  SHF.R.S32.HI R83, RZ, 0x18, R85 ;  /* 0x00000018ff537819 */ /* 0x000fe20000011455 */
[----:B------:R-:W-:Y:S01]  /*b530*/  IMAD R13, R4, R72, R13 ;  /* 0x00000048040d7224 */ /* 0x000fe200078e020d */
[----:B------:R-:W-:Y:S01]  /*b540*/  SHF.L.U32 R120, R85, 0x8, RZ ;  /* 0x0000000855787819 */ /* 0x000fe200000006ff */
[C---:B------:R-:W-:Y:S01]  /*b550*/  IMAD R44, R70.reuse, R49, RZ ;  /* 0x00000031462c7224 */ /* 0x040fe200078e02ff */
[----:B------:R-:W-:Y:S01]  /*b560*/  SHF.R.S32.HI R85, RZ, 0x18, R86 ;  /* 0x00000018ff557819 */ /* 0x000fe20000011456 */
[C---:B------:R-:W-:Y:S01]  /*b570*/  IMAD R60, R70.reuse, R65, RZ ;  /* 0x00000041463c7224 */ /* 0x040fe200078e02ff */
[----:B------:R-:W-:Y:S01]  /*b580*/  I2IP.S8.S32.SAT R65, R11, R10, RZ ;  /* 0x0000000a0b417239 */ /* 0x000fe200000014ff */
[C---:B------:R-:W-:Y:S01]  /*b590*/  IMAD R49, R70.reuse, R54, RZ ;  /* 0x0000003646317224 */ /* 0x040fe200078e02ff */
[----:B------:R-:W-:Y:S01]  /*b5a0*/  SHF.R.S32.HI R11, RZ, 0x18, R127 ;  /* 0x00000018ff0b7819 */ /* 0x000fe2000001147f */
[----:B------:R-:W-:Y:S01]  /*b5b0*/  IMAD R14, R5, R72, R14 ;  /* 0x00000048050e7224 */ /* 0x000fe200078e020e */
[----:B------:R-:W-:Y:S01]  /*b5c0*/  I2IP.S8.S32.SAT R65, R9, R8, R65 ;  /* 0x0000000809417239 */ /* 0x000fe20000001441 */
[C---:B------:R-:W-:Y:S01]  /*b5d0*/  IMAD R3, R70.reuse, R16, RZ ;  /* 0x0000001046037224 */ /* 0x040fe200078e02ff */
[----:B------:R-:W-:Y:S01]  /*b5e0*/  SHF.R.S32.HI R9, RZ, 0x18, R124 ;  /* 0x00000018ff097819 */ /* 0x000fe2000001147c */
[----:B------:R-:W-:Y:S01]  /*b5f0*/  IMAD R54, R70, R59, RZ ;  /* 0x0000003b46367224 */ /* 0x000fe200078e02ff */
[----:B------:R-:W-:Y:S01]  /*b600*/  SHF.R.S32.HI R8, RZ, 0x18, R123 ;  /* 0x00000018ff087819 */ /* 0x000fe2000001147b */
[----:B------:R-:W-:Y:S01]  /*b610*/  IMAD.MOV.U32 R10, RZ, RZ, R128 ;  /* 0x000000ffff0a7224 */ /* 0x000fe200078e0080 */
[----:B------:R-:W-:Y:S01]  /*b620*/  SHF.L.U32 R117, R86, 0x8, RZ ;  /* 0x0000000856757819 */ /* 0x000fe200000006ff */
[----:B------:R-:W-:Y:S01]  /*b630*/  IMAD R59, R70, R64, RZ ;  /* 0x00000040463b7224 */ /* 0x000fe200078e02ff */
[----:B------:R-:W-:Y:S01]  /*b640*/  I2IP.S8.S32.SAT R64, R2, R0, R161 ;  /* 0x0000000002407239 */ /* 0x000fe200000014a1 */
[----:B------:R-:W-:Y:S01]  /*b650*/  IMAD R15, R78, R72, R15 ;  /* 0x000000484e0f7224 */ /* 0x000fe200078e020f */
[----:B------:R-:W-:Y:S01]  /*b660*/  MOV R2, R125 ;  /* 0x0000007d00027202 */ /* 0x000fe20000000f00 */
[C---:B------:R-:W-:Y:S01]  /*b670*/  IMAD R4, R70.reuse, R17, RZ ;  /* 0x0000001146047224 */ /* 0x040fe200078e02ff */
        /* <DEDUP_REMOVED lines=8> */
[----:B------:R-:W-:Y:S01]  /*b700*/  MOV R0, R122 ;  /* 0x0000007a00007202 */ /* 0x000fe20000000f00 */
[----:B------:R-:W-:Y:S01]  /*b710*/  IMAD R16, R70, R21, RZ ;  /* 0x0000001546107224 */ /* 0x000fe200078e02ff */
[----:B------:R-:W-:Y:S01]  /*b720*/  SHF.R.S32.HI R87, RZ, 0x18, R87 ;  /* 0x00000018ff577819 */ /* 0x000fe20000011457 */
[----:B------:R-:W-:Y:S01]  /*b730*/  IMAD R6, R79, R72, R6 ;  /* 0x000000484f067224 */ /* 0x000fe200078e0206 */
[----:B------:R-:W-:Y:S01]  /*b740*/  SHF.L.U32 R111, R92, 0x8, RZ ;  /* 0x000000085c6f7819 */ /* 0x000fe200000006ff */
[----:B------:R-:W-:Y:S01]  /*b750*/  IMAD R17, R70, R22, RZ ;  /* 0x0000001646117224 */ /* 0x000fe200078e02ff */
[----:B------:R-:W-:Y:S01]  /*b760*/  PRMT R92, R97, 0x8880, RZ ;  /* 0x00008880615c7816 */ /* 0x000fe200000000ff */
[-C--:B------:R-:W-:Y:S01]  /*b770*/  IMAD R7, R2, R72.reuse, R7 ;  /* 0x0000004802077224 */ /* 0x080fe200078e0207 */
[----:B------:R-:W-:Y:S01]  /*b780*/  I2IP.S8.S32.SAT R5, R6, R5, RZ ;  /* 0x0000000506057239 */ /* 0x000fe200000014ff */
[----:B------:R-:W-:Y:S01]  /*b790*/  IMAD R18, R70, R23, RZ ;  /* 0x0000001746127224 */ /* 0x000fe200078e02ff */
[----:B------:R-:W-:Y:S01]  /*b7a0*/  SHF.R.S32.HI R2, RZ, 0x18, R120 ;  /* 0x00000018ff027819 */ /* 0x000fe20000011478 */
[-C--:B------:R-:W-:Y:S01]  /*b7b0*/  IMAD R16, R9, R72.reuse, R16 ;  /* 0x0000004809107224 */ /* 0x080fe200078e0210 */
[----:B------:R-:W-:Y:S01]  /*b7c0*/  SHF.R.S32.HI R9, RZ, 0x18, R121 ;  /* 0x00000018ff097819 */ /* 0x000fe20000011479 */
[----:B------:R-:W-:Y:S01]  /*b7d0*/  IMAD R17, R8, R72, R17 ;  /* 0x0000004808117224 */ /* 0x000fe200078e0211 */
[----:B------:R-:W-:Y:S01]  /*b7e0*/  SHF.L.U32 R102, R94, 0x8, RZ ;  /* 0x000000085e667819 */ /* 0x000fe200000006ff */
[C---:B------:R-:W-:Y:S01]  /*b7f0*/  IMAD R22, R70.reuse, R27, RZ ;  /* 0x0000001b46167224 */ /* 0x040fe200078e02ff */
[----:B------:R-:W-:Y:S01]  /*b800*/  SHF.L.U32 R94, R95, 0x8, RZ ;  /* 0x000000085f5e7819 */ /* 0x000fe200000006ff */
[----:B------:R-:W-:Y:S01]  /*b810*/  IMAD R27, R70, R32, RZ ;  /* 0x00000020461b7224 */ /* 0x000fe200078e02ff */
[----:B------:R-:W-:Y:S01]  /*b820*/  SHF.R.S32.HI R95, RZ, 0x18, R95 ;  /* 0x00000018ff5f7819 */ /* 0x000fe2000001145f */
[----:B------:R-:W-:Y:S01]  /*b830*/  IMAD R18, R81, R72, R18 ;  /* 0x0000004851127224 */ /* 0x000fe200078e0212 */
[----:B------:R-:W-:Y:S01]  /*b840*/  SHF.L.U32 R103, R96, 0x8, RZ ;  /* 0x0000000860677819 */ /* 0x000fe200000006ff */
[C---:B------:R-:W-:Y:S01]  /*b850*/  IMAD R32, R70.reuse, R37, RZ ;  /* 0x0000002546207224 */ /* 0x040fe200078e02ff */
[----:B------:R-:W-:Y:S01]  /*b860*/  SHF.L.U32 R88, R97, 0x8, RZ ;  /* 0x0000000861587819 */ /* 0x000fe200000006ff */
[----:B------:R-:W-:Y:S01]  /*b870*/  IMAD R21, R70, R26, RZ ;  /* 0x0000001a46157224 */ /* 0x000fe200078e02ff */
[----:B------:R-:W-:Y:S01]  /*b880*/  I2IP.S8.S32.SAT R17, R18, R17, RZ ;  /* 0x0000001112117239 */ /* 0x000fe200000014ff */
[----:B------:R-:W-:Y:S01]  /*b890*/  IMAD R37, R70, R42, RZ ;  /* 0x0000002a46257224 */ /* 0x000fe200078e02ff */
[----:B------:R-:W-:Y:S01]  /*b8a0*/  SHF.R.S32.HI R97, RZ, 0x18, R98 ;  /* 0x00000018ff617819 */ /* 0x000fe20000011462 */
[----:B------:R-:W-:Y:S01]  /*b8b0*/  IMAD R19, R0, R72, R19 ;  /* 0x0000004800137224 */ /* 0x000fe200078e0213 */
[----:B------:R-:W-:Y:S01]  /*b8c0*/  I2IP.S8.S32.SAT R16, R16, R7, R17 ;  /* 0x0000000710107239 */ /* 0x000fe20000001411 */
[C---:B------:R-:W-:Y:S01]  /*b8d0*/  IMAD R42, R70.reuse, R47, RZ ;  /* 0x0000002f462a7224 */ /* 0x040fe200078e02ff */
[----:B------:R-:W-:Y:S01]  /*b8e0*/  MOV R0, R119 ;  /* 0x0000007700007202 */ /* 0x000fe20000000f00 */
[C---:B------:R-:W-:Y:S01]  /*b8f0*/  IMAD R47, R70.reuse, R52, RZ ;  /* 0x00000034462f7224 */ /* 0x040fe200078e02ff */
[----:B------:R-:W-:Y:S01]  /*b900*/  SHF.L.U32 R74, R99, 0x8, RZ ;  /* 0x00000008634a7819 */ /* 0x000fe200000006ff */
[----:B------:R-:W-:Y:S01]  /*b910*/  IMAD R20, R9, R72, R20 ;  /* 0x0000004809147224 */ /* 0x000fe200078e0214 */
[----:B------:R-:W-:Y:S01]  /*b920*/  SHF.R.S32.HI R99, RZ, 0x18, R99 ;  /* 0x00000018ff637819 */ /* 0x000fe20000011463 */
[----:B------:R-:W-:Y:S01]  /*b930*/  IMAD R52, R70, R57, RZ ;  /* 0x0000003946347224 */ /* 0x000fe200078e02ff */
[----:B------:R-:W-:Y:S01]  /*b940*/  IADD3 R68, PT, PT, R68, 0x1, RZ ;  /* 0x0000000144447810 */ /* 0x000fe20007ffe0ff */
[C---:B------:R-:W-:Y:S02]  /*b950*/  IMAD R23, R70.reuse, R28, RZ ;  /* 0x0000001c46177224 */ /* 0x040fe400078e02ff */
[----:B------:R-:W-:Y:S02]  /*b960*/  IMAD R57, R70, R62, RZ ;  /* 0x0000003e46397224 */ /* 0x000fe400078e02ff */
[----:B------:R-:W-:Y:S01]  /*b970*/  IMAD R21, R2, R72, R21 ;  /* 0x0000004802157224 */ /* 0x000fe200078e0215 */
[----:B------:R-:W-:Y:S01]  /*b980*/  MOV R2, R116 ;  /* 0x0000007400027202 */ /* 0x000fe20000000f00 */
[----:B------:R-:W-:Y:S01]  /*b990*/  IMAD R62, R70, R67, RZ ;  /* 0x00000043463e7224 */ /* 0x000fe200078e02ff */
[----:B------:R-:W-:Y:S01]  /*b9a0*/  I2IP.S8.S32.SAT R67, R4, R3, R5 ;  /* 0x0000000304437239 */ /* 0x000fe20000001405 */
[-C--:B------:R-:W-:Y:S01]  /*b9b0*/  IMAD R22, R83, R72.reuse, R22 ;  /* 0x0000004853167224 */ /* 0x080fe200078e0216 */
[----:B------:R-:W-:Y:S01]  /*b9c0*/  SHF.R.S32.HI R3, RZ, 0x18, R118 ;  /* 0x00000018ff037819 */ /* 0x000fe20000011476 */
[-C--:B------:R-:W-:Y:S01]  /*b9d0*/  IMAD R23, R0, R72.reuse, R23 ;  /* 0x0000004800177224 */ /* 0x080fe200078e0217 */
[----:B------:R-:W-:Y:S01]  /*b9e0*/  SHF.R.S32.HI R0, RZ, 0x18, R117 ;  /* 0x00000018ff007819 */ /* 0x000fe20000011475 */
[----:B------:R-:W-:Y:S01]  /*b9f0*/  IMAD R26, R70, R31, RZ ;  /* 0x0000001f461a7224 */ /* 0x000fe200078e02ff */
[----:B------:R-:W-:Y:S01]  /*ba00*/  I2IP.S8.S32.SAT R17, R22, R21, RZ ;  /* 0x0000001516117239 */ /* 0x000fe200000014ff */
[-C--:B------:R-:W-:Y:S01]  /*ba10*/  IMAD R24, R3, R72.reuse, R24 ;  /* 0x0000004803187224 */ /* 0x080fe200078e0218 */
[----:B------:R-:W-:Y:S01]  /*ba20*/  SHF.R.S32.HI R3, RZ, 0x18, R115 ;  /* 0x00000018ff037819 */ /* 0x000fe20000011473 */
[-C--:B------:R-:W-:Y:S01]  /*ba30*/  IMAD R25, R0, R72.reuse, R25 ;  /* 0x0000004800197224 */ /* 0x080fe200078e0219 */
[----:B------:R-:W-:Y:S01]  /*ba40*/  I2IP.S8.S32.SAT R17, R20, R19, R17 ;  /* 0x0000001314117239 */ /* 0x000fe20000001411 */
[----:B------:R-:W-:Y:S01]  /*ba50*/  IMAD R28, R70, R33, RZ ;  /* 0x00000021461c7224 */ /* 0x000fe200078e02ff */
[----:B------:R-:W-:Y:S01]  /*ba60*/  SHF.R.S32.HI R4, RZ, 0x18, R114 ;  /* 0x00000018ff047819 */ /* 0x000fe20000011472 */
[-C--:B------:R-:W-:Y:S02]  /*ba70*/  IMAD R26, R85, R72.reuse, R26 ;  /* 0x00000048551a7224 */ /* 0x080fe400078e021a */
[----:B------:R-:W-:Y:S01]  /*ba80*/  IMAD R27, R2, R72, R27 ;  /* 0x00000048021b7224 */ /* 0x000fe200078e021b */
[----:B------:R-:W-:Y:S01]  /*ba90*/  MOV R2, R110 ;  /* 0x0000006e00027202 */ /* 0x000fe20000000f00 */
[----:B------:R-:W-:Y:S01]  /*baa0*/  IMAD R28, R3, R72, R28 ;  /* 0x00000048031c7224 */ /* 0x000fe200078e021c */
[----:B------:R-:W-:Y:S01]  /*bab0*/  I2IP.S8.S32.SAT R18, R26, R25, RZ ;  /* 0x000000191a127239 */ /* 0x000fe200000014ff */
[----:B------:R-:W-:Y:S01]  /*bac0*/  IMAD R31, R70, R36, RZ ;  /* 0x00000024461f7224 */ /* 0x000fe200078e02ff */
[----:B------:R-:W-:Y:S01]  /*bad0*/  SHF.R.S32.HI R3, RZ, 0x18, R112 ;  /* 0x00000018ff037819 */ /* 0x000fe20000011470 */
[-C--:B------:R-:W-:Y:S01]  /*bae0*/  IMAD R29, R4, R72.reuse, R29 ;  /* 0x00000048041d7224 */ /* 0x080fe200078e021d */
[----:B------:R-:W-:Y:S01]  /*baf0*/  I2IP.S8.S32.SAT R18, R24, R23, R18 ;  /* 0x0000001718127239 */ /* 0x000fe20000001412 */
[----:B------:R-:W-:Y:S01]  /*bb00*/  IMAD.MOV.U32 R0, RZ, RZ, R113 ;  /* 0x000000ffff007224 */ /* 0x000fe200078e0071 */
[----:B------:R-:W-:Y:S01]  /*bb10*/  SHF.R.S32.HI R4, RZ, 0x18, R108 ;  /* 0x00000018ff047819 */ /* 0x000fe2000001146c */
[-C--:B------:R-:W-:Y:S02]  /*bb20*/  IMAD R30, R87, R72.reuse, R30 ;  /* 0x00000048571e7224 */ /* 0x080fe400078e021e */
[----:B------:R-:W-:Y:S01]  /*bb30*/  IMAD R31, R0, R72, R31 ;  /* 0x00000048001f7224 */ /* 0x000fe200078e021f */
        /* <DEDUP_REMOVED lines=8> */
[----:B------:R-:W-:Y:S01]  /*bbc0*/  MOV R0, R107 ;  /* 0x0000006b00007202 */ /* 0x000fe20000000f00 */
[-C--:B------:R-:W-:Y:S02]  /*bbd0*/  IMAD R34, R89, R72.reuse, R34 ;  /* 0x0000004859227224 */ /* 0x080fe400078e0222 */
[-C--:B------:R-:W-:Y:S01]  /*bbe0*/  IMAD R35, R2, R72.reuse, R35 ;  /* 0x0000004802237224 */ /* 0x080fe200078e0223 */
[----:B------:R-:W-:Y:S01]  /*bbf0*/  MOV R2, R101 ;  /* 0x0000006500027202 */ /* 0x000fe20000000f00 */
[----:B------:R-:W-:Y:S01]  /*bc00*/  IMAD R38, R70, R43, RZ ;  /* 0x0000002b46267224 */ /* 0x000fe200078e02ff */
[----:B------:R-:W-:Y:S01]  /*bc10*/  I2IP.S8.S32.SAT R33, R34, R33, RZ ;  /* 0x0000002122217239 */ /* 0x000fe200000014ff */
[-C--:B------:R-:W-:Y:S01]  /*bc20*/  IMAD R36, R3, R72.reuse, R36 ;  /* 0x0000004803247224 */ /* 0x080fe200078e0224 */
[----:B------:R-:W-:Y:S01]  /*bc30*/  SHF.R.S32.HI R3, RZ, 0x18, R105 ;  /* 0x00000018ff037819 */ /* 0x000fe20000011469 */
[-C--:B------:R-:W-:Y:S01]  /*bc40*/  IMAD R37, R4, R72.reuse, R37 ;  /* 0x0000004804257224 */ /* 0x080fe200078e0225 */
[----:B------:R-:W-:Y:S01]  /*bc50*/  I2IP.S8.S32.SAT R32, R32, R31, R33 ;  /* 0x0000001f20207239 */ /* 0x000fe20000001421 */
        /* <DEDUP_REMOVED lines=8> */
[----:B------:R-:W-:Y:S01]  /*bce0*/  IMAD R43, R70, R48, RZ ;  /* 0x00000030462b7224 */ /* 0x000fe200078e02ff */
[----:B------:R-:W-:Y:S01]  /*bcf0*/  I2IP.S8.S32.SAT R33, R36, R35, R37 ;  /* 0x0000002324217239 */ /* 0x000fe20000001425 */
[----:B------:R-:W-:Y:S01]  /*bd00*/  IMAD R41, R0, R72, R41 ;  /* 0x0000004800297224 */ /* 0x000fe200078e0229 */
[----:B------:R-:W-:Y:S01]  /*bd10*/  MOV R0, R106 ;  /* 0x0000006a00007202 */ /* 0x000fe20000000f00 */
[-C--:B------:R-:W-:Y:S02]  /*bd20*/  IMAD R42, R93, R72.reuse, R42 ;  /* 0x000000485d2a7224 */ /* 0x080fe400078e022a */
        /* <DEDUP_REMOVED lines=11> */
[-C--:B------:R-:W-:Y:S02]  /*bde0*/  IMAD R47, R0, R72.reuse, R47 ;  /* 0x00000048002f7224 */ /* 0x080fe400078e022f */
[----:B------:R-:W-:Y:S01]  /*bdf0*/  IMAD R48, R3, R72, R48 ;  /* 0x0000004803307224 */ /* 0x000fe200078e0230 */
[----:B------:R-:W-:Y:S01]  /*be00*/  SHF.R.S32.HI R3, RZ, 0x18, R90 ;  /* 0x00000018ff037819 */ /* 0x000fe2000001145a */
[----:B------:R-:W-:Y:S01]  /*be10*/  IMAD R51, R70, R56, RZ ;  /* 0x0000003846337224 */ /* 0x000fe200078e02ff */
[----:B------:R-:W-:Y:S01]  /*be20*/  I2IP.S8.S32.SAT R35, R46, R45, RZ ;  /* 0x0000002d2e237239 */ /* 0x000fe200000014ff */
[-C--:B------:R-:W-:Y:S01]  /*be30*/  IMAD R49, R2, R72.reuse, R49 ;  /* 0x0000004802317224 */ /* 0x080fe200078e0231 */
[----:B------:R-:W-:Y:S01]  /*be40*/  SHF.R.S32.HI R2, RZ, 0x18, R88 ;  /* 0x00000018ff027819 */ /* 0x000fe20000011458 */
[----:B------:R-:W-:Y:S01]  /*be50*/  IMAD.MOV.U32 R0, RZ, RZ, R92 ;  /* 0x000000ffff007224 */ /* 0x000fe200078e005c */
[----:B------:R-:W-:Y:S01]  /*be60*/  I2IP.S8.S32.SAT R35, R44, R43, R35 ;  /* 0x0000002b2c237239 */ /* 0x000fe20000001423 */
[-C--:B------:R-:W-:Y:S02]  /*be70*/  IMAD R50, R73, R72.reuse, R50 ;  /* 0x0000004849327224 */ /* 0x080fe400078e0232 */
[----:B------:R-:W-:Y:S01]  /*be80*/  IMAD R51, R0, R72, R51 ;  /* 0x0000004800337224 */ /* 0x000fe200078e0233 */
[----:B------:R-:W-:Y:S01]  /*be90*/  MOV R0, R86 ;  /* 0x0000005600007202 */ /* 0x000fe20000000f00 */
[----:B------:R-:W-:Y:S01]  /*bea0*/  IMAD R53, R70, R58, RZ ;  /* 0x0000003a46357224 */ /* 0x000fe200078e02ff */
[----:B------:R-:W-:Y:S01]  /*beb0*/  I2IP.S8.S32.SAT R49, R50, R49, RZ ;  /* 0x0000003132317239 */ /* 0x000fe200000014ff */
[-C--:B------:R-:W-:Y:S01]  /*bec0*/  IMAD R52, R3, R72.reuse, R52 ;  /* 0x0000004803347224 */ /* 0x080fe200078e0234 */
[----:B------:R-:W-:Y:S01]  /*bed0*/  SHF.R.S32.HI R3, RZ, 0x18, R84 ;  /* 0x00000018ff037819 */ /* 0x000fe20000011454 */
[----:B------:R-:W-:Y:S01]  /*bee0*/  IMAD R53, R2, R72, R53 ;  /* 0x0000004802357224 */ /* 0x000fe200078e0235 */
[----:B------:R-:W-:Y:S01]  /*bef0*/  MOV R2, R80 ;  /* 0x0000005000027202 */ /* 0x000fe20000000f00 */
[----:B------:R-:W-:Y:S01]  /*bf00*/  IMAD.SHL.U32 R82, R98, 0x100, RZ ;  /* 0x0000010062527824 */ /* 0x000fe200078e00ff */
[----:B------:R-:W-:Y:S01]  /*bf10*/  I2IP.S8.S32.SAT R48, R48, R47, R49 ;  /* 0x0000002f30307239 */ /* 0x000fe20000001431 */
[----:B------:R-:W-:Y:S02]  /*bf20*/  IMAD R54, R75, R72, R54 ;  /* 0x000000484b367224 */ /* 0x000fe400078e0236 */
[C---:B------:R-:W-:Y:S02]  /*bf30*/  IMAD R56, R70.reuse, R61, RZ ;  /* 0x0000003d46387224 */ /* 0x040fe400078e02ff */
[----:B------:R-:W-:Y:S01]  /*bf40*/  IMAD R61, R70, R66, RZ ;  /* 0x00000042463d7224 */ /* 0x000fe200078e02ff */
[----:B------:R-:W-:Y:S01]  /*bf50*/  I2IP.S8.S32.SAT R66, R13, R12, R14 ;  /* 0x0000000c0d427239 */ /* 0x000fe2000000140e */
[-C--:B------:R-:W-:Y:S01]  /*bf60*/  IMAD R55, R0, R72.reuse, R55 ;  /* 0x0000004800377224 */ /* 0x080fe200078e0237 */
[----:B------:R-:W-:Y:S01]  /*bf70*/  SHF.R.S32.HI R0, RZ, 0x18, R82 ;  /* 0x00000018ff007819 */ /* 0x000fe20000011452 */
[-C--:B------:R-:W-:Y:S01]  /*bf80*/  IMAD R56, R3, R72.reuse, R56 ;  /* 0x0000004803387224 */ /* 0x080fe200078e0238 */
[----:B------:R-:W-:Y:S01]  /*bf90*/  I2IP.S8.S32.SAT R49, R54, R53, RZ ;  /* 0x0000003536317239 */ /* 0x000fe200000014ff */
[----:B------:R1:W-:Y:S01]  /*bfa0*/  STS.128 [R135+UR44+0xa200], R64 ;  /* 0x00a2004087007988 */ /* 0x0003e20008000c2c */
[----:B------:R-:W-:Y:S01]  /*bfb0*/  IMAD R58, R70, R63, RZ ;  /* 0x0000003f463a7224 */ /* 0x000fe200078e02ff */
[----:B------:R-:W-:Y:S01]  /*bfc0*/  SHF.R.S32.HI R3, RZ, 0x18, R76 ;  /* 0x00000018ff037819 */ /* 0x000fe2000001144c */
[-C--:B------:R-:W-:Y:S01]  /*bfd0*/  IMAD R57, R0, R72.reuse, R57 ;  /* 0x0000004800397224 */ /* 0x080fe200078e0239 */
[----:B------:R-:W-:Y:S01]  /*bfe0*/  I2IP.S8.S32.SAT R49, R52, R51, R49 ;  /* 0x0000003334317239 */ /* 0x000fe20000001431 */
[-C--:B------:R-:W-:Y:S02]  /*bff0*/  IMAD R58, R97, R72.reuse, R58 ;  /* 0x00000048613a7224 */ /* 0x080fe400078e023a */
[-C--:B------:R-:W-:Y:S01]  /*c000*/  IMAD R59, R2, R72.reuse, R59 ;  /* 0x00000048023b7224 */ /* 0x080fe200078e023b */
[----:B------:R1:W-:Y:S01]  /*c010*/  STS.128 [R159+0xa200], R16 ;  /* 0x00a200109f007388 */ /* 0x0003e20000000c00 */
[-C--:B------:R-:W-:Y:S01]  /*c020*/  IMAD R60, R3, R72.reuse, R60 ;  /* 0x00000048033c7224 */ /* 0x080fe200078e023c */
[----:B------:R-:W-:Y:S01]  /*c030*/  I2IP.S8.S32.SAT R50, R58, R57, RZ ;  /* 0x000000393a327239 */ /* 0x000fe200000014ff */
[-C--:B------:R-:W-:Y:S02]  /*c040*/  IMAD R61, R4, R72.reuse, R61 ;  /* 0x00000048043d7224 */ /* 0x080fe400078e023d */
[----:B------:R-:W-:Y:S01]  /*c050*/  IMAD R62, R99, R72, R62 ;  /* 0x00000048633e7224 */ /* 0x000fe200078e023e */
[----:B------:R-:W-:Y:S02]  /*c060*/  I2IP.S8.S32.SAT R50, R56, R55, R50 ;  /* 0x0000003738327239 */ /* 0x000fe40000001432 */
[----:B------:R1:W-:Y:S02]  /*c070*/  STS.128 [R158+0xa200], R32 ;  /* 0x00a200209e007388 */ /* 0x0003e40000000c00 */
        /* <DEDUP_REMOVED lines=20> */
.L_x_147:
[----:B------:R-:W-:Y:S05]  /*c1c0*/  BSYNC.RECONVERGENT B0 ;  /* 0x0000000000007941 */ /* 0x000fea0003800200 */
.L_x_146:
[----:B------:R-:W-:Y:S01]  /*c1d0*/  R2UR UR5, R142 ;  /* 0x000000008e0572ca */ /* 0x000fe200000e0000 */
[----:B------:R-:W-:Y:S01]  /*c1e0*/  BAR.SYNC.DEFER_BLOCKING 0x1, 0x80 ;  /* 0x0042000000007b1d */ /* 0x000fe20000010000 */
[----:B------:R-:W-:Y:S01]  /*c1f0*/  R2UR UR4, R143 ;  /* 0x000000008f0472ca */ /* 0x000fe200000e0000 */
[----:B------:R-:W-:Y:S01]  /*c200*/  UISETP.NE.AND UP0, UPT, UR46, URZ, UPT ;  /* 0x000000ff2e00728c */ /* 0x000fe2000bf05270 */
[----:B------:R-:W-:Y:S02]  /*c210*/  ISETP.NE.AND P0, PT, R146, 0x2, PT ;  /* 0x000000029200780c */ /* 0x000fe40003f05270 */
[----:B------:R-:W-:Y:S02]  /*c220*/  ISETP.NE.AND P1, PT, R68, 0x2, PT ;  /* 0x000000024400780c */ /* 0x000fe40003f25270 */
[----:B------:R-:W-:Y:S02]  /*c230*/  SEL R0, RZ, 0x1, P0 ;  /* 0x00000001ff007807 */ /* 0x000fe40000000000 */
[----:B------:R-:W-:Y:S02]  /*c240*/  SEL R3, RZ, 0x1, P1 ;  /* 0x00000001ff037807 */ /* 0x000fe40000800000 */
[----:B------:R-:W-:Y:S01]  /*c250*/  LOP3.LUT R149, R149, R0, RZ, 0x3c, !PT ;  /* 0x0000000095957212 */ /* 0x000fe200078e3cff */
[----:B------:R-:W-:Y:S01]  /*c260*/  UIADD3 UR30, UPT, UPT, UR37, UR5, URZ ;  /* 0x00000005251e7290 */ /* 0x000fe2000fffe0ff */
[----:B------:R-:W-:Y:S01]  /*c270*/  LOP3.LUT R150, R150, R3, RZ, 0x3c, !PT ;  /* 0x0000000396967212 */ /* 0x000fe200078e3cff */
[----:B------:R-:W-:Y:S01]  /*c280*/  UIADD3 UR31, UPT, UPT, UR38, UR4, URZ ;  /* 0x00000004261f7290 */ /* 0x000fe2000fffe0ff */
[----:B------:R-:W-:Y:S02]  /*c290*/  SEL R146, R146, RZ, P0 ;  /* 0x000000ff92927207 */ /* 0x000fe40000000000 */
[----:B------:R-:W-:Y:S01]  /*c2a0*/  SEL R68, R68, RZ, P1 ;  /* 0x000000ff44447207 */ /* 0x000fe20000800000 */
[----:B------:R-:W-:Y:S01]  /*c2b0*/  UMOV UR36, UR59 ;  /* 0x0000003b00247c82 */ /* 0x000fe20008000000 */
[----:B------:R-:W-:Y:S07]  /*c2c0*/  BRA.U UP0, `(.L_x_148) ;  /* 0xffffff9900487547 */ /* 0x000fee000b83ffff */
[----:B------:R-:W-:Y:S05]  /*c2d0*/  EXIT ;  /* 0x000000000000794d */ /* 0x000fea0003800000 */
.L_x_25:
[----:B--2---:R2:W3:Y:S02]  /*c2e0*/  SYNCS.PHASECHK.TRANS64.TRYWAIT P0, [R3+URZ+0x150], R2 ;  /* 0x00015002030075a7 */ /* 0x0044e400080011ff */
[----:B---3--:R-:W-:Y:S05]  /*c2f0*/  @!P0 NANOSLEEP.SYNCS 0x989680 ;  /* 0x009896800000895d */ /* 0x008fea0003900000 */
[----:B------:R-:W3:Y:S02]  /*c300*/  @!P0 SYNCS.PHASECHK.TRANS64 P0, [R3+URZ+0x150], R2 ;  /* 0x00015002030085a7 */ /* 0x000ee400080010ff */
[----:B---3--:R-:W-:Y:S05]  /*c310*/  @!P0 BRA `(.L_x_25) ;  /* 0xfffffffc00f08947 */ /* 0x008fea000383ffff */
[----:B------:R-:W-:Y:S05]  /*c320*/  BRA `(.L_x_149) ;  /* 0xffffff5800147947 */ /* 0x000fea000383ffff */
.L_x_28:
[----:B-1----:R-:W-:-:S07]  /*c330*/  MOV R0, UR33 ;  /* 0x0000002100007c02 */ /* 0x002fce0008000f00 */
.L_x_150:
[----:B-1----:R1:W2:Y:S02]  /*c340*/  SYNCS.PHASECHK.TRANS64.TRYWAIT P0, [R0+URZ+0x58], R3 ;  /* 0x00005803000075a7 */ /* 0x0022a400080011ff */
[----:B--2---:R-:W-:Y:S05]  /*c350*/  @!P0 NANOSLEEP.SYNCS 0x989680 ;  /* 0x009896800000895d */ /* 0x004fea0003900000 */
[----:B------:R-:W2:Y:S02]  /*c360*/  @!P0 SYNCS.PHASECHK.TRANS64 P0, [R0+URZ+0x58], R3 ;  /* 0x00005803000085a7 */ /* 0x000ea400080010ff */
[----:B--2---:R-:W-:Y:S05]  /*c370*/  @!P0 BRA `(.L_x_150) ;  /* 0xfffffffc00f08947 */ /* 0x004fea000383ffff */
[----:B------:R-:W-:Y:S05]  /*c380*/  BRA `(.L_x_27) ;  /* 0xffffff5800687947 */ /* 0x000fea000383ffff */
.L_x_35:
[----:B-1----:R-:W-:-:S07]  /*c390*/  MOV R0, UR17 ;  /* 0x0000001100007c02 */ /* 0x002fce0008000f00 */
.L_x_151:
[----:B-1----:R1:W2:Y:S02]  /*c3a0*/  SYNCS.PHASECHK.TRANS64.TRYWAIT P0, [R0+URZ+0x58], R3 ;  /* 0x00005803000075a7 */ /* 0x0022a400080011ff */
[----:B--2---:R-:W-:Y:S05]  /*c3b0*/  @!P0 NANOSLEEP.SYNCS 0x989680 ;  /* 0x009896800000895d */ /* 0x004fea0003900000 */
[----:B------:R-:W2:Y:S02]  /*c3c0*/  @!P0 SYNCS.PHASECHK.TRANS64 P0, [R0+URZ+0x58], R3 ;  /* 0x00005803000085a7 */ /* 0x000ea400080010ff */
[----:B--2---:R-:W-:Y:S05]  /*c3d0*/  @!P0 BRA `(.L_x_151) ;  /* 0xfffffffc00f08947 */ /* 0x004fea000383ffff */
[----:B------:R-:W-:Y:S05]  /*c3e0*/  BRA `(.L_x_34) ;  /* 0xffffff5c00287947 */ /* 0x000fea000383ffff */
.L_x_40:
[----:B-1----:R1:W2:Y:S02]  /*c3f0*/  SYNCS.PHASECHK.TRANS64.TRYWAIT P0, [R3+URZ+0x100], R0 ;  /* 0x00010000030075a7 */ /* 0x0022a400080011ff */
[----:B--2---:R-:W-:Y:S05]  /*c400*/  @!P0 NANOSLEEP.SYNCS 0x989680 ;  /* 0x009896800000895d */ /* 0x004fea0003900000 */
[----:B------:R-:W2:Y:S02]  /*c410*/  @!P0 SYNCS.PHASECHK.TRANS64 P0, [R3+URZ+0x100], R0 ;  /* 0x00010000030085a7 */ /* 0x000ea400080010ff */
[----:B--2---:R-:W-:Y:S05]  /*c420*/  @!P0 BRA `(.L_x_40) ;  /* 0xfffffffc00f08947 */ /* 0x004fea000383ffff */
[----:B------:R-:W-:Y:S05]  /*c430*/  BRA `(.L_x_152) ;  /* 0xffffff5c00d07947 */ /* 0x000fea000383ffff */
.L_x_44:
[----:B-1----:R-:W-:-:S07]  /*c440*/  MOV R0, UR4 ;  /* 0x0000000400007c02 */ /* 0x002fce0008000f00 */
.L_x_153:
[----:B-1----:R1:W2:Y:S02]  /*c450*/  SYNCS.PHASECHK.TRANS64.TRYWAIT P0, [R0+URZ], R3 ;  /* 0x00000003000075a7 */ /* 0x0022a400080011ff */
[----:B--2---:R-:W-:Y:S05]  /*c460*/  @!P0 NANOSLEEP.SYNCS 0x989680 ;  /* 0x009896800000895d */ /* 0x004fea0003900000 */
[----:B------:R-:W2:Y:S02]  /*c470*/  @!P0 SYNCS.PHASECHK.TRANS64 P0, [R0+URZ], R3 ;  /* 0x00000003000085a7 */ /* 0x000ea400080010ff */
[----:B--2---:R-:W-:Y:S05]  /*c480*/  @!P0 BRA `(.L_x_153) ;  /* 0xfffffffc00f08947 */ /* 0x004fea000383ffff */
[----:B------:R-:W-:Y:S05]  /*c490*/  BRA `(.L_x_154) ;  /* 0xffffff64007c7947 */ /* 0x000fea000383ffff */
.L_x_45:
[----:B------:R-:W-:-:S07]  /*c4a0*/  MOV R0, UR5 ;  /* 0x0000000500007c02 */ /* 0x000fce0008000f00 */
.L_x_155:
[----:B-1----:R1:W2:Y:S02]  /*c4b0*/  SYNCS.PHASECHK.TRANS64.TRYWAIT P0, [R0+URZ], R3 ;  /* 0x00000003000075a7 */ /* 0x0022a400080011ff */
[----:B--2---:R-:W-:Y:S05]  /*c4c0*/  @!P0 NANOSLEEP.SYNCS 0x989680 ;  /* 0x009896800000895d */ /* 0x004fea0003900000 */
[----:B------:R-:W2:Y:S02]  /*c4d0*/  @!P0 SYNCS.PHASECHK.TRANS64 P0, [R0+URZ], R3 ;  /* 0x00000003000085a7 */ /* 0x000ea400080010ff */
[----:B--2---:R-:W-:Y:S05]  /*c4e0*/  @!P0 BRA `(.L_x_155) ;  /* 0xfffffffc00f08947 */ /* 0x004fea000383ffff */
[----:B------:R-:W-:Y:S05]  /*c4f0*/  BRA `(.L_x_156) ;  /* 0xffffff6400887947 */ /* 0x000fea000383ffff */
.L_x_46:
[----:B------:R-:W-:-:S07]  /*c500*/  MOV R0, UR5 ;  /* 0x0000000500007c02 */ /* 0x000fce0008000f00 */
.L_x_157:
[----:B-1----:R1:W2:Y:S02]  /*c510*/  SYNCS.PHASECHK.TRANS64.TRYWAIT P0, [R0+URZ], R3 ;  /* 0x00000003000075a7 */ /* 0x0022a400080011ff */
[----:B--2---:R-:W-:Y:S05]  /*c520*/  @!P0 NANOSLEEP.SYNCS 0x989680 ;  /* 0x009896800000895d */ /* 0x004fea0003900000 */
[----:B------:R-:W2:Y:S02]  /*c530*/  @!P0 SYNCS.PHASECHK.TRANS64 P0, [R0+URZ], R3 ;  /* 0x00000003000085a7 */ /* 0x000ea400080010ff */
[----:B--2---:R-:W-:Y:S05]  /*c540*/  @!P0 BRA `(.L_x_157) ;  /* 0xfffffffc00f08947 */ /* 0x004fea000383ffff */
[----:B------:R-:W-:Y:S05]  /*c550*/  BRA `(.L_x_158) ;  /* 0xffffff6400947947 */ /* 0x000fea000383ffff */
.L_x_47:
[----:B------:R-:W-:-:S07]  /*c560*/  MOV R0, UR5 ;  /* 0x0000000500007c02 */ /* 0x000fce0008000f00 */
.L_x_159:
[----:B-1----:R1:W2:Y:S02]  /*c570*/  SYNCS.PHASECHK.TRANS64.TRYWAIT P0, [R0+URZ], R3 ;  /* 0x00000003000075a7 */ /* 0x0022a400080011ff */
[----:B--2---:R-:W-:Y:S05]  /*c580*/  @!P0 NANOSLEEP.SYNCS 0x989680 ;  /* 0x009896800000895d */ /* 0x004fea0003900000 */
[----:B------:R-:W2:Y:S02]  /*c590*/  @!P0 SYNCS.PHASECHK.TRANS64 P0, [R0+URZ], R3 ;  /* 0x00000003000085a7 */ /* 0x000ea400080010ff */
[----:B--2---:R-:W-:Y:S05]  /*c5a0*/  @!P0 BRA `(.L_x_159) ;  /* 0xfffffffc00f08947 */ /* 0x004fea000383ffff */
[----:B------:R-:W-:Y:S05]  /*c5b0*/  BRA `(.L_x_160) ;  /* 0xffffff6400a07947 */ /* 0x000fea000383ffff */
.L_x_48:
[----:B------:R-:W-:-:S07]  /*c5c0*/  MOV R0, UR5 ;  /* 0x0000000500007c02 */ /* 0x000fce0008000f00 */
.L_x_161:
[----:B-1----:R1:W2:Y:S02]  /*c5d0*/  SYNCS.PHASECHK.TRANS64.TRYWAIT P0, [R0+URZ], R3 ;  /* 0x00000003000075a7 */ /* 0x0022a400080011ff */
[----:B--2---:R-:W-:Y:S05]  /*c5e0*/  @!P0 NANOSLEEP.SYNCS 0x989680 ;  /* 0x009896800000895d */ /* 0x004fea0003900000 */
[----:B------:R-:W2:Y:S02]  /*c5f0*/  @!P0 SYNCS.PHASECHK.TRANS64 P0, [R0+URZ], R3 ;  /* 0x00000003000085a7 */ /* 0x000ea400080010ff */
[----:B--2---:R-:W-:Y:S05]  /*c600*/  @!P0 BRA `(.L_x_161) ;  /* 0xfffffffc00f08947 */ /* 0x004fea000383ffff */
[----:B------:R-:W-:Y:S05]  /*c610*/  BRA `(.L_x_162) ;  /* 0xffffff6400ac7947 */ /* 0x000fea000383ffff */
.L_x_49:
[----:B------:R-:W-:-:S07]  /*c620*/  MOV R0, UR5 ;  /* 0x0000000500007c02 */ /* 0x000fce0008000f00 */
.L_x_163:
[----:B-1----:R1:W2:Y:S02]  /*c630*/  SYNCS.PHASECHK.TRANS64.TRYWAIT P0, [R0+URZ], R3 ;  /* 0x00000003000075a7 */ /* 0x0022a400080011ff */
[----:B--2---:R-:W-:Y:S05]  /*c640*/  @!P0 NANOSLEEP.SYNCS 0x989680 ;  /* 0x009896800000895d */ /* 0x004fea0003900000 */
[----:B------:R-:W2:Y:S02]  /*c650*/  @!P0 SYNCS.PHASECHK.TRANS64 P0, [R0+URZ], R3 ;  /* 0x00000003000085a7 */ /* 0x000ea400080010ff */
[----:B--2---:R-:W-:Y:S05]  /*c660*/  @!P0 BRA `(.L_x_163) ;  /* 0xfffffffc00f08947 */ /* 0x004fea000383ffff */
[----:B------:R-:W-:Y:S05]  /*c670*/  BRA `(.L_x_164) ;  /* 0xffffff6400b87947 */ /* 0x000fea000383ffff */
.L_x_50:
[----:B------:R-:W-:-:S07]  /*c680*/  MOV R0, UR5 ;  /* 0x0000000500007c02 */ /* 0x000fce0008000f00 */
.L_x_165:
[----:B-1----:R1:W2:Y:S02]  /*c690*/  SYNCS.PHASECHK.TRANS64.TRYWAIT P0, [R0+URZ], R3 ;  /* 0x00000003000075a7 */ /* 0x0022a400080011ff */
[----:B--2---:R-:W-:Y:S05]  /*c6a0*/  @!P0 NANOSLEEP.SYNCS 0x989680 ;  /* 0x009896800000895d */ /* 0x004fea0003900000 */
[----:B------:R-:W2:Y:S02]  /*c6b0*/  @!P0 SYNCS.PHASECHK.TRANS64 P0, [R0+URZ], R3 ;  /* 0x00000003000085a7 */ /* 0x000ea400080010ff */
[----:B--2---:R-:W-:Y:S05]  /*c6c0*/  @!P0 BRA `(.L_x_165) ;  /* 0xfffffffc00f08947 */ /* 0x004fea000383ffff */
[----:B------:R-:W-:Y:S05]  /*c6d0*/  BRA `(.L_x_166) ;  /* 0xffffff6400c47947 */ /* 0x000fea000383ffff */
.L_x_51:
[----:B------:R-:W-:-:S07]  /*c6e0*/  MOV R0, UR5 ;  /* 0x0000000500007c02 */ /* 0x000fce0008000f00 */
.L_x_167:
[----:B-1----:R1:W2:Y:S02]  /*c6f0*/  SYNCS.PHASECHK.TRANS64.TRYWAIT P0, [R0+URZ], R3 ;  /* 0x00000003000075a7 */ /* 0x0022a400080011ff */
[----:B--2---:R-:W-:Y:S05]  /*c700*/  @!P0 NANOSLEEP.SYNCS 0x989680 ;  /* 0x009896800000895d */ /* 0x004fea0003900000 */
[----:B------:R-:W2:Y:S02]  /*c710*/  @!P0 SYNCS.PHASECHK.TRANS64 P0, [R0+URZ], R3 ;  /* 0x00000003000085a7 */ /* 0x000ea400080010ff */
[----:B--2---:R-:W-:Y:S05]  /*c720*/  @!P0 BRA `(.L_x_167) ;  /* 0xfffffffc00f08947 */ /* 0x004fea000383ffff */
[----:B------:R-:W-:Y:S05]  /*c730*/  BRA `(.L_x_168) ;  /* 0xffffff6400d07947 */ /* 0x000fea000383ffff */
.L_x_52:
[----:B------:R-:W-:-:S07]  /*c740*/  MOV R0, UR5 ;  /* 0x0000000500007c02 */ /* 0x000fce0008000f00 */
.L_x_169:
[----:B-1----:R1:W2:Y:S02]  /*c750*/  SYNCS.PHASECHK.TRANS64.TRYWAIT P0, [R0+URZ], R3 ;  /* 0x00000003000075a7 */ /* 0x0022a400080011ff */
[----:B--2---:R-:W-:Y:S05]  /*c760*/  @!P0 NANOSLEEP.SYNCS 0x989680 ;  /* 0x009896800000895d */ /* 0x004fea0003900000 */
[----:B------:R-:W2:Y:S02]  /*c770*/  @!P0 SYNCS.PHASECHK.TRANS64 P0, [R0+URZ], R3 ;  /* 0x00000003000085a7 */ /* 0x000ea400080010ff */
[----:B--2---:R-:W-:Y:S05]  /*c780*/  @!P0 BRA `(.L_x_169) ;  /* 0xfffffffc00f08947 */ /* 0x004fea000383ffff */
[----:B------:R-:W-:Y:S05]  /*c790*/  BRA `(.L_x_170) ;  /* 0xffffff6400dc7947 */ /* 0x000fea000383ffff */
.L_x_53:
[----:B------:R-:W-:-:S07]  /*c7a0*/  MOV R0, UR5 ;  /* 0x0000000500007c02 */ /* 0x000fce0008000f00 */
.L_x_171:
[----:B-1----:R1:W2:Y:S02]  /*c7b0*/  SYNCS.PHASECHK.TRANS64.TRYWAIT P0, [R0+URZ], R3 ;  /* 0x00000003000075a7 */ /* 0x0022a400080011ff */
[----:B--2---:R-:W-:Y:S05]  /*c7c0*/  @!P0 NANOSLEEP.SYNCS 0x989680 ;  /* 0x009896800000895d */ /* 0x004fea0003900000 */
[----:B------:R-:W2:Y:S02]  /*c7d0*/  @!P0 SYNCS.PHASECHK.TRANS64 P0, [R0+URZ], R3 ;  /* 0x00000003000085a7 */ /* 0x000ea400080010ff */
[----:B--2---:R-:W-:Y:S05]  /*c7e0*/  @!P0 BRA `(.L_x_171) ;  /* 0xfffffffc00f08947 */ /* 0x004fea000383ffff */
[----:B------:R-:W-:Y:S05]  /*c7f0*/  BRA `(.L_x_172) ;  /* 0xffffff6400e87947 */ /* 0x000fea000383ffff */
.L_x_56:
[----:B--2---:R2:W3:Y:S02]  /*c800*/  SYNCS.PHASECHK.TRANS64.TRYWAIT P0, [R0+URZ+0x140], R5 ;  /* 0x00014005000075a7 */ /* 0x0044e400080011ff */
[----:B---3--:R-:W-:Y:S05]  /*c810*/  @!P0 NANOSLEEP.SYNCS 0x989680 ;  /* 0x009896800000895d */ /* 0x008fea0003900000 */
[----:B------:R-:W3:Y:S02]  /*c820*/  @!P0 SYNCS.PHASECHK.TRANS64 P0, [R0+URZ+0x140], R5 ;  /* 0x00014005000085a7 */ /* 0x000ee400080010ff */
[----:B---3--:R-:W-:Y:S05]  /*c830*/  @!P0 BRA `(.L_x_56) ;  /* 0xfffffffc00f08947 */ /* 0x008fea000383ffff */
[----:B------:R-:W-:Y:S05]  /*c840*/  BRA `(.L_x_173) ;  /* 0xffffff6800447947 */ /* 0x000fea000383ffff */
.L_x_57:
[----:B------:R-:W-:-:S07]  /*c850*/  MOV R0, UR4 ;  /* 0x0000000400007c02 */ /* 0x000fce0008000f00 */
.L_x_174:
[----:B--2---:R2:W3:Y:S02]  /*c860*/  SYNCS.PHASECHK.TRANS64.TRYWAIT P0, [R0+URZ+0x110], R7 ;  /* 0x00011007000075a7 */ /* 0x0044e400080011ff */
[----:B---3--:R-:W-:Y:S05]  /*c870*/  @!P0 NANOSLEEP.SYNCS 0x989680 ;  /* 0x009896800000895d */ /* 0x008fea0003900000 */
[----:B------:R-:W3:Y:S02]  /*c880*/  @!P0 SYNCS.PHASECHK.TRANS64 P0, [R0+URZ+0x110], R7 ;  /* 0x00011007000085a7 */ /* 0x000ee400080010ff */
[----:B---3--:R-:W-:Y:S05]  /*c890*/  @!P0 BRA `(.L_x_174) ;  /* 0xfffffffc00f08947 */ /* 0x008fea000383ffff */
[----:B------:R-:W-:Y:S05]  /*c8a0*/  BRA `(.L_x_175) ;  /* 0xffffff6800547947 */ /* 0x000fea000383ffff */
.L_x_58:
[----:B--2---:R2:W3:Y:S02]  /*c8b0*/  SYNCS.PHASECHK.TRANS64.TRYWAIT P1, [R0+URZ+0x100], R5 ;  /* 0x00010005000075a7 */ /* 0x0044e400080211ff */
[----:B---3--:R-:W-:Y:S05]  /*c8c0*/  @!P1 NANOSLEEP.SYNCS 0x989680 ;  /* 0x009896800000995d */ /* 0x008fea0003900000 */
[----:B------:R-:W3:Y:S02]  /*c8d0*/  @!P1 SYNCS.PHASECHK.TRANS64 P1, [R0+URZ+0x100], R5 ;  /* 0x00010005000095a7 */ /* 0x000ee400080210ff */
[----:B---3--:R-:W-:Y:S05]  /*c8e0*/  @!P1 BRA `(.L_x_58) ;  /* 0xfffffffc00f09947 */ /* 0x008fea000383ffff */
[----:B------:R-:W-:Y:S05]  /*c8f0*/  BRA `(.L_x_176) ;  /* 0xffffff6800847947 */ /* 0x000fea000383ffff */
.L_x_61:
[----:B------:R-:W-:-:S07]  /*c900*/  MOV R0, UR4 ;  /* 0x0000000400007c02 */ /* 0x000fce0008000f00 */
.L_x_177:
[----:B--2---:R2:W3:Y:S02]  /*c910*/  SYNCS.PHASECHK.TRANS64.TRYWAIT P0, [R0+URZ+0x110], R3 ;  /* 0x00011003000075a7 */ /* 0x0044e400080011ff */
[----:B---3--:R-:W-:Y:S05]  /*c920*/  @!P0 NANOSLEEP.SYNCS 0x989680 ;  /* 0x009896800000895d */ /* 0x008fea0003900000 */
[----:B------:R-:W3:Y:S02]  /*c930*/  @!P0 SYNCS.PHASECHK.TRANS64 P0, [R0+URZ+0x110], R3 ;  /* 0x00011003000085a7 */ /* 0x000ee400080010ff */
[----:B---3--:R-:W-:Y:S05]  /*c940*/  @!P0 BRA `(.L_x_177) ;  /* 0xfffffffc00f08947 */ /* 0x008fea000383ffff */
[----:B------:R-:W-:Y:S05]  /*c950*/  BRA `(.L_x_60) ;  /* 0xffffff6800d87947 */ /* 0x000fea000383ffff */
.L_x_70:
[----:B--2---:R-:W-:-:S04]  /*c960*/  MOV R5, UR5 ;  /* 0x0000000500057c02 */ /* 0x004fc80008000f00 */
[----:B------:R2:W3:Y:S03]  /*c970*/  SYNCS.PHASECHK.TRANS64.TRYWAIT P0, [R5+URZ+0x8], R6 ;  /* 0x00000806050075a7 */ /* 0x0004e600080011ff */
[----:B---3--:R-:W-:Y:S05]  /*c980*/  @!P0 NANOSLEEP.SYNCS 0x989680 ;  /* 0x009896800000895d */ /* 0x008fea0003900000 */
[----:B------:R-:W3:Y:S02]  /*c990*/  @!P0 SYNCS.PHASECHK.TRANS64 P0, [R5+URZ+0x8], R6 ;  /* 0x00000806050085a7 */ /* 0x000ee400080010ff */
[----:B---3--:R-:W-:Y:S05]  /*c9a0*/  @!P0 BRA `(.L_x_70) ;  /* 0xfffffffc00ec8947 */ /* 0x008fea000383ffff */
[----:B------:R-:W-:Y:S05]  /*c9b0*/  BRA `(.L_x_69) ;  /* 0xffffff6c008c7947 */ /* 0x000fea000383ffff */
.L_x_72:
[----:B------:R-:W-:Y:S01]  /*c9c0*/  BSSY B0, `(.L_x_178) ;  /* 0x0000006000007945 */ /* 0x000fe20003800000 */
[----:B------:R-:W-:-:S07]  /*c9d0*/  MOV R15, 0xffffffff ;  /* 0xffffffff000f7802 */ /* 0x000fce0000000f00 */
[----:B-12--5:R-:W-:Y:S05]  /*c9e0*/  WARPSYNC.COLLECTIVE R15, `(.L_x_179) ;  /* 0x000000000f0c7348 */ /* 0x026fea0003c00000 */
[----:B------:R-:W-:Y:S02]  /*c9f0*/  ELECT P6, UR79, PT ;  /* 0x00000000004f782f */ /* 0x000fe400038c0000 */
[----:B------:R-:W-:Y:S01]  /*ca00*/  MOV R14, UR79 ;  /* 0x0000004f000e7c02 */ /* 0x000fe20008000f00 */
[----:B-12--5:R-:W-:Y:S10]  /*ca10*/  ENDCOLLECTIVE ;  /* 0x000000000000791b */ /* 0x026ff40003800000 */
.L_x_179:
[----:B------:R-:W-:Y:S05]  /*ca20*/  BSYNC B0 ;  /* 0x0000000000007941 */ /* 0x000fea0003800000 */
.L_x_178:
[----:B------:R-:W-:Y:S01]  /*ca30*/  PLOP3.LUT P0, PT, P6, PT, PT, 0x80, 0x8 ;  /* 0x000000000008781c */ /* 0x000fe2000370f070 */
[----:B------:R-:W-:-:S12]  /*ca40*/  BRA `(.L_x_180) ;  /* 0xffffff6c00b87947 */ /* 0x000fd8000383ffff */
.L_x_74:
[----:B--2---:R-:W-:-:S04]  /*ca50*/  MOV R3, UR5 ;  /* 0x0000000500037c02 */ /* 0x004fc80008000f00 */
[----:B------:R2:W3:Y:S03]  /*ca60*/  SYNCS.PHASECHK.TRANS64.TRYWAIT P0, [R3+URZ+0x8], R4 ;  /* 0x00000804030075a7 */ /* 0x0004e600080011ff */
[----:B---3--:R-:W-:Y:S05]  /*ca70*/  @!P0 NANOSLEEP.SYNCS 0x989680 ;  /* 0x009896800000895d */ /* 0x008fea0003900000 */
[----:B------:R-:W3:Y:S02]  /*ca80*/  @!P0 SYNCS.PHASECHK.TRANS64 P0, [R3+URZ+0x8], R4 ;  /* 0x00000804030085a7 */ /* 0x000ee400080010ff */
[----:B---3--:R-:W-:Y:S05]  /*ca90*/  @!P0 BRA `(.L_x_74) ;  /* 0xfffffffc00ec8947 */ /* 0x008fea000383ffff */
[----:B------:R-:W-:Y:S05]  /*caa0*/  BRA `(.L_x_73) ;  /* 0xffffff6c00bc7947 */ /* 0x000fea000383ffff */
.L_x_75:
[----:B-1----:R1:W2:Y:S02]  /*cab0*/  SYNCS.PHASECHK.TRANS64.TRYWAIT P0, [R0+URZ+0x100], R5 ;  /* 0x00010005000075a7 */ /* 0x0022a400080011ff */
[----:B--2---:R-:W-:Y:S05]  /*cac0*/  @!P0 NANOSLEEP.SYNCS 0x989680 ;  /* 0x009896800000895d */ /* 0x004fea0003900000 */
[----:B------:R-:W2:Y:S02]  /*cad0*/  @!P0 SYNCS.PHASECHK.TRANS64 P0, [R0+URZ+0x100], R5 ;  /* 0x00010005000085a7 */ /* 0x000ea400080010ff */
[----:B--2---:R-:W-:Y:S05]  /*cae0*/  @!P0 BRA `(.L_x_75) ;  /* 0xfffffffc00f08947 */ /* 0x004fea000383ffff */
[----:B------:R-:W-:Y:S05]  /*caf0*/  BRA `(.L_x_181) ;  /* 0xffffff7000987947 */ /* 0x000fea000383ffff */
.L_x_77:
[----:B------:R-:W-:-:S07]  /*cb00*/  MOV R0, UR23 ;  /* 0x0000001700007c02 */ /* 0x000fce0008000f00 */
.L_x_182:
[----:B-1----:R1:W2:Y:S02]  /*cb10*/  SYNCS.PHASECHK.TRANS64.TRYWAIT P0, [R0+URZ+0x130], R5 ;  /* 0x00013005000075a7 */ /* 0x0022a400080011ff */
[----:B--2---:R-:W-:Y:S05]  /*cb20*/  @!P0 NANOSLEEP.SYNCS 0x989680 ;  /* 0x009896800000895d */ /* 0x004fea0003900000 */
[----:B------:R-:W2:Y:S02]  /*cb30*/  @!P0 SYNCS.PHASECHK.TRANS64 P0, [R0+URZ+0x130], R5 ;  /* 0x00013005000085a7 */ /* 0x000ea400080010ff */
[----:B--2---:R-:W-:Y:S05]  /*cb40*/  @!P0 BRA `(.L_x_182) ;  /* 0xfffffffc00f08947 */ /* 0x004fea000383ffff */
[----:B------:R-:W-:Y:S05]  /*cb50*/  BRA `(.L_x_183) ;  /* 0xffffff7000e47947 */ /* 0x000fea000383ffff */
.L_x_80:
[----:B------:R-:W-:Y:S07]  /*cb60*/  MOV R0, UR5 ;  /* 0x0000000500007c02 */ /* 0x000fee0008000f00 */
.L_x_184:
[----:B-1----:R1:W2:Y:S02]  /*cb70*/  SYNCS.PHASECHK.TRANS64.TRYWAIT P0, [R0+URZ], R5 ;  /* 0x00000005000075a7 */ /* 0x0022a400080011ff */
[----:B--2---:R-:W-:Y:S05]  /*cb80*/  @!P0 NANOSLEEP.SYNCS 0x989680 ;  /* 0x009896800000895d */ /* 0x004fea0003900000 */
[----:B------:R-:W2:Y:S02]  /*cb90*/  @!P0 SYNCS.PHASECHK.TRANS64 P0, [R0+URZ], R5 ;  /* 0x00000005000085a7 */ /* 0x000ea400080010ff */
[----:B--2---:R-:W-:Y:S05]  /*cba0*/  @!P0 BRA `(.L_x_184) ;  /* 0xfffffffc00f08947 */ /* 0x004fea000383ffff */
[----:B------:R-:W-:Y:S05]  /*cbb0*/  BRA `(.L_x_79) ;  /* 0xffffff7000f87947 */ /* 0x000fea000383ffff */
.L_x_84:
[----:B-1----:R-:W-:-:S07]  /*cbc0*/  MOV R0, UR4 ;  /* 0x0000000400007c02 */ /* 0x002fce0008000f00 */
.L_x_185:
[----:B-1----:R1:W2:Y:S02]  /*cbd0*/  SYNCS.PHASECHK.TRANS64.TRYWAIT P0, [R0+URZ], R3 ;  /* 0x00000003000075a7 */ /* 0x0022a400080011ff */
[----:B--2---:R-:W-:Y:S05]  /*cbe0*/  @!P0 NANOSLEEP.SYNCS 0x989680 ;  /* 0x009896800000895d */ /* 0x004fea0003900000 */
[----:B------:R-:W2:Y:S02]  /*cbf0*/  @!P0 SYNCS.PHASECHK.TRANS64 P0, [R0+URZ], R3 ;  /* 0x00000003000085a7 */ /* 0x000ea400080010ff */
[----:B--2---:R-:W-:Y:S05]  /*cc00*/  @!P0 BRA `(.L_x_185) ;  /* 0xfffffffc00f08947 */ /* 0x004fea000383ffff */
[----:B------:R-:W-:Y:S05]  /*cc10*/  BRA `(.L_x_186) ;  /* 0xffffff7400c47947 */ /* 0x000fea000383ffff */
.L_x_87:
[----:B------:R-:W-:-:S07]  /*cc20*/  MOV R0, UR17 ;  /* 0x0000001100007c02 */ /* 0x000fce0008000f00 */
.L_x_187:
[----:B-1----:R1:W2:Y:S02]  /*cc30*/  SYNCS.PHASECHK.TRANS64.TRYWAIT P1, [R0+URZ+0x160], R3 ;  /* 0x00016003000075a7 */ /* 0x0022a400080211ff */
[----:B--2---:R-:W-:Y:S05]  /*cc40*/  @!P1 NANOSLEEP.SYNCS 0x989680 ;  /* 0x009896800000995d */ /* 0x004fea0003900000 */
[----:B------:R-:W2:Y:S02]  /*cc50*/  @!P1 SYNCS.PHASECHK.TRANS64 P1, [R0+URZ+0x160], R3 ;  /* 0x00016003000095a7 */ /* 0x000ea400080210ff */
[----:B--2---:R-:W-:Y:S05]  /*cc60*/  @!P1 BRA `(.L_x_187) ;  /* 0xfffffffc00f09947 */ /* 0x004fea000383ffff */
[----:B------:R-:W-:Y:S05]  /*cc70*/  BRA `(.L_x_188) ;  /* 0xffffff7800107947 */ /* 0x000fea000383ffff */
.L_x_92:
[----:B--2---:R2:W3:Y:S02]  /*cc80*/  SYNCS.PHASECHK.TRANS64.TRYWAIT P0, [R8+URZ+0x100], R5 ;  /* 0x00010005080075a7 */ /* 0x0044e400080011ff */
[----:B---3--:R-:W-:Y:S05]  /*cc90*/  @!P0 NANOSLEEP.SYNCS 0x989680 ;  /* 0x009896800000895d */ /* 0x008fea0003900000 */
[----:B------:R-:W3:Y:S02]  /*cca0*/  @!P0 SYNCS.PHASECHK.TRANS64 P0, [R8+URZ+0x100], R5 ;  /* 0x00010005080085a7 */ /* 0x000ee400080010ff */
[----:B---3--:R-:W-:Y:S05]  /*ccb0*/  @!P0 BRA `(.L_x_92) ;  /* 0xfffffffc00f08947 */ /* 0x008fea000383ffff */
[----:B------:R-:W-:Y:S05]  /*ccc0*/  BRA `(.L_x_189) ;  /* 0xffffff7c00487947 */ /* 0x000fea000383ffff */
.L_x_95:
[----:B------:R-:W-:Y:S07]  /*ccd0*/  MOV R0, UR21 ;  /* 0x0000001500007c02 */ /* 0x000fee0008000f00 */
.L_x_190:
[----:B--2---:R2:W3:Y:S02]  /*cce0*/  SYNCS.PHASECHK.TRANS64.TRYWAIT P1, [R0+URZ+0xf8], R5 ;  /* 0x0000f805000075a7 */ /* 0x0044e400080211ff */
[----:B---3--:R-:W-:Y:S05]  /*ccf0*/  @!P1 NANOSLEEP.SYNCS 0x989680 ;  /* 0x009896800000995d */ /* 0x008fea0003900000 */
[----:B------:R-:W3:Y:S02]  /*cd00*/  @!P1 SYNCS.PHASECHK.TRANS64 P1, [R0+URZ+0xf8], R5 ;  /* 0x0000f805000095a7 */ /* 0x000ee400080210ff */
[----:B---3--:R-:W-:Y:S05]  /*cd10*/  @!P1 BRA `(.L_x_190) ;  /* 0xfffffffc00f09947 */ /* 0x008fea000383ffff */
[----:B------:R-:W-:Y:S05]  /*cd20*/  BRA `(.L_x_94) ;  /* 0xffffff8000c47947 */ /* 0x000fea000383ffff */
.L_x_98:
[----:B--2---:R-:W-:Y:S07]  /*cd30*/  MOV R5, UR21 ;  /* 0x0000001500057c02 */ /* 0x004fee0008000f00 */
.L_x_191:
[----:B--2---:R2:W3:Y:S02]  /*cd40*/  SYNCS.PHASECHK.TRANS64.TRYWAIT P0, [R5+URZ+0xd0], R4 ;  /* 0x0000d004050075a7 */ /* 0x0044e400080011ff */
[----:B---3--:R-:W-:Y:S05]  /*cd50*/  @!P0 NANOSLEEP.SYNCS 0x989680 ;  /* 0x009896800000895d */ /* 0x008fea0003900000 */
[----:B------:R-:W3:Y:S02]  /*cd60*/  @!P0 SYNCS.PHASECHK.TRANS64 P0, [R5+URZ+0xd0], R4 ;  /* 0x0000d004050085a7 */ /* 0x000ee400080010ff */
[----:B---3--:R-:W-:Y:S05]  /*cd70*/  @!P0 BRA `(.L_x_191) ;  /* 0xfffffffc00f08947 */ /* 0x008fea000383ffff */
[----:B------:R-:W-:Y:S05]  /*cd80*/  BRA `(.L_x_192) ;  /* 0xffffff84001c7947 */ /* 0x000fea000383ffff */
.L_x_99:
[----:B------:R-:W-:Y:S07]  /*cd90*/  MOV R5, UR21 ;  /* 0x0000001500057c02 */ /* 0x000fee0008000f00 */
.L_x_193:
[----:B--2---:R2:W3:Y:S02]  /*cda0*/  SYNCS.PHASECHK.TRANS64.TRYWAIT P0, [R5+URZ+0xd8], R4 ;  /* 0x0000d804050075a7 */ /* 0x0044e400080011ff */
[----:B---3--:R-:W-:Y:S05]  /*cdb0*/  @!P0 NANOSLEEP.SYNCS 0x989680 ;  /* 0x009896800000895d */ /* 0x008fea0003900000 */
[----:B------:R-:W3:Y:S02]  /*cdc0*/  @!P0 SYNCS.PHASECHK.TRANS64 P0, [R5+URZ+0xd8], R4 ;  /* 0x0000d804050085a7 */ /* 0x000ee400080010ff */
[----:B---3--:R-:W-:Y:S05]  /*cdd0*/  @!P0 BRA `(.L_x_193) ;  /* 0xfffffffc00f08947 */ /* 0x008fea000383ffff */
[----:B------:R-:W-:Y:S05]  /*cde0*/  BRA `(.L_x_194) ;  /* 0xffffff8400587947 */ /* 0x000fea000383ffff */
.L_x_100:
[----:B--2---:R-:W-:Y:S07]  /*cdf0*/  MOV R5, UR21 ;  /* 0x0000001500057c02 */ /* 0x004fee0008000f00 */
.L_x_195:
[----:B--2---:R2:W3:Y:S02]  /*ce00*/  SYNCS.PHASECHK.TRANS64.TRYWAIT P0, [R5+URZ+0xe0], R4 ;  /* 0x0000e004050075a7 */ /* 0x0044e400080011ff */
[----:B---3--:R-:W-:Y:S05]  /*ce10*/  @!P0 NANOSLEEP.SYNCS 0x989680 ;  /* 0x009896800000895d */ /* 0x008fea0003900000 */
[----:B------:R-:W3:Y:S02]  /*ce20*/  @!P0 SYNCS.PHASECHK.TRANS64 P0, [R5+URZ+0xe0], R4 ;  /* 0x0000e004050085a7 */ /* 0x000ee400080010ff */
[----:B---3--:R-:W-:Y:S05]  /*ce30*/  @!P0 BRA `(.L_x_195) ;  /* 0xfffffffc00f08947 */ /* 0x008fea000383ffff */
[----:B------:R-:W-:Y:S05]  /*ce40*/  BRA `(.L_x_196) ;  /* 0xffffff8400a07947 */ /* 0x000fea000383ffff */
.L_x_101:
[----:B--2---:R-:W-:Y:S07]  /*ce50*/  MOV R5, UR21 ;  /* 0x0000001500057c02 */ /* 0x004fee0008000f00 */
.L_x_197:
[----:B--2---:R2:W3:Y:S02]  /*ce60*/  SYNCS.PHASECHK.TRANS64.TRYWAIT P0, [R5+URZ+0xe8], R4 ;  /* 0x0000e804050075a7 */ /* 0x0044e400080011ff */
[----:B---3--:R-:W-:Y:S05]  /*ce70*/  @!P0 NANOSLEEP.SYNCS 0x989680 ;  /* 0x009896800000895d */ /* 0x008fea0003900000 */
[----:B------:R-:W3:Y:S02]  /*ce80*/  @!P0 SYNCS.PHASECHK.TRANS64 P0, [R5+URZ+0xe8], R4 ;  /* 0x0000e804050085a7 */ /* 0x000ee400080010ff */
[----:B---3--:R-:W-:Y:S05]  /*ce90*/  @!P0 BRA `(.L_x_197) ;  /* 0xfffffffc00f08947 */ /* 0x008fea000383ffff */
[----:B------:R-:W-:Y:S05]  /*cea0*/  BRA `(.L_x_198) ;  /* 0xffffff8400ec7947 */ /* 0x000fea000383ffff */
.L_x_103:
[----:B------:R-:W-:-:S07]  /*ceb0*/  MOV R0, UR21 ;  /* 0x0000001500007c02 */ /* 0x000fce0008000f00 */
.L_x_199:
[----:B--2---:R2:W3:Y:S02]  /*cec0*/  SYNCS.PHASECHK.TRANS64.TRYWAIT P0, [R0+URZ+0xd0], R3 ;  /* 0x0000d003000075a7 */ /* 0x0044e400080011ff */
[----:B---3--:R-:W-:Y:S05]  /*ced0*/  @!P0 NANOSLEEP.SYNCS 0x989680 ;  /* 0x009896800000895d */ /* 0x008fea0003900000 */
[----:B------:R-:W3:Y:S02]  /*cee0*/  @!P0 SYNCS.PHASECHK.TRANS64 P0, [R0+URZ+0xd0], R3 ;  /* 0x0000d003000085a7 */ /* 0x000ee400080010ff */
[----:B---3--:R-:W-:Y:S05]  /*cef0*/  @!P0 BRA `(.L_x_199) ;  /* 0xfffffffc00f08947 */ /* 0x008fea000383ffff */
[----:B------:R-:W-:Y:S05]  /*cf00*/  BRA `(.L_x_200) ;  /* 0xffffff8800647947 */ /* 0x000fea000383ffff */
.L_x_104:
[----:B--2---:R-:W-:-:S07]  /*cf10*/  MOV R0, UR21 ;  /* 0x0000001500007c02 */ /* 0x004fce0008000f00 */
.L_x_201:
[----:B--2---:R2:W3:Y:S02]  /*cf20*/  SYNCS.PHASECHK.TRANS64.TRYWAIT P0, [R0+URZ+0xd8], R3 ;  /* 0x0000d803000075a7 */ /* 0x0044e400080011ff */
[----:B---3--:R-:W-:Y:S05]  /*cf30*/  @!P0 NANOSLEEP.SYNCS 0x989680 ;  /* 0x009896800000895d */ /* 0x008fea0003900000 */
[----:B------:R-:W3:Y:S02]  /*cf40*/  @!P0 SYNCS.PHASECHK.TRANS64 P0, [R0+URZ+0xd8], R3 ;  /* 0x0000d803000085a7 */ /* 0x000ee400080010ff */
[----:B---3--:R-:W-:Y:S05]  /*cf50*/  @!P0 BRA `(.L_x_201) ;  /* 0xfffffffc00f08947 */ /* 0x008fea000383ffff */
[----:B------:R-:W-:Y:S05]  /*cf60*/  BRA `(.L_x_202) ;  /* 0xffffff8800547947 */ /* 0x000fea000383ffff */
.L_x_105:
[----:B--2---:R-:W-:-:S07]  /*cf70*/  MOV R0, UR21 ;  /* 0x0000001500007c02 */ /* 0x004fce0008000f00 */
.L_x_203:
[----:B--2---:R2:W3:Y:S02]  /*cf80*/  SYNCS.PHASECHK.TRANS64.TRYWAIT P0, [R0+URZ+0xe0], R3 ;  /* 0x0000e003000075a7 */ /* 0x0044e400080011ff */
[----:B---3--:R-:W-:Y:S05]  /*cf90*/  @!P0 NANOSLEEP.SYNCS 0x989680 ;  /* 0x009896800000895d */ /* 0x008fea0003900000 */
[----:B------:R-:W3:Y:S02]  /*cfa0*/  @!P0 SYNCS.PHASECHK.TRANS64 P0, [R0+URZ+0xe0], R3 ;  /* 0x0000e003000085a7 */ /* 0x000ee400080010ff */
[----:B---3--:R-:W-:Y:S05]  /*cfb0*/  @!P0 BRA `(.L_x_203) ;  /* 0xfffffffc00f08947 */ /* 0x008fea000383ffff */
[----:B------:R-:W-:Y:S05]  /*cfc0*/  BRA `(.L_x_204) ;  /* 0xffffff8800447947 */ /* 0x000fea000383ffff */
.L_x_107:
[----:B-1----:R1:W2:Y:S02]  /*cfd0*/  SYNCS.PHASECHK.TRANS64.TRYWAIT P0, [R3+URZ+0x100], R0 ;  /* 0x00010000030075a7 */ /* 0x0022a400080011ff */
[----:B--2---:R-:W-:Y:S05]  /*cfe0*/  @!P0 NANOSLEEP.SYNCS 0x989680 ;  /* 0x009896800000895d */ /* 0x004fea0003900000 */
[----:B------:R-:W2:Y:S02]  /*cff0*/  @!P0 SYNCS.PHASECHK.TRANS64 P0, [R3+URZ+0x100], R0 ;  /* 0x00010000030085a7 */ /* 0x000ea400080010ff */
[----:B--2---:R-:W-:Y:S05]  /*d000*/  @!P0 BRA `(.L_x_107) ;  /* 0xfffffffc00f08947 */ /* 0x004fea000383ffff */
[----:B------:R-:W-:Y:S05]  /*d010*/  BRA `(.L_x_205) ;  /* 0xffffff8c00087947 */ /* 0x000fea000383ffff */
.L_x_118:
[----:B-1----:R1:W2:Y:S02]  /*d020*/  SYNCS.PHASECHK.TRANS64.TRYWAIT P1, [R3+URZ+0xb0], R0 ;  /* 0x0000b000030075a7 */ /* 0x0022a400080211ff */
[----:B--2---:R-:W-:Y:S05]  /*d030*/  @!P1 NANOSLEEP.SYNCS 0x989680 ;  /* 0x009896800000995d */ /* 0x004fea0003900000 */
[----:B------:R-:W2:Y:S02]  /*d040*/  @!P1 SYNCS.PHASECHK.TRANS64 P1, [R3+URZ+0xb0], R0 ;  /* 0x0000b000030095a7 */ /* 0x000ea400080210ff */
[----:B--2---:R-:W-:Y:S05]  /*d050*/  @!P1 BRA `(.L_x_118) ;  /* 0xfffffffc00f09947 */ /* 0x004fea000383ffff */
[----:B------:R-:W-:Y:S05]  /*d060*/  BRA `(.L_x_117) ;  /* 0xffffff98008c7947 */ /* 0x000fea000383ffff */
.L_x_120:
[----:B--2---:R2:W4:Y:S02]  /*d070*/  SYNCS.PHASECHK.TRANS64.TRYWAIT P0, [R145+URZ+0x120], R2 ;  /* 0x00012002910075a7 */ /* 0x00452400080011ff */
[----:B----4-:R-:W-:Y:S05]  /*d080*/  @!P0 NANOSLEEP.SYNCS 0x989680 ;  /* 0x009896800000895d */ /* 0x010fea0003900000 */
[----:B------:R-:W4:Y:S02]  /*d090*/  @!P0 SYNCS.PHASECHK.TRANS64 P0, [R145+URZ+0x120], R2 ;  /* 0x00012002910085a7 */ /* 0x000f2400080010ff */
[----:B----4-:R-:W-:Y:S05]  /*d0a0*/  @!P0 BRA `(.L_x_120) ;  /* 0xfffffffc00f08947 */ /* 0x010fea000383ffff */
[----:B------:R-:W-:Y:S05]  /*d0b0*/  BRA `(.L_x_119) ;  /* 0xffffff9800e87947 */ /* 0x000fea000383ffff */
.L_x_128:
[----:B--2---:R2:W3:Y:S02]  /*d0c0*/  SYNCS.PHASECHK.TRANS64.TRYWAIT P0, [R107+URZ+0xb0], R0 ;  /* 0x0000b0006b0075a7 */ /* 0x0044e400080011ff */
[----:B---3--:R-:W-:Y:S05]  /*d0d0*/  @!P0 NANOSLEEP.SYNCS 0x989680 ;  /* 0x009896800000895d */ /* 0x008fea0003900000 */
[----:B------:R-:W3:Y:S02]  /*d0e0*/  @!P0 SYNCS.PHASECHK.TRANS64 P0, [R107+URZ+0xb0], R0 ;  /* 0x0000b0006b0085a7 */ /* 0x000ee400080010ff */
[----:B---3--:R-:W-:Y:S05]  /*d0f0*/  @!P0 BRA `(.L_x_128) ;  /* 0xfffffffc00f08947 */ /* 0x008fea000383ffff */
[----:B------:R-:W-:Y:S05]  /*d100*/  BRA `(.L_x_127) ;  /* 0xffffffac00ec7947 */ /* 0x000fea000383ffff */
.L_x_136:
[----:B--2---:R2:W3:Y:S02]  /*d110*/  SYNCS.PHASECHK.TRANS64.TRYWAIT P0, [R0+URZ+0xb0], R7 ;  /* 0x0000b007000075a7 */ /* 0x0044e400080011ff */
[----:B---3--:R-:W-:Y:S05]  /*d120*/  @!P0 NANOSLEEP.SYNCS 0x989680 ;  /* 0x009896800000895d */ /* 0x008fea0003900000 */
[----:B------:R-:W3:Y:S02]  /*d130*/  @!P0 SYNCS.PHASECHK.TRANS64 P0, [R0+URZ+0xb0], R7 ;  /* 0x0000b007000085a7 */ /* 0x000ee400080010ff */
[----:B---3--:R-:W-:Y:S05]  /*d140*/  @!P0 BRA `(.L_x_136) ;  /* 0xfffffffc00f08947 */ /* 0x008fea000383ffff */
[----:B------:R-:W-:Y:S05]  /*d150*/  BRA `(.L_x_135) ;  /* 0xffffffc400407947 */ /* 0x000fea000383ffff */
.L_x_144:
[----:B--2---:R2:W3:Y:S02]  /*d160*/  SYNCS.PHASECHK.TRANS64.TRYWAIT P0, [R0+URZ+0xb0], R5 ;  /* 0x0000b005000075a7 */ /* 0x0044e400080011ff */
[----:B---3--:R-:W-:Y:S05]  /*d170*/  @!P0 NANOSLEEP.SYNCS 0x989680 ;  /* 0x009896800000895d */ /* 0x008fea0003900000 */
[----:B------:R-:W3:Y:S02]  /*d180*/  @!P0 SYNCS.PHASECHK.TRANS64 P0, [R0+URZ+0xb0], R5 ;  /* 0x0000b005000085a7 */ /* 0x000ee400080010ff */
[----:B---3--:R-:W-:Y:S05]  /*d190*/  @!P0 BRA `(.L_x_144) ;  /* 0xfffffffc00f08947 */ /* 0x008fea000383ffff */
[----:B------:R-:W-:Y:S05]  /*d1a0*/  BRA `(.L_x_143) ;  /* 0xffffffd800a07947 */ /* 0x000fea000383ffff */
        .weak           $__internal_0_$__cuda_sm10x_tcgen05_guardrail_trap_col_being_dealloced_not_returned_by_alloc
        .type           $__internal_0_$__cuda_sm10x_tcgen05_guardrail_trap_col_being_dealloced_not_returned_by_alloc,@function
        .size           $__internal_0_$__cuda_sm10x_tcgen05_guardrail_trap_col_being_dealloced_not_returned_by_alloc,($__internal_1_$__cuda_sm10x_tcgen05_guardrail_trap_phase_invalid_during_alloc - $__internal_0_$__cuda_sm10x_tcgen05_guardrail_trap_col_being_dealloced_not_returned_by_alloc)
$__internal_0_$__cuda_sm10x_tcgen05_guardrail_trap_col_being_dealloced_not_returned_by_alloc:
[----:B------:R-:W-:Y:S05]  /*d1b0*/  BPT.TRAP 0x1 ;  /* 0x000000040000795c */ /* 0x000fea0000300000 */
[----:B------:R-:W-:-:S04]  /*d1c0*/  HFMA2 R3, -RZ, RZ, 0, 0 ;  /* 0x00000000ff037431 */ /* 0x000fc800000001ff */
[----:B------:R-:W-:Y:S05]  /*d1d0*/  RET.REL.NODEC R2 `(_ZN7cutlass13device_kernelINS_4gemm6kernel13GemmUniversalIN4cute5tupleIJiiiiEEENS1_10collective13CollectiveMmaINS1_35MainloopSm100TmaUmmaWarpSpecializedILi11ELi2ELi2ENS5_IJNS4_1CILi8EEENSA_ILi1EEESC_EEEEENS5_IJNSA_ILi256EEESF_NSA_ILi64EEEEEEaNS5_IJlSC_lEEEaSI_NS4_8TiledMMAINS4_8MMA_AtomIJNS4_21SM100_MMA_S8_2x1SM_SSIaaiLi256ELi256ELNS4_4UMMA5MajorE0ELSN_0ELNSM_8SaturateE0EEEEEENS4_6LayoutINS5_IJSC_SC_SC_EEENS5_IJNSA_ILi0EEEST_ST_EEEEENS5_IJNS4_10UnderscoreESW_SW_EEEEENS4_18SM100_TMA_2SM_LOADENS4_14ComposedLayoutINS4_7SwizzleILi2ELi4ELi3EEENS4_18smem_ptr_flag_bitsILi8EEENSR_INS5_IJSB_SG_EEENS5_IJSG_SC_EEEEEEEvNS4_8identityENS4_28SM100_TMA_2SM_LOAD_MULTICASTES18_vS19_EENS_8epilogue10collective18CollectiveEpilogueINS1C_23Sm100TmaWarpSpecializedILi4ELi2ELi64ELb0ELb0EEEJNS5_IJNSA_ILi128EEESF_SG_EEENS5_IJNSR_IS1H_SC_EENSR_ISG_SC_EEEEEaSI_aSI_NS1C_6fusion15FusionCallbacksIS1G_NS1M_17LinearCombinationIaiaiLNS_15FloatRoundStyleE2EEES1I_S1L_JEEENS4_5SM1004TMEM4LOAD26SM100_TMEM_LOAD_32dp32b64xENS4_13SM90_TMA_LOADES18_NS4_39AutoVectorizingCopyWithAssumedAlignmentILi128EEENS4_14SM90_TMA_STOREES18_S1Y_S1Y_EEEvvEEEEvNT_6ParamsE) ;  /* 0xffffff2c02887950 */ /* 0x000fea0003c3ffff */
        .weak           $__internal_1_$__cuda_sm10x_tcgen05_guardrail_trap_phase_invalid_during_alloc
        .type           $__internal_1_$__cuda_sm10x_tcgen05_guardrail_trap_phase_invalid_during_alloc,@function
        .size           $__internal_1_$__cuda_sm10x_tcgen05_guardrail_trap_phase_invalid_during_alloc,($__internal_2_$__cuda_sm10x_tcgen05_guardrail_trap_unallocated_columns_being_dealloced - $__internal_1_$__cuda_sm10x_tcgen05_guardrail_trap_phase_invalid_during_alloc)
$__internal_1_$__cuda_sm10x_tcgen05_guardrail_trap_phase_invalid_during_alloc:
[----:B------:R-:W-:Y:S05]  /*d1e0*/  BPT.TRAP 0x1 ;  /* 0x000000040000795c */ /* 0x000fea0000300000 */
[----:B------:R-:W-:-:S04]  /*d1f0*/  MOV R5, 0x0 ;  /* 0x0000000000057802 */ /* 0x000fc80000000f00 */
[----:B------:R-:W-:Y:S05]  /*d200*/  RET.REL.NODEC R4 `(_ZN7cutlass13device_kernelINS_4gemm6kernel13GemmUniversalIN4cute5tupleIJiiiiEEENS1_10collective13CollectiveMmaINS1_35MainloopSm100TmaUmmaWarpSpecializedILi11ELi2ELi2ENS5_IJNS4_1CILi8EEENSA_ILi1EEESC_EEEEENS5_IJNSA_ILi256EEESF_NSA_ILi64EEEEEEaNS5_IJlSC_lEEEaSI_NS4_8TiledMMAINS4_8MMA_AtomIJNS4_21SM100_MMA_S8_2x1SM_SSIaaiLi256ELi256ELNS4_4UMMA5MajorE0ELSN_0ELNSM_8SaturateE0EEEEEENS4_6LayoutINS5_IJSC_SC_SC_EEENS5_IJNSA_ILi0EEEST_ST_EEEEENS5_IJNS4_10UnderscoreESW_SW_EEEEENS4_18SM100_TMA_2SM_LOADENS4_14ComposedLayoutINS4_7SwizzleILi2ELi4ELi3EEENS4_18smem_ptr_flag_bitsILi8EEENSR_INS5_IJSB_SG_EEENS5_IJSG_SC_EEEEEEEvNS4_8identityENS4_28SM100_TMA_2SM_LOAD_MULTICASTES18_vS19_EENS_8epilogue10collective18CollectiveEpilogueINS1C_23Sm100TmaWarpSpecializedILi4ELi2ELi64ELb0ELb0EEEJNS5_IJNSA_ILi128EEESF_SG_EEENS5_IJNSR_IS1H_SC_EENSR_ISG_SC_EEEEEaSI_aSI_NS1C_6fusion15FusionCallbacksIS1G_NS1M_17LinearCombinationIaiaiLNS_15FloatRoundStyleE2EEES1I_S1L_JEEENS4_5SM1004TMEM4LOAD26SM100_TMEM_LOAD_32dp32b64xENS4_13SM90_TMA_LOADES18_NS4_39AutoVectorizingCopyWithAssumedAlignmentILi128EEENS4_14SM90_TMA_STOREES18_S1Y_S1Y_EEEvvEEEEvNT_6ParamsE) ;  /* 0xffffff2c047c7950 */ /* 0x000fea0003c3ffff */
        .weak           $__internal_2_$__cuda_sm10x_tcgen05_guardrail_trap_unallocated_columns_being_dealloced
        .type           $__internal_2_$__cuda_sm10x_tcgen05_guardrail_trap_unallocated_columns_being_dealloced,@function
        .size           $__internal_2_$__cuda_sm10x_tcgen05_guardrail_trap_unallocated_columns_being_dealloced,(.L_x_207 - $__internal_2_$__cuda_sm10x_tcgen05_guardrail_trap_unallocated_columns_being_dealloced)
$__internal_2_$__cuda_sm10x_tcgen05_guardrail_trap_unallocated_columns_being_dealloced:
[----:B------:R-:W-:Y:S05]  /*d210*/  BPT.TRAP 0x1 ;  /* 0x000000040000795c */ /* 0x000fea0000300000 */
[----:B------:R-:W-:-:S04]  /*d220*/  HFMA2 R3, -RZ, RZ, 0, 0 ;  /* 0x00000000ff037431 */ /* 0x000fc800000001ff */
[----:B------:R-:W-:Y:S05]  /*d230*/  RET.REL.NODEC R2 `(_ZN7cutlass13device_kernelINS_4gemm6kernel13GemmUniversalIN4cute5tupleIJiiiiEEENS1_10collective13CollectiveMmaINS1_35MainloopSm100TmaUmmaWarpSpecializedILi11ELi2ELi2ENS5_IJNS4_1CILi8EEENSA_ILi1EEESC_EEEEENS5_IJNSA_ILi256EEESF_NSA_ILi64EEEEEEaNS5_IJlSC_lEEEaSI_NS4_8TiledMMAINS4_8MMA_AtomIJNS4_21SM100_MMA_S8_2x1SM_SSIaaiLi256ELi256ELNS4_4UMMA5MajorE0ELSN_0ELNSM_8SaturateE0EEEEEENS4_6LayoutINS5_IJSC_SC_SC_EEENS5_IJNSA_ILi0EEEST_ST_EEEEENS5_IJNS4_10UnderscoreESW_SW_EEEEENS4_18SM100_TMA_2SM_LOADENS4_14ComposedLayoutINS4_7SwizzleILi2ELi4ELi3EEENS4_18smem_ptr_flag_bitsILi8EEENSR_INS5_IJSB_SG_EEENS5_IJSG_SC_EEEEEEEvNS4_8identityENS4_28SM100_TMA_2SM_LOAD_MULTICASTES18_vS19_EENS_8epilogue10collective18CollectiveEpilogueINS1C_23Sm100TmaWarpSpecializedILi4ELi2ELi64ELb0ELb0EEEJNS5_IJNSA_ILi128EEESF_SG_EEENS5_IJNSR_IS1H_SC_EENSR_ISG_SC_EEEEEaSI_aSI_NS1C_6fusion15FusionCallbacksIS1G_NS1M_17LinearCombinationIaiaiLNS_15FloatRoundStyleE2EEES1I_S1L_JEEENS4_5SM1004TMEM4LOAD26SM100_TMEM_LOAD_32dp32b64xENS4_13SM90_TMA_LOADES18_NS4_39AutoVectorizingCopyWithAssumedAlignmentILi128EEENS4_14SM90_TMA_STOREES18_S1Y_S1Y_EEEvvEEEEvNT_6ParamsE) ;  /* 0xffffff2c02707950 */ /* 0x000fea0003c3ffff */
.L_x_206:
[----:B------:R-:W-:-:S00]  /*d240*/  BRA `(.L_x_206) ;  /* 0xfffffffc00fc7947 */ /* 0x000fc0000383ffff */
[----:B------:R-:W-:-:S00]  /*d250*/  NOP ;  /* 0x0000000000007918 */ /* 0x000fc00000000000 */
        /* <DEDUP_REMOVED lines=10> */
.L_x_207:


//--------------------- .nv.global.init           --------------------------
	.section	.nv.global.init,"aw",@progbits
.nv.global.init:
	.type		$str$27,@object
	.size		$str$27,($str$28 - $str$27)
$str$27:
        /*0000*/ 	.byte	0x28, 0x61, 0x64, 0x64, 0x72, 0x65, 0x73, 0x73, 0x20, 0x26, 0x20, 0x6d, 0x61, 0x73, 0x6b, 0x29
        /*0010*/ 	.byte	0x20, 0x3d, 0x3d, 0x20, 0x30, 0x00
	.type		$str$28,@object
	.size		$str$28,($str$26 - $str$28)
$str$28:
        /*0016*/ 	.byte	0x2f, 0x74, 0x6d, 0x70, 0x2f, 0x63, 0x75, 0x74, 0x6c, 0x61, 0x73, 0x73, 0x5f, 0x73, 0x77, 0x65
        /*0026*/ 	.byte	0x65, 0x70, 0x5f, 0x73, 0x72, 0x63, 0x2f, 0x69, 0x6e, 0x63, 0x6c, 0x75, 0x64, 0x65, 0x2f, 0x63
        /*0036*/ 	.byte	0x75, 0x74, 0x65, 0x2f, 0x70, 0x6f, 0x69, 0x6e, 0x74, 0x65, 0x72, 0x5f, 0x66, 0x6c, 0x61, 0x67
        /*0046*/ 	.byte	0x67, 0x65, 0x64, 0x2e, 0x68, 0x70, 0x70, 0x00
	.type		$str$26,@object
	.size		$str$26,($str$25 - $str$26)
$str$26:
        /*004e*/ 	.byte	0x2f, 0x74, 0x6d, 0x70, 0x2f, 0x63, 0x75, 0x74, 0x6c, 0x61, 0x73, 0x73, 0x5f, 0x73, 0x77, 0x65
        /*005e*/ 	.byte	0x65, 0x70, 0x5f, 0x73, 0x72, 0x63, 0x2f, 0x69, 0x6e, 0x63, 0x6c, 0x75, 0x64, 0x65, 0x2f, 0x63
        /*006e*/ 	.byte	0x75, 0x74, 0x65, 0x2f, 0x61, 0x74, 0x6f, 0x6d, 0x2f, 0x63, 0x6f, 0x70, 0x79, 0x5f, 0x74, 0x72
        /*007e*/ 	.byte	0x61, 0x69, 0x74, 0x73, 0x5f, 0x73, 0x6d, 0x31, 0x30, 0x30, 0x2e, 0x68, 0x70, 0x70, 0x00
	.type		$str$25,@object
	.size		$str$25,(__unnamed_1 - $str$25)
$str$25:
        /*008d*/ 	.byte	0x28, 0x28, 0x75, 0x69, 0x6e, 0x74, 0x33, 0x32, 0x5f, 0x74, 0x28, 0x74, 0x68, 0x72, 0x65, 0x61
        /*009d*/ 	.byte	0x64, 0x49, 0x64, 0x78, 0x2e, 0x78, 0x29, 0x20, 0x2f, 0x20, 0x33, 0x32, 0x29, 0x20, 0x25, 0x20
        /*00ad*/ 	.byte	0x34, 0x29, 0x20, 0x3d, 0x3d, 0x20, 0x28, 0x28, 0x28, 0x74, 0x6d, 0x65, 0x6d, 0x5f, 0x61, 0x64
        /*00bd*/ 	.byte	0x64, 0x72, 0x20, 0x3e, 0x3e, 0x20, 0x31, 0x36, 0x29, 0x20, 0x2f, 0x20, 0x33, 0x32, 0x29, 0x20
        /*00cd*/ 	.byte	0x25, 0x20, 0x34, 0x29, 0x00
	.type		__unnamed_1,@object
	.size		__unnamed_1,(__unnamed_2 - __unnamed_1)
__unnamed_1:
        /*00d2*/ 	.byte	0x61, 0x75, 0x74, 0x6f, 0x20, 0x63, 0x75, 0x74, 0x65, 0x3a, 0x3a, 0x61, 0x73, 0x5f, 0x70, 0x6f
        /* <DEDUP_REMOVED lines=24> */
        /*0262*/ 	.byte	0x5d, 0x00
	.type		__unnamed_2,@object
	.size		__unnamed_2,(__unnamed_3 - __unnamed_2)
__unnamed_2:
        /* <DEDUP_REMOVED lines=26> */
	.type		__unnamed_3,@object
	.size		__unnamed_3,(.L_3 - __unnamed_3)
__unnamed_3:
        /* <DEDUP_REMOVED lines=42> */
        /*0696*/ 	.byte	0x43, 0x3c, 0x30, 0x3e, 0x3e, 0x3e, 0x3e, 0x5d, 0x00
.L_3:


//--------------------- .nv.shared._ZN7cutlass13device_kernelINS_4gemm6kernel13GemmUniversalIN4cute5tupleIJiiiiEEENS1_10collective13CollectiveMmaINS1_35MainloopSm100TmaUmmaWarpSpecializedILi11ELi2ELi2ENS5_IJNS4_1CILi8EEENSA_ILi1EEESC_EEEEENS5_IJNSA_ILi256EEESF_NSA_ILi64EEEEEEaNS5_IJlSC_lEEEaSI_NS4_8TiledMMAINS4_8MMA_AtomIJNS4_21SM100_MMA_S8_2x1SM_SSIaaiLi256ELi256ELNS4_4UMMA5MajorE0ELSN_0ELNSM_8SaturateE0EEEEEENS4_6LayoutINS5_IJSC_SC_SC_EEENS5_IJNSA_ILi0EEEST_ST_EEEEENS5_IJNS4_10UnderscoreESW_SW_EEEEENS4_18SM100_TMA_2SM_LOADENS4_14ComposedLayoutINS4_7SwizzleILi2ELi4ELi3EEENS4_18smem_ptr_flag_bitsILi8EEENSR_INS5_IJSB_SG_EEENS5_IJSG_SC_EEEEEEEvNS4_8identityENS4_28SM100_TMA_2SM_LOAD_MULTICASTES18_vS19_EENS_8epilogue10collective18CollectiveEpilogueINS1C_23Sm100TmaWarpSpecializedILi4ELi2ELi64ELb0ELb0EEEJNS5_IJNSA_ILi128EEESF_SG_EEENS5_IJNSR_IS1H_SC_EENSR_ISG_SC_EEEEEaSI_aSI_NS1C_6fusion15FusionCallbacksIS1G_NS1M_17LinearCombinationIaiaiLNS_15FloatRoundStyleE2EEES1I_S1L_JEEENS4_5SM1004TMEM4LOAD26SM100_TMEM_LOAD_32dp32b64xENS4_13SM90_TMA_LOADES18_NS4_39AutoVectorizingCopyWithAssumedAlignmentILi128EEENS4_14SM90_TMA_STOREES18_S1Y_S1Y_EEEvvEEEEvNT_6ParamsE --------------------------
	.section	.nv.shared._ZN7cutlass13device_kernelINS_4gemm6kernel13GemmUniversalIN4cute5tupleIJiiiiEEENS1_10collective13CollectiveMmaINS1_35MainloopSm100TmaUmmaWarpSpecializedILi11ELi2ELi2ENS5_IJNS4_1CILi8EEENSA_ILi1EEESC_EEEEENS5_IJNSA_ILi256EEESF_NSA_ILi64EEEEEEaNS5_IJlSC_lEEEaSI_NS4_8TiledMMAINS4_8MMA_AtomIJNS4_21SM100_MMA_S8_2x1SM_SSIaaiLi256ELi256ELNS4_4UMMA5MajorE0ELSN_0ELNSM_8SaturateE0EEEEEENS4_6LayoutINS5_IJSC_SC_SC_EEENS5_IJNSA_ILi0EEEST_ST_EEEEENS5_IJNS4_10UnderscoreESW_SW_EEEEENS4_18SM100_TMA_2SM_LOADENS4_14ComposedLayoutINS4_7SwizzleILi2ELi4ELi3EEENS4_18smem_ptr_flag_bitsILi8EEENSR_INS5_IJSB_SG_EEENS5_IJSG_SC_EEEEEEEvNS4_8identityENS4_28SM100_TMA_2SM_LOAD_MULTICASTES18_vS19_EENS_8epilogue10collective18CollectiveEpilogueINS1C_23Sm100TmaWarpSpecializedILi4ELi2ELi64ELb0ELb0EEEJNS5_IJNSA_ILi128EEESF_SG_EEENS5_IJNSR_IS1H_SC_EENSR_ISG_SC_EEEEEaSI_aSI_NS1C_6fusion15FusionCallbacksIS1G_NS1M_17LinearCombinationIaiaiLNS_15FloatRoundStyleE2EEES1I_S1L_JEEENS4_5SM1004TMEM4LOAD26SM100_TMEM_LOAD_32dp32b64xENS4_13SM90_TMA_LOADES18_NS4_39AutoVectorizingCopyWithAssumedAlignmentILi128EEENS4_14SM90_TMA_STOREES18_S1Y_S1Y_EEEvvEEEEvNT_6ParamsE,"aw",@nobits
	.sectionflags	@""
	.align	16
	.zero		1024


//--------------------- .nv.shared.reserved.0     --------------------------
	.section	.nv.shared.reserved.0,"aw",@nobits
	.weak		__nv_reservedSMEM_offset_0_alias
	.size		__nv_reservedSMEM_offset_0_alias, 0, 64
	.other		__nv_reservedSMEM_offset_0_alias,@"STO_CUDA_RESERVED_SHARED STV_DEFAULT"
__nv_reservedSMEM_offset_0_alias:
	.zero		0
.nv.shared.reserved.0:
	.zero		64
	.weak		__nv_reservedSMEM_tcgen05_partition
	.type		__nv_reservedSMEM_tcgen05_partition,@object
	.size		__nv_reservedSMEM_tcgen05_partition,(.L_0 - __nv_reservedSMEM_tcgen05_partition)
__nv_reservedSMEM_tcgen05_partition:
	.zero		32
.L_0:


//--------------------- .nv.global                --------------------------
	.section	.nv.global,"aw",@nobits
.nv.global:
	.type		_ZN40_INTERNAL_aad39bbb_4_k_cu_df382046_301404cute1_E,@object
	.size		_ZN40_INTERNAL_aad39bbb_4_k_cu_df382046_301404cute1_E,(_ZN40_INTERNAL_aad39bbb_4_k_cu_df382046_301404cuda3std3__45__cpo6cbeginE - _ZN40_INTERNAL_aad39bbb_4_k_cu_df382046_301404cute1_E)
_ZN40_INTERNAL_aad39bbb_4_k_cu_df382046_301404cute1_E:
	.zero		1
	.type		_ZN40_INTERNAL_aad39bbb_4_k_cu_df382046_301404cuda3std3__45__cpo6cbeginE,@object
	.size		_ZN40_INTERNAL_aad39bbb_4_k_cu_df382046_301404cuda3std3__45__cpo6cbeginE,(_ZN40_INTERNAL_aad39bbb_4_k_cu_df382046_301404cuda3std3__48in_placeE - _ZN40_INTERNAL_aad39bbb_4_k_cu_df382046_301404cuda3std3__45__cpo6cbeginE)
_ZN40_INTERNAL_aad39bbb_4_k_cu_df382046_301404cuda3std3__45__cpo6cbeginE:
	.zero		1
	.type		_ZN40_INTERNAL_aad39bbb_4_k_cu_df382046_301404cuda3std3__48in_placeE,@object
	.size		_ZN40_INTERNAL_aad39bbb_4_k_cu_df382046_301404cuda3std3__48in_placeE,(_ZN40_INTERNAL_aad39bbb_4_k_cu_df382046_301404cuda3std6ranges3__45__cpo9iter_moveE - _ZN40_INTERNAL_aad39bbb_4_k_cu_df382046_301404cuda3std3__48in_placeE)
_ZN40_INTERNAL_aad39bbb_4_k_cu_df382046_301404cuda3std3__48in_placeE:
	.zero		1
	.type		_ZN40_INTERNAL_aad39bbb_4_k_cu_df382046_301404cuda3std6ranges3__45__cpo9iter_moveE,@object
	.size		_ZN40_INTERNAL_aad39bbb_4_k_cu_df382046_301404cuda3std6ranges3__45__cpo9iter_moveE,(_ZN40_INTERNAL_aad39bbb_4_k_cu_df382046_301404cuda3std3__45__cpo5beginE - _ZN40_INTERNAL_aad39bbb_4_k_cu_df382046_301404cuda3std6ranges3__45__cpo9iter_moveE)
_ZN40_INTERNAL_aad39bbb_4_k_cu_df382046_301404cuda3std6ranges3__45__cpo9iter_moveE:
	.zero		1
	.type		_ZN40_INTERNAL_aad39bbb_4_k_cu_df382046_301404cuda3std3__45__cpo5beginE,@object
	.size		_ZN40_INTERNAL_aad39bbb_4_k_cu_df382046_301404cuda3std3__45__cpo5beginE,(_ZN40_INTERNAL_aad39bbb_4_k_cu_df382046_301404cuda3std3__442_GLOBAL__N__aad39bbb_4_k_cu_df382046_301406ignoreE - _ZN40_INTERNAL_aad39bbb_4_k_cu_df382046_301404cuda3std3__45__cpo5beginE)
_ZN40_INTERNAL_aad39bbb_4_k_cu_df382046_301404cuda3std3__45__cpo5beginE:
	.zero		1
	.type		_ZN40_INTERNAL_aad39bbb_4_k_cu_df382046_301404cuda3std3__442_GLOBAL__N__aad39bbb_4_k_cu_df382046_301406ignoreE,@object
	.size		_ZN40_INTERNAL_aad39bbb_4_k_cu_df382046_301404cuda3std3__442_GLOBAL__N__aad39bbb_4_k_cu_df382046_301406ignoreE,(_ZN40_INTERNAL_aad39bbb_4_k_cu_df382046_301404cute7productE - _ZN40_INTERNAL_aad39bbb_4_k_cu_df382046_301404cuda3std3__442_GLOBAL__N__aad39bbb_4_k_cu_df382046_301406ignoreE)
_ZN40_INTERNAL_aad39bbb_4_k_cu_df382046_301404cuda3std3__442_GLOBAL__N__aad39bbb_4_k_cu_df382046_301406ignoreE:
	.zero		1
	.type		_ZN40_INTERNAL_aad39bbb_4_k_cu_df382046_301404cute7productE,@object
	.size		_ZN40_INTERNAL_aad39bbb_4_k_cu_df382046_301404cute7productE,(_ZN40_INTERNAL_aad39bbb_4_k_cu_df382046_301404cuda3std3__45__cpo3endE - _ZN40_INTERNAL_aad39bbb_4_k_cu_df382046_301404cute7productE)
_ZN40_INTERNAL_aad39bbb_4_k_cu_df382046_301404cute7productE:
	.zero		1
	.type		_ZN40_INTERNAL_aad39bbb_4_k_cu_df382046_301404cuda3std3__45__cpo3endE,@object
	.size		_ZN40_INTERNAL_aad39bbb_4_k_cu_df382046_301404cuda3std3__45__cpo3endE,(_ZN40_INTERNAL_aad39bbb_4_k_cu_df382046_301404cuda3std3__419piecewise_constructE - _ZN40_INTERNAL_aad39bbb_4_k_cu_df382046_301404cuda3std3__45__cpo3endE)
_ZN40_INTERNAL_aad39bbb_4_k_cu_df382046_301404cuda3std3__45__cpo3endE:
	.zero		1
	.type		_ZN40_INTERNAL_aad39bbb_4_k_cu_df382046_301404cuda3std3__419piecewise_constructE,@object
	.size		_ZN40_INTERNAL_aad39bbb_4_k_cu_df382046_301404cuda3std3__419piecewise_constructE,(_ZN40_INTERNAL_aad39bbb_4_k_cu_df382046_301404cuda3std3__45__cpo4cendE - _ZN40_INTERNAL_aad39bbb_4_k_cu_df382046_301404cuda3std3__419piecewise_constructE)
_ZN40_INTERNAL_aad39bbb_4_k_cu_df382046_301404cuda3std3__419piecewise_constructE:
	.zero		1
	.type		_ZN40_INTERNAL_aad39bbb_4_k_cu_df382046_301404cuda3std3__45__cpo4cendE,@object
	.size		_ZN40_INTERNAL_aad39bbb_4_k_cu_df382046_301404cuda3std3__45__cpo4cendE,(_ZN40_INTERNAL_aad39bbb_4_k_cu_df382046_301404cuda3std6ranges3__45__cpo4swapE - _ZN40_INTERNAL_aad39bbb_4_k_cu_df382046_301404cuda3std3__45__cpo4cendE)
_ZN40_INTERNAL_aad39bbb_4_k_cu_df382046_301404cuda3std3__45__cpo4cendE:
	.zero		1
	.type		_ZN40_INTERNAL_aad39bbb_4_k_cu_df382046_301404cuda3std6ranges3__45__cpo4swapE,@object
	.size		_ZN40_INTERNAL_aad39bbb_4_k_cu_df382046_301404cuda3std6ranges3__45__cpo4swapE,(.L_11 - _ZN40_INTERNAL_aad39bbb_4_k_cu_df382046_301404cuda3std6ranges3__45__cpo4swapE)
_ZN40_INTERNAL_aad39bbb_4_k_cu_df382046_301404cuda3std6ranges3__45__cpo4swapE:
	.zero		1
.L_11:


//--------------------- .nv.constant0._ZN7cutlass13device_kernelINS_4gemm6kernel13GemmUniversalIN4cute5tupleIJiiiiEEENS1_10collective13CollectiveMmaINS1_35MainloopSm100TmaUmmaWarpSpecializedILi11ELi2ELi2ENS5_IJNS4_1CILi8EEENSA_ILi1EEESC_EEEEENS5_IJNSA_ILi256EEESF_NSA_ILi64EEEEEEaNS5_IJlSC_lEEEaSI_NS4_8TiledMMAINS4_8MMA_AtomIJNS4_21SM100_MMA_S8_2x1SM_SSIaaiLi256ELi256ELNS4_4UMMA5MajorE0ELSN_0ELNSM_8SaturateE0EEEEEENS4_6LayoutINS5_IJSC_SC_SC_EEENS5_IJNSA_ILi0EEEST_ST_EEEEENS5_IJNS4_10UnderscoreESW_SW_EEEEENS4_18SM100_TMA_2SM_LOADENS4_14ComposedLayoutINS4_7SwizzleILi2ELi4ELi3EEENS4_18smem_ptr_flag_bitsILi8EEENSR_INS5_IJSB_SG_EEENS5_IJSG_SC_EEEEEEEvNS4_8identityENS4_28SM100_TMA_2SM_LOAD_MULTICASTES18_vS19_EENS_8epilogue10collective18CollectiveEpilogueINS1C_23Sm100TmaWarpSpecializedILi4ELi2ELi64ELb0ELb0EEEJNS5_IJNSA_ILi128EEESF_SG_EEENS5_IJNSR_IS1H_SC_EENSR_ISG_SC_EEEEEaSI_aSI_NS1C_6fusion15FusionCallbacksIS1G_NS1M_17LinearCombinationIaiaiLNS_15FloatRoundStyleE2EEES1I_S1L_JEEENS4_5SM1004TMEM4LOAD26SM100_TMEM_LOAD_32dp32b64xENS4_13SM90_TMA_LOADES18_NS4_39AutoVectorizingCopyWithAssumedAlignmentILi128EEENS4_14SM90_TMA_STOREES18_S1Y_S1Y_EEEvvEEEEvNT_6ParamsE --------------------------
	.section	.nv.constant0._ZN7cutlass13device_kernelINS_4gemm6kernel13GemmUniversalIN4cute5tupleIJiiiiEEENS1_10collective13CollectiveMmaINS1_35MainloopSm100TmaUmmaWarpSpecializedILi11ELi2ELi2ENS5_IJNS4_1CILi8EEENSA_ILi1EEESC_EEEEENS5_IJNSA_ILi256EEESF_NSA_ILi64EEEEEEaNS5_IJlSC_lEEEaSI_NS4_8TiledMMAINS4_8MMA_AtomIJNS4_21SM100_MMA_S8_2x1SM_SSIaaiLi256ELi256ELNS4_4UMMA5MajorE0ELSN_0ELNSM_8SaturateE0EEEEEENS4_6LayoutINS5_IJSC_SC_SC_EEENS5_IJNSA_ILi0EEEST_ST_EEEEENS5_IJNS4_10UnderscoreESW_SW_EEEEENS4_18SM100_TMA_2SM_LOADENS4_14ComposedLayoutINS4_7SwizzleILi2ELi4ELi3EEENS4_18smem_ptr_flag_bitsILi8EEENSR_INS5_IJSB_SG_EEENS5_IJSG_SC_EEEEEEEvNS4_8identityENS4_28SM100_TMA_2SM_LOAD_MULTICASTES18_vS19_EENS_8epilogue10collective18CollectiveEpilogueINS1C_23Sm100TmaWarpSpecializedILi4ELi2ELi64ELb0ELb0EEEJNS5_IJNSA_ILi128EEESF_SG_EEENS5_IJNSR_IS1H_SC_EENSR_ISG_SC_EEEEEaSI_aSI_NS1C_6fusion15FusionCallbacksIS1G_NS1M_17LinearCombinationIaiaiLNS_15FloatRoundStyleE2EEES1I_S1L_JEEENS4_5SM1004TMEM4LOAD26SM100_TMEM_LOAD_32dp32b64xENS4_13SM90_TMA_LOADES18_NS4_39AutoVectorizingCopyWithAssumedAlignmentILi128EEENS4_14SM90_TMA_STOREES18_S1Y_S1Y_EEEvvEEEEvNT_6ParamsE,"a",@progbits
	.sectionflags	@""
	.align	4
.nv.constant0._ZN7cutlass13device_kernelINS_4gemm6kernel13GemmUniversalIN4cute5tupleIJiiiiEEENS1_10collective13CollectiveMmaINS1_35MainloopSm100TmaUmmaWarpSpecializedILi11ELi2ELi2ENS5_IJNS4_1CILi8EEENSA_ILi1EEESC_EEEEENS5_IJNSA_ILi256EEESF_NSA_ILi64EEEEEEaNS5_IJlSC_lEEEaSI_NS4_8TiledMMAINS4_8MMA_AtomIJNS4_21SM100_MMA_S8_2x1SM_SSIaaiLi256ELi256ELNS4_4UMMA5MajorE0ELSN_0ELNSM_8SaturateE0EEEEEENS4_6LayoutINS5_IJSC_SC_SC_EEENS5_IJNSA_ILi0EEEST_ST_EEEEENS5_IJNS4_10UnderscoreESW_SW_EEEEENS4_18SM100_TMA_2SM_LOADENS4_14ComposedLayoutINS4_7SwizzleILi2ELi4ELi3EEENS4_18smem_ptr_flag_bitsILi8EEENSR_INS5_IJSB_SG_EEENS5_IJSG_SC_EEEEEEEvNS4_8identityENS4_28SM100_TMA_2SM_LOAD_MULTICASTES18_vS19_EENS_8epilogue10collective18CollectiveEpilogueINS1C_23Sm100TmaWarpSpecializedILi4ELi2ELi64ELb0ELb0EEEJNS5_IJNSA_ILi128EEESF_SG_EEENS5_IJNSR_IS1H_SC_EENSR_ISG_SC_EEEEEaSI_aSI_NS1C_6fusion15FusionCallbacksIS1G_NS1M_17LinearCombinationIaiaiLNS_15FloatRoundStyleE2EEES1I_S1L_JEEENS4_5SM1004TMEM4LOAD26SM100_TMEM_LOAD_32dp32b64xENS4_13SM90_TMA_LOADES18_NS4_39AutoVectorizingCopyWithAssumedAlignmentILi128EEENS4_14SM90_TMA_STOREES18_S1Y_S1Y_EEEvvEEEEvNT_6ParamsE:
	.zero		2944


//--------------------- SYMBOLS --------------------------

	.type		.nv.reservedSmem.offset0,@object
	.size		.nv.reservedSmem.offset0,0x4
	.type		.nv.reservedSmem.cap,@object
	.size		.nv.reservedSmem.cap,0x4
	.type		__assertfail,@function
